// auto-generated by cutlass_sweep.conv — config: {"arch": "sm_100", "cluster_m": 1, "cluster_n": 1, "conv_kind": "dgrad", "dtype": "tf32", "ndim": 3, "tile_k": 64, "tile_m": 128, "tile_n": 64}
#include "cutlass/cutlass.h"
#include "cute/tensor.hpp"
#include "cutlass/kernel_hardware_info.hpp"
#include "cutlass/conv/convolution.h"
#include "cutlass/conv/dispatch_policy.hpp"
#include "cutlass/conv/collective/collective_builder.hpp"
#include "cutlass/conv/kernel/conv_universal.hpp"
#include "cutlass/conv/device/conv_universal_adapter.hpp"
#include "cutlass/epilogue/collective/collective_builder.hpp"

using namespace cute;
using Elem = cutlass::tfloat32_t;
using Acc  = float;
using LayoutAB = cutlass::layout::TensorNDHWC;
using LayoutC  = cutlass::layout::TensorNDHWC;
constexpr auto ConvOp = cutlass::conv::Operator::kDgrad;
using TileShape    = Shape<_128, _64, Shape<_64>>;
using ClusterShape = Shape<_1, _1, _1>;

using CollectiveEpilogue = typename cutlass::epilogue::collective::CollectiveBuilder<
    cutlass::arch::Sm100, cutlass::arch::OpClassTensorOp,
    TileShape, ClusterShape,
    cutlass::epilogue::collective::EpilogueTileAuto,
    Acc, Acc,
    Elem, LayoutC, 128 / cutlass::sizeof_bits<Elem>::value,
    Elem, LayoutC, 128 / cutlass::sizeof_bits<Elem>::value,
    cutlass::epilogue::collective::EpilogueScheduleAuto
  >::CollectiveOp;

using CollectiveMainloop = typename cutlass::conv::collective::CollectiveBuilder<
    cutlass::arch::Sm100, cutlass::arch::OpClassTensorOp, ConvOp,
    Elem, LayoutAB, 128 / cutlass::sizeof_bits<Elem>::value,
    Elem, LayoutAB, 128 / cutlass::sizeof_bits<Elem>::value,
    Acc,
    TileShape, ClusterShape,
    cutlass::conv::collective::StageCountAutoCarveout<
        static_cast<int>(sizeof(typename CollectiveEpilogue::SharedStorage))>,
    cutlass::conv::collective::KernelScheduleAuto
  >::CollectiveOp;

using ProblemShape = cutlass::conv::ConvProblemShape<
    ConvOp, CollectiveMainloop::DispatchPolicy::NumSpatialDimensions>;
using ConvKernel = cutlass::conv::kernel::ConvUniversal<
    ProblemShape, CollectiveMainloop, CollectiveEpilogue>;
using Conv = cutlass::conv::device::ConvUniversalAdapter<ConvKernel>;

auto* _anchor = &cutlass::device_kernel<ConvKernel>;


// ===== COMPILED SASS (sm_100a) =====

	.target	sm_100a

	.elftype	@"ET_EXEC"


//--------------------- .note.nv.tkinfo           --------------------------
	.section	.note.nv.tkinfo,"",@"SHT_NOTE"
	.sectionflags	@"SHF_NOTE_NV_TKINFO"
	.tkinfo
        /*0018*/ 	.word	0x00000002
        /*0030*/ 	.string	""
        /*0030*/ 	.string	"ptxas"
        /*0030*/ 	.string	"Cuda compilation tools, release 13.0, V13.0.88"
        /*0030*/ 	.string	"Build cuda_13.0.r13.0/compiler.36424714_0"
        /*0030*/ 	.string	"-arch sm_100a -m 64 "



//--------------------- .note.nv.cuinfo           --------------------------
	.section	.note.nv.cuinfo,"",@"SHT_NOTE"
	.sectionflags	@"SHF_NOTE_NV_CUINFO"
        /*0018*/ 	.short	0x0002
        /*001a*/ 	.short	0x0064
        /*001c*/ 	.short	0x0082
	.zero		2


//--------------------- .nv.info                  --------------------------
	.section	.nv.info,"",@"SHT_CUDA_INFO"
	.align	4


	//----- nvinfo : EIATTR_REGCOUNT
	.align		4
        /*0000*/ 	.byte	0x04, 0x2f
        /*0002*/ 	.short	(.L_19 - .L_18)
	.align		4
.L_18:
        /*0004*/ 	.word	index@(_ZN7cutlass13device_kernelINS_4conv6kernel13ConvUniversalINS1_16ConvProblemShapeILNS1_8OperatorE1ELi3EEENS1_10collective14CollectiveConvINS1_47MainloopSm100TmaUmmaWarpSpecializedImplicitGemmILS5_1ELi4ELi3ELi1ELi2EN4cute5tupleIJNSA_1CILi1EEESD_SD_EEEEENSB_IJNSC_ILi128EEENSC_ILi64EEENSB_IJSH_EEEEEENS_10tfloat32_tESK_NSA_8TiledMMAINSA_8MMA_AtomIJNSA_17SM100_MMA_TF32_SSISK_SK_fLi128ELi64ELNSA_4UMMA5MajorE0ELSP_1ELNSO_7ScaleInE0ELSQ_0EEEEEENSA_6LayoutISE_NSB_IJNSC_ILi0EEESU_SU_EEEEENSB_IJNSA_10UnderscoreESX_SX_EEEEENS7_6detail27Sm100ImplicitGemmTileTraitsINSA_20SM90_TMA_LOAD_IM2COLENSA_14ComposedLayoutINSA_7SwizzleILi3ELi4ELi3EEENSA_18smem_ptr_flag_bitsILi32EEENST_INSB_IJNSC_ILi8EEENSC_ILi32EEEEEENSB_IJS19_SD_EEEEEEEvEENS11_INSA_13SM90_TMA_LOADENS13_INS14_ILi2ELi5ELi2EEES17_NST_INSB_IJS19_NSC_ILi4EEEEEENSB_IJSD_S19_EEEEEEEvEEEENS_8epilogue10collective18CollectiveEpilogueINS1O_23Sm100TmaWarpSpecializedILi4ELi2ELi16ELb1ELb0EEEJSJ_NSB_IJNST_ISG_SD_EENST_INSC_ILi16EEESD_EEEEESK_NSB_IJNSB_IJllllEEESD_SU_EEESK_S1Y_NS1O_6fusion15FusionCallbacksIS1S_NS1Z_17LinearCombinationISK_fSK_fLNS_15FloatRoundStyleE2EEESJ_S1W_JEEENSA_5SM1004TMEM4LOAD26SM100_TMEM_LOAD_32dp32b16xES12_NS13_INS14_ILi2ELi4ELi3EEES17_NST_INSB_IJS18_S1U_EEENSB_IJS1U_SD_EEEEEEENSA_39AutoVectorizingCopyWithAssumedAlignmentILi128EEENSA_21SM90_TMA_STORE_IM2COLES2D_S2F_S2F_EEEvvEEEEvNT_6ParamsE)
        /*0008*/ 	.word	0x00000080


	//----- nvinfo : EIATTR_FRAME_SIZE
	.align		4
.L_19:
        /*000c*/ 	.byte	0x04, 0x11
        /*000e*/ 	.short	(.L_21 - .L_20)
	.align		4
.L_20:
        /*0010*/ 	.word	index@($__internal_2_$__cuda_sm10x_tcgen05_guardrail_trap_unallocated_columns_being_dealloced)
        /*0014*/ 	.word	0x00000008


	//----- nvinfo : EIATTR_FRAME_SIZE
	.align		4
.L_21:
        /*0018*/ 	.byte	0x04, 0x11
        /*001a*/ 	.short	(.L_23 - .L_22)
	.align		4
.L_22:
        /*001c*/ 	.word	index@($__internal_1_$__cuda_sm10x_tcgen05_guardrail_trap_phase_invalid_during_alloc)
        /*0020*/ 	.word	0x00000008


	//----- nvinfo : EIATTR_FRAME_SIZE
	.align		4
.L_23:
        /*0024*/ 	.byte	0x04, 0x11
        /*0026*/ 	.short	(.L_25 - .L_24)
	.align		4
.L_24:
        /*0028*/ 	.word	index@($__internal_0_$__cuda_sm10x_tcgen05_guardrail_trap_col_being_dealloced_not_returned_by_alloc)
        /*002c*/ 	.word	0x00000008


	//----- nvinfo : EIATTR_FRAME_SIZE
	.align		4
.L_25:
        /*0030*/ 	.byte	0x04, 0x11
        /*0032*/ 	.short	(.L_27 - .L_26)
	.align		4
.L_26:
        /*0034*/ 	.word	index@(_ZN7cutlass13device_kernelINS_4conv6kernel13ConvUniversalINS1_16ConvProblemShapeILNS1_8OperatorE1ELi3EEENS1_10collective14CollectiveConvINS1_47MainloopSm100TmaUmmaWarpSpecializedImplicitGemmILS5_1ELi4ELi3ELi1ELi2EN4cute5tupleIJNSA_1CILi1EEESD_SD_EEEEENSB_IJNSC_ILi128EEENSC_ILi64EEENSB_IJSH_EEEEEENS_10tfloat32_tESK_NSA_8TiledMMAINSA_8MMA_AtomIJNSA_17SM100_MMA_TF32_SSISK_SK_fLi128ELi64ELNSA_4UMMA5MajorE0ELSP_1ELNSO_7ScaleInE0ELSQ_0EEEEEENSA_6LayoutISE_NSB_IJNSC_ILi0EEESU_SU_EEEEENSB_IJNSA_10UnderscoreESX_SX_EEEEENS7_6detail27Sm100ImplicitGemmTileTraitsINSA_20SM90_TMA_LOAD_IM2COLENSA_14ComposedLayoutINSA_7SwizzleILi3ELi4ELi3EEENSA_18smem_ptr_flag_bitsILi32EEENST_INSB_IJNSC_ILi8EEENSC_ILi32EEEEEENSB_IJS19_SD_EEEEEEEvEENS11_INSA_13SM90_TMA_LOADENS13_INS14_ILi2ELi5ELi2EEES17_NST_INSB_IJS19_NSC_ILi4EEEEEENSB_IJSD_S19_EEEEEEEvEEEENS_8epilogue10collective18CollectiveEpilogueINS1O_23Sm100TmaWarpSpecializedILi4ELi2ELi16ELb1ELb0EEEJSJ_NSB_IJNST_ISG_SD_EENST_INSC_ILi16EEESD_EEEEESK_NSB_IJNSB_IJllllEEESD_SU_EEESK_S1Y_NS1O_6fusion15FusionCallbacksIS1S_NS1Z_17LinearCombinationISK_fSK_fLNS_15FloatRoundStyleE2EEESJ_S1W_JEEENSA_5SM1004TMEM4LOAD26SM100_TMEM_LOAD_32dp32b16xES12_NS13_INS14_ILi2ELi4ELi3EEES17_NST_INSB_IJS18_S1U_EEENSB_IJS1U_SD_EEEEEEENSA_39AutoVectorizingCopyWithAssumedAlignmentILi128EEENSA_21SM90_TMA_STORE_IM2COLES2D_S2F_S2F_EEEvvEEEEvNT_6ParamsE)
        /*0038*/ 	.word	0x00000008


	//----- nvinfo : EIATTR_MIN_STACK_SIZE
	.align		4
.L_27:
        /*003c*/ 	.byte	0x04, 0x12
        /*003e*/ 	.short	(.L_29 - .L_28)
	.align		4
.L_28:
        /*0040*/ 	.word	index@(_ZN7cutlass13device_kernelINS_4conv6kernel13ConvUniversalINS1_16ConvProblemShapeILNS1_8OperatorE1ELi3EEENS1_10collective14CollectiveConvINS1_47MainloopSm100TmaUmmaWarpSpecializedImplicitGemmILS5_1ELi4ELi3ELi1ELi2EN4cute5tupleIJNSA_1CILi1EEESD_SD_EEEEENSB_IJNSC_ILi128EEENSC_ILi64EEENSB_IJSH_EEEEEENS_10tfloat32_tESK_NSA_8TiledMMAINSA_8MMA_AtomIJNSA_17SM100_MMA_TF32_SSISK_SK_fLi128ELi64ELNSA_4UMMA5MajorE0ELSP_1ELNSO_7ScaleInE0ELSQ_0EEEEEENSA_6LayoutISE_NSB_IJNSC_ILi0EEESU_SU_EEEEENSB_IJNSA_10UnderscoreESX_SX_EEEEENS7_6detail27Sm100ImplicitGemmTileTraitsINSA_20SM90_TMA_LOAD_IM2COLENSA_14ComposedLayoutINSA_7SwizzleILi3ELi4ELi3EEENSA_18smem_ptr_flag_bitsILi32EEENST_INSB_IJNSC_ILi8EEENSC_ILi32EEEEEENSB_IJS19_SD_EEEEEEEvEENS11_INSA_13SM90_TMA_LOADENS13_INS14_ILi2ELi5ELi2EEES17_NST_INSB_IJS19_NSC_ILi4EEEEEENSB_IJSD_S19_EEEEEEEvEEEENS_8epilogue10collective18CollectiveEpilogueINS1O_23Sm100TmaWarpSpecializedILi4ELi2ELi16ELb1ELb0EEEJSJ_NSB_IJNST_ISG_SD_EENST_INSC_ILi16EEESD_EEEEESK_NSB_IJNSB_IJllllEEESD_SU_EEESK_S1Y_NS1O_6fusion15FusionCallbacksIS1S_NS1Z_17LinearCombinationISK_fSK_fLNS_15FloatRoundStyleE2EEESJ_S1W_JEEENSA_5SM1004TMEM4LOAD26SM100_TMEM_LOAD_32dp32b16xES12_NS13_INS14_ILi2ELi4ELi3EEES17_NST_INSB_IJS18_S1U_EEENSB_IJS1U_SD_EEEEEEENSA_39AutoVectorizingCopyWithAssumedAlignmentILi128EEENSA_21SM90_TMA_STORE_IM2COLES2D_S2F_S2F_EEEvvEEEEvNT_6ParamsE)
        /*0044*/ 	.word	0x00000008
.L_29:


//--------------------- .nv.compat                --------------------------
	.section	.nv.compat,"",@"SHT_CUDA_COMPAT_INFO"
	.align	4
        /*0000*/ 	.byte	0x02, 0x09, 0x01, 0x00, 0x02, 0x02, 0x02, 0x00, 0x02, 0x05, 0x05, 0x00, 0x03, 0x07, 0x01, 0x01
        /*0010*/ 	.byte	0x02, 0x03, 0x01, 0x00, 0x02, 0x06, 0x01, 0x00, 0x04, 0x0b, 0x08, 0x00, 0x09, 0x00, 0x00, 0x00
        /*0020*/ 	.byte	0x00, 0x00, 0x00, 0x00


//--------------------- .nv.info._ZN7cutlass13device_kernelINS_4conv6kernel13ConvUniversalINS1_16ConvProblemShapeILNS1_8OperatorE1ELi3EEENS1_10collective14CollectiveConvINS1_47MainloopSm100TmaUmmaWarpSpecializedImplicitGemmILS5_1ELi4ELi3ELi1ELi2EN4cute5tupleIJNSA_1CILi1EEESD_SD_EEEEENSB_IJNSC_ILi128EEENSC_ILi64EEENSB_IJSH_EEEEEENS_10tfloat32_tESK_NSA_8TiledMMAINSA_8MMA_AtomIJNSA_17SM100_MMA_TF32_SSISK_SK_fLi128ELi64ELNSA_4UMMA5MajorE0ELSP_1ELNSO_7ScaleInE0ELSQ_0EEEEEENSA_6LayoutISE_NSB_IJNSC_ILi0EEESU_SU_EEEEENSB_IJNSA_10UnderscoreESX_SX_EEEEENS7_6detail27Sm100ImplicitGemmTileTraitsINSA_20SM90_TMA_LOAD_IM2COLENSA_14ComposedLayoutINSA_7SwizzleILi3ELi4ELi3EEENSA_18smem_ptr_flag_bitsILi32EEENST_INSB_IJNSC_ILi8EEENSC_ILi32EEEEEENSB_IJS19_SD_EEEEEEEvEENS11_INSA_13SM90_TMA_LOADENS13_INS14_ILi2ELi5ELi2EEES17_NST_INSB_IJS19_NSC_ILi4EEEEEENSB_IJSD_S19_EEEEEEEvEEEENS_8epilogue10collective18CollectiveEpilogueINS1O_23Sm100TmaWarpSpecializedILi4ELi2ELi16ELb1ELb0EEEJSJ_NSB_IJNST_ISG_SD_EENST_INSC_ILi16EEESD_EEEEESK_NSB_IJNSB_IJllllEEESD_SU_EEESK_S1Y_NS1O_6fusion15FusionCallbacksIS1S_NS1Z_17LinearCombinationISK_fSK_fLNS_15FloatRoundStyleE2EEESJ_S1W_JEEENSA_5SM1004TMEM4LOAD26SM100_TMEM_LOAD_32dp32b16xES12_NS13_INS14_ILi2ELi4ELi3EEES17_NST_INSB_IJS18_S1U_EEENSB_IJS1U_SD_EEEEEEENSA_39AutoVectorizingCopyWithAssumedAlignmentILi128EEENSA_21SM90_TMA_STORE_IM2COLES2D_S2F_S2F_EEEvvEEEEvNT_6ParamsE --------------------------
	.section	.nv.info._ZN7cutlass13device_kernelINS_4conv6kernel13ConvUniversalINS1_16ConvProblemShapeILNS1_8OperatorE1ELi3EEENS1_10collective14CollectiveConvINS1_47MainloopSm100TmaUmmaWarpSpecializedImplicitGemmILS5_1ELi4ELi3ELi1ELi2EN4cute5tupleIJNSA_1CILi1EEESD_SD_EEEEENSB_IJNSC_ILi128EEENSC_ILi64EEENSB_IJSH_EEEEEENS_10tfloat32_tESK_NSA_8TiledMMAINSA_8MMA_AtomIJNSA_17SM100_MMA_TF32_SSISK_SK_fLi128ELi64ELNSA_4UMMA5MajorE0ELSP_1ELNSO_7ScaleInE0ELSQ_0EEEEEENSA_6LayoutISE_NSB_IJNSC_ILi0EEESU_SU_EEEEENSB_IJNSA_10UnderscoreESX_SX_EEEEENS7_6detail27Sm100ImplicitGemmTileTraitsINSA_20SM90_TMA_LOAD_IM2COLENSA_14ComposedLayoutINSA_7SwizzleILi3ELi4ELi3EEENSA_18smem_ptr_flag_bitsILi32EEENST_INSB_IJNSC_ILi8EEENSC_ILi32EEEEEENSB_IJS19_SD_EEEEEEEvEENS11_INSA_13SM90_TMA_LOADENS13_INS14_ILi2ELi5ELi2EEES17_NST_INSB_IJS19_NSC_ILi4EEEEEENSB_IJSD_S19_EEEEEEEvEEEENS_8epilogue10collective18CollectiveEpilogueINS1O_23Sm100TmaWarpSpecializedILi4ELi2ELi16ELb1ELb0EEEJSJ_NSB_IJNST_ISG_SD_EENST_INSC_ILi16EEESD_EEEEESK_NSB_IJNSB_IJllllEEESD_SU_EEESK_S1Y_NS1O_6fusion15FusionCallbacksIS1S_NS1Z_17LinearCombinationISK_fSK_fLNS_15FloatRoundStyleE2EEESJ_S1W_JEEENSA_5SM1004TMEM4LOAD26SM100_TMEM_LOAD_32dp32b16xES12_NS13_INS14_ILi2ELi4ELi3EEES17_NST_INSB_IJS18_S1U_EEENSB_IJS1U_SD_EEEEEEENSA_39AutoVectorizingCopyWithAssumedAlignmentILi128EEENSA_21SM90_TMA_STORE_IM2COLES2D_S2F_S2F_EEEvvEEEEvNT_6ParamsE,"",@"SHT_CUDA_INFO"
	.sectionflags	@""
	.align	4


	//----- nvinfo : EIATTR_CUDA_API_VERSION
	.align		4
        /*0000*/ 	.byte	0x04, 0x37
        /*0002*/ 	.short	(.L_31 - .L_30)
.L_30:
        /*0004*/ 	.word	0x00000082


	//----- nvinfo : EIATTR_KPARAM_INFO
	.align		4
.L_31:
        /*0008*/ 	.byte	0x04, 0x17
        /*000a*/ 	.short	(.L_33 - .L_32)
.L_32:
        /*000c*/ 	.word	0x00000000
        /*0010*/ 	.short	0x0000
        /*0012*/ 	.short	0x0000
        /*0014*/ 	.byte	0x00, 0xf0, 0x01, 0x24


	//----- nvinfo : EIATTR_AT_ENTRY_FRAGMENTS
	.align		4
.L_33:
        /*0018*/ 	.byte	0x04, 0x4f
        /*001a*/ 	.short	(.L_35 - .L_34)


	//   ....[0]....
.L_34:
        /*001c*/ 	.word	0x00000006


	//----- nvinfo : EIATTR_RESERVED_SMEM_USED
	.align		4
.L_35:
        /*0020*/ 	.byte	0x01, 0x41
	.zero		2


	//----- nvinfo : EIATTR_SPARSE_MMA_MASK
	.align		4
        /*0024*/ 	.byte	0x03, 0x50
        /*0026*/ 	.short	0x0000


	//----- nvinfo : EIATTR_TCGEN05_1CTA_USED
	.align		4
        /*0028*/ 	.byte	0x01, 0x51
	.zero		2


	//----- nvinfo : EIATTR_MAXREG_COUNT
	.align		4
        /*002c*/ 	.byte	0x03, 0x1b
        /*002e*/ 	.short	0x00ff


	//----- nvinfo : EIATTR_NUM_BARRIERS
	.align		4
        /*0030*/ 	.byte	0x02, 0x4c
        /*0032*/ 	.byte	0x07
	.zero		1


	//----- nvinfo : EIATTR_EXTERNS
	.align		4
        /*0034*/ 	.byte	0x04, 0x0f
        /*0036*/ 	.short	(.L_37 - .L_36)


	//   ....[0]....
	.align		4
.L_36:
        /*0038*/ 	.word	index@(__assertfail)


	//----- nvinfo : EIATTR_MERCURY_ISA_VERSION
	.align		4
.L_37:
        /*003c*/ 	.byte	0x03, 0x5f
        /*003e*/ 	.short	0x0101


	//----- nvinfo : EIATTR_INT_WARP_WIDE_INSTR_OFFSETS
	.align		4
        /*0040*/ 	.byte	0x04, 0x31
        /*0042*/ 	.short	(.L_39 - .L_38)


	//   ....[0]....
.L_38:
        /*0044*/ 	.word	0x00009d90


	//   ....[1]....
        /*0048*/ 	.word	0x00009db0


	//   ....[2]....
        /*004c*/ 	.word	0x00009df0


	//   ....[3]....
        /*0050*/ 	.word	0x0000a950


	//   ....[4]....
        /*0054*/ 	.word	0x0000ab00


	//   ....[5]....
        /*0058*/ 	.word	0x0000ab20


	//   ....[6]....
        /*005c*/ 	.word	0x0000acd0


	//   ....[7]....
        /*0060*/ 	.word	0x0000acf0


	//   ....[8]....
        /*0064*/ 	.word	0x0000af60


	//   ....[9]....
        /*0068*/ 	.word	0x0000afd0


	//----- nvinfo : EIATTR_COOP_GROUP_MASK_REGIDS
	.align		4
.L_39:
        /*006c*/ 	.byte	0x04, 0x29
        /*006e*/ 	.short	(.L_41 - .L_40)


	//   ....[0]....
.L_40:
        /*0070*/ 	.word	0xffffffff


	//   ....[1]....
        /*0074*/ 	.word	0xffffffff


	//   ....[2]....
        /*0078*/ 	.word	0xffffffff


	//   ....[3]....
        /*007c*/ 	.word	0xffffffff


	//   ....[4]....
        /*0080*/ 	.word	0xffffffff


	//   ....[5]....
        /*0084*/ 	.word	0xffffffff


	//   ....[6]....
        /*0088*/ 	.word	0xffffffff


	//   ....[7]....
        /*008c*/ 	.word	0xffffffff


	//   ....[8]....
        /*0090*/ 	.word	0xffffffff


	//   ....[9]....
        /*0094*/ 	.word	0xffffffff


	//   ....[10]....
        /*0098*/ 	.word	0xffffffff


	//   ....[11]....
        /*009c*/ 	.word	0xffffffff


	//----- nvinfo : EIATTR_COOP_GROUP_INSTR_OFFSETS
	.align		4
.L_41:
        /*00a0*/ 	.byte	0x04, 0x28
        /*00a2*/ 	.short	(.L_43 - .L_42)


	//   ....[0]....
.L_42:
        /*00a4*/ 	.word	0x000000a0


	//   ....[1]....
        /*00a8*/ 	.word	0x00000550


	//   ....[2]....
        /*00ac*/ 	.word	0x000006b0


	//   ....[3]....
        /*00b0*/ 	.word	0x00000860


	//   ....[4]....
        /*00b4*/ 	.word	0x00000990


	//   ....[5]....
        /*00b8*/ 	.word	0x00000b90


	//   ....[6]....
        /*00bc*/ 	.word	0x00007fc0


	//   ....[7]....
        /*00c0*/ 	.word	0x00008ab0


	//   ....[8]....
        /*00c4*/ 	.word	0x00008cc0


	//   ....[9]....
        /*00c8*/ 	.word	0x00008cf0


	//   ....[10]....
        /*00cc*/ 	.word	0x00009c80


	//   ....[11]....
        /*00d0*/ 	.word	0x00009ec0


	//----- nvinfo : EIATTR_VRC_CTA_INIT_COUNT
	.align		4
.L_43:
        /*00d4*/ 	.byte	0x02, 0x4a
        /*00d6*/ 	.byte	0x80
	.zero		1


	//----- nvinfo : EIATTR_SYSCALL_OFFSETS
	.align		4
        /*00d8*/ 	.byte	0x04, 0x46
        /*00da*/ 	.short	(.L_45 - .L_44)


	//   ....[0]....
.L_44:
        /*00dc*/ 	.word	0x0000bb00


	//   ....[1]....
        /*00e0*/ 	.word	0x0000bbc0


	//   ....[2]....
        /*00e4*/ 	.word	0x0000c410


	//   ....[3]....
        /*00e8*/ 	.word	0x0000cd80


	//   ....[4]....
        /*00ec*/ 	.word	0x0000d6e0


	//   ....[5]....
        /*00f0*/ 	.word	0x0000e040


	//----- nvinfo : EIATTR_MBARRIER_INSTR_OFFSETS
	.align		4
.L_45:
        /*00f4*/ 	.byte	0x04, 0x39
        /*00f6*/ 	.short	(.L_47 - .L_46)


	//   ....[0]....
.L_46:
        /*00f8*/ 	.word	0x00000620
        /*00fc*/ 	.word	0x000000ff
        /*0100*/ 	.word	0x00000000
        /*0104*/ 	.short	0x0100
        /*0106*/ 	.byte	0x05
	.zero		1


	//   ....[1]....
        /*0108*/ 	.word	0x00000630
        /*010c*/ 	.word	0x000000ff
        /*0110*/ 	.word	0x00000020
        /*0114*/ 	.short	0x0100
        /*0116*/ 	.byte	0x05
	.zero		1


	//   ....[2]....
        /*0118*/ 	.word	0x00000640
        /*011c*/ 	.word	0x000000ff
        /*0120*/ 	.word	0x00000008
        /*0124*/ 	.short	0x0100
        /*0126*/ 	.byte	0x05
	.zero		1


	//   ....[3]....
        /*0128*/ 	.word	0x00000650
        /*012c*/ 	.word	0x000000ff
        /*0130*/ 	.word	0x00000028
        /*0134*/ 	.short	0x0100
        /*0136*/ 	.byte	0x05
	.zero		1


	//   ....[4]....
        /*0138*/ 	.word	0x00000660
        /*013c*/ 	.word	0x000000ff
        /*0140*/ 	.word	0x00000010
        /*0144*/ 	.short	0x0100
        /*0146*/ 	.byte	0x05
	.zero		1


	//   ....[5]....
        /*0148*/ 	.word	0x00000670
        /*014c*/ 	.word	0x000000ff
        /*0150*/ 	.word	0x00000030
        /*0154*/ 	.short	0x0100
        /*0156*/ 	.byte	0x05
	.zero		1


	//   ....[6]....
        /*0158*/ 	.word	0x00000680
        /*015c*/ 	.word	0x000000ff
        /*0160*/ 	.word	0x00000018
        /*0164*/ 	.short	0x0100
        /*0166*/ 	.byte	0x05
	.zero		1


	//   ....[7]....
        /*0168*/ 	.word	0x00000690
        /*016c*/ 	.word	0x000000ff
        /*0170*/ 	.word	0x00000038
        /*0174*/ 	.short	0x0100
        /*0176*/ 	.byte	0x05
	.zero		1


	//   ....[8]....
        /*0178*/ 	.word	0x000007d0
        /*017c*/ 	.word	0x000000ff
        /*0180*/ 	.word	0x00000040
        /*0184*/ 	.short	0x0100
        /*0186*/ 	.byte	0x05
	.zero		1


	//   ....[9]....
        /*0188*/ 	.word	0x000007e0
        /*018c*/ 	.word	0x000000ff
        /*0190*/ 	.word	0x00000060
        /*0194*/ 	.short	0x0100
        /*0196*/ 	.byte	0x05
	.zero		1


	//   ....[10]....
        /*0198*/ 	.word	0x000007f0
        /*019c*/ 	.word	0x000000ff
        /*01a0*/ 	.word	0x00000048
        /*01a4*/ 	.short	0x0100
        /*01a6*/ 	.byte	0x05
	.zero		1


	//   ....[11]....
        /*01a8*/ 	.word	0x00000800
        /*01ac*/ 	.word	0x000000ff
        /*01b0*/ 	.word	0x00000068
        /*01b4*/ 	.short	0x0100
        /*01b6*/ 	.byte	0x05
	.zero		1


	//   ....[12]....
        /*01b8*/ 	.word	0x00000810
        /*01bc*/ 	.word	0x000000ff
        /*01c0*/ 	.word	0x00000050
        /*01c4*/ 	.short	0x0100
        /*01c6*/ 	.byte	0x05
	.zero		1


	//   ....[13]....
        /*01c8*/ 	.word	0x00000820
        /*01cc*/ 	.word	0x000000ff
        /*01d0*/ 	.word	0x00000070
        /*01d4*/ 	.short	0x0100
        /*01d6*/ 	.byte	0x05
	.zero		1


	//   ....[14]....
        /*01d8*/ 	.word	0x00000830
        /*01dc*/ 	.word	0x000000ff
        /*01e0*/ 	.word	0x00000058
        /*01e4*/ 	.short	0x0100
        /*01e6*/ 	.byte	0x05
	.zero		1


	//   ....[15]....
        /*01e8*/ 	.word	0x00000840
        /*01ec*/ 	.word	0x000000ff
        /*01f0*/ 	.word	0x00000078
        /*01f4*/ 	.short	0x0100
        /*01f6*/ 	.byte	0x05
	.zero		1


	//   ....[16]....
        /*01f8*/ 	.word	0x00000960
        /*01fc*/ 	.word	0x000000ff
        /*0200*/ 	.word	0x00000080
        /*0204*/ 	.short	0x0100
        /*0206*/ 	.byte	0x05
	.zero		1


	//   ....[17]....
        /*0208*/ 	.word	0x00000970
        /*020c*/ 	.word	0x000000ff
        /*0210*/ 	.word	0x00000088
        /*0214*/ 	.short	0x0100
        /*0216*/ 	.byte	0x05
	.zero		1


	//   ....[18]....
        /*0218*/ 	.word	0x00000b60
        /*021c*/ 	.word	0x000000ff
        /*0220*/ 	.word	0x00000090
        /*0224*/ 	.short	0x0100
        /*0226*/ 	.byte	0x05
	.zero		1


	//   ....[19]....
        /*0228*/ 	.word	0x00000b70
        /*022c*/ 	.word	0x000000ff
        /*0230*/ 	.word	0x00000098
        /*0234*/ 	.short	0x0100
        /*0236*/ 	.byte	0x05
	.zero		1


	//   ....[20]....
        /*0238*/ 	.word	0x00000df0
        /*023c*/ 	.word	0x000000ff
        /*0240*/ 	.word	0x000000a0
        /*0244*/ 	.short	0x0100
        /*0246*/ 	.byte	0x05
	.zero		1


	//   ....[21]....
        /*0248*/ 	.word	0x00000e00
        /*024c*/ 	.word	0x000000ff
        /*0250*/ 	.word	0x000000b0
        /*0254*/ 	.short	0x0100
        /*0256*/ 	.byte	0x05
	.zero		1


	//   ....[22]....
        /*0258*/ 	.word	0x00000e10
        /*025c*/ 	.word	0x000000ff
        /*0260*/ 	.word	0x000000a8
        /*0264*/ 	.short	0x0100
        /*0266*/ 	.byte	0x05
	.zero		1


	//   ....[23]....
        /*0268*/ 	.word	0x00000e20
        /*026c*/ 	.word	0x000000ff
        /*0270*/ 	.word	0x000000b8
        /*0274*/ 	.short	0x0100
        /*0276*/ 	.byte	0x05
	.zero		1


	//   ....[24]....
        /*0278*/ 	.word	0x00001580
        /*027c*/ 	.word	0x00000003
        /*0280*/ 	.word	0x00000020
        /*0284*/ 	.short	0x010a
        /*0286*/ 	.byte	0xff
	.zero		1


	//   ....[25]....
        /*0288*/ 	.word	0x000032a0
        /*028c*/ 	.word	0x000000ff
        /*0290*/ 	.word	0x00000020
        /*0294*/ 	.short	0x010a
        /*0296*/ 	.byte	0x04
	.zero		1


	//   ....[26]....
        /*0298*/ 	.word	0x000037b0
        /*029c*/ 	.word	0x0000005c
        /*02a0*/ 	.word	0x00000020
        /*02a4*/ 	.short	0x010a
        /*02a6*/ 	.byte	0xff
	.zero		1


	//   ....[27]....
        /*02a8*/ 	.word	0x00004b30
        /*02ac*/ 	.word	0x0000000a
        /*02b0*/ 	.word	0x00000088
        /*02b4*/ 	.short	0x0101
        /*02b6*/ 	.byte	0xff
	.zero		1


	//   ....[28]....
        /*02b8*/ 	.word	0x00004b40
        /*02bc*/ 	.word	0x00000003
        /*02c0*/ 	.word	0x00000020
        /*02c4*/ 	.short	0x010a
        /*02c6*/ 	.byte	0xff
	.zero		1


	//   ....[29]....
        /*02c8*/ 	.word	0x00006800
        /*02cc*/ 	.word	0x000000ff
        /*02d0*/ 	.word	0x00000020
        /*02d4*/ 	.short	0x010a
        /*02d6*/ 	.byte	0x04
	.zero		1


	//   ....[30]....
        /*02d8*/ 	.word	0x00006b60
        /*02dc*/ 	.word	0x00000058
        /*02e0*/ 	.word	0x00000020
        /*02e4*/ 	.short	0x010a
        /*02e6*/ 	.byte	0xff
	.zero		1


	//   ....[31]....
        /*02e8*/ 	.word	0x00007fd0
        /*02ec*/ 	.word	0x0000000a
        /*02f0*/ 	.word	0x00000090
        /*02f4*/ 	.short	0x010a
        /*02f6*/ 	.byte	0xff
	.zero		1


	//   ....[32]....
        /*02f8*/ 	.word	0x000080b0
        /*02fc*/ 	.word	0x00000002
        /*0300*/ 	.word	0x00000000
        /*0304*/ 	.short	0x0101
        /*0306*/ 	.byte	0xff
	.zero		1


	//   ....[33]....
        /*0308*/ 	.word	0x000085a0
        /*030c*/ 	.word	0x00000003
        /*0310*/ 	.word	0x00000000
        /*0314*/ 	.short	0x010a
        /*0316*/ 	.byte	0xff
	.zero		1


	//   ....[34]....
        /*0318*/ 	.word	0x00008610
        /*031c*/ 	.word	0x00000002
        /*0320*/ 	.word	0x00000000
        /*0324*/ 	.short	0x010a
        /*0326*/ 	.byte	0xff
	.zero		1


	//   ....[35]....
        /*0328*/ 	.word	0x000086a0
        /*032c*/ 	.word	0x00000000
        /*0330*/ 	.word	0x00000000
        /*0334*/ 	.short	0x010a
        /*0336*/ 	.byte	0xff
	.zero		1


	//   ....[36]....
        /*0338*/ 	.word	0x00008730
        /*033c*/ 	.word	0x00000003
        /*0340*/ 	.word	0x00000000
        /*0344*/ 	.short	0x010a
        /*0346*/ 	.byte	0xff
	.zero		1


	//   ....[37]....
        /*0348*/ 	.word	0x00008880
        /*034c*/ 	.word	0x000000ff
        /*0350*/ 	.word	0x00000098
        /*0354*/ 	.short	0x010a
        /*0356*/ 	.byte	0x06
	.zero		1


	//   ....[38]....
        /*0358*/ 	.word	0x00008920
        /*035c*/ 	.word	0x000000ff
        /*0360*/ 	.word	0x00000090
        /*0364*/ 	.short	0x010a
        /*0366*/ 	.byte	0x06
	.zero		1


	//   ....[39]....
        /*0368*/ 	.word	0x000089c0
        /*036c*/ 	.word	0x00000003
        /*0370*/ 	.word	0x00000000
        /*0374*/ 	.short	0x0101
        /*0376*/ 	.byte	0xff
	.zero		1


	//   ....[40]....
        /*0378*/ 	.word	0x00008a00
        /*037c*/ 	.word	0x000000ff
        /*0380*/ 	.word	0x00000098
        /*0384*/ 	.short	0x0106
        /*0386*/ 	.byte	0x06
	.zero		1


	//   ....[41]....
        /*0388*/ 	.word	0x00008a30
        /*038c*/ 	.word	0x00000000
        /*0390*/ 	.word	0x00000098
        /*0394*/ 	.short	0x010a
        /*0396*/ 	.byte	0xff
	.zero		1


	//   ....[42]....
        /*0398*/ 	.word	0x00008ff0
        /*039c*/ 	.word	0x00000002
        /*03a0*/ 	.word	0x00000090
        /*03a4*/ 	.short	0x010a
        /*03a6*/ 	.byte	0xff
	.zero		1


	//   ....[43]....
        /*03a8*/ 	.word	0x000090b0
        /*03ac*/ 	.word	0x00000011
        /*03b0*/ 	.word	0x00000000
        /*03b4*/ 	.short	0x0101
        /*03b6*/ 	.byte	0xff
	.zero		1


	//   ....[44]....
        /*03b8*/ 	.word	0x000090c0
        /*03bc*/ 	.word	0x00000003
        /*03c0*/ 	.word	0x000000b0
        /*03c4*/ 	.short	0x010a
        /*03c6*/ 	.byte	0xff
	.zero		1


	//   ....[45]....
        /*03c8*/ 	.word	0x00009140
        /*03cc*/ 	.word	0x00000005
        /*03d0*/ 	.word	0x00000000
        /*03d4*/ 	.short	0x010a
        /*03d6*/ 	.byte	0xff
	.zero		1


	//   ....[46]....
        /*03d8*/ 	.word	0x00009200
        /*03dc*/ 	.word	0x00000011
        /*03e0*/ 	.word	0x00000000
        /*03e4*/ 	.short	0x010a
        /*03e6*/ 	.byte	0xff
	.zero		1


	//   ....[47]....
        /*03e8*/ 	.word	0x00009340
        /*03ec*/ 	.word	0x00000005
        /*03f0*/ 	.word	0x00000000
        /*03f4*/ 	.short	0x010a
        /*03f6*/ 	.byte	0xff
	.zero		1


	//   ....[48]....
        /*03f8*/ 	.word	0x00009be0
        /*03fc*/ 	.word	0x00000002
        /*0400*/ 	.word	0x00000000
        /*0404*/ 	.short	0x010a
        /*0406*/ 	.byte	0xff
	.zero		1


	//   ....[49]....
        /*0408*/ 	.word	0x00009c60
        /*040c*/ 	.word	0x00000009
        /*0410*/ 	.word	0x00000000
        /*0414*/ 	.short	0x010a
        /*0416*/ 	.byte	0xff
	.zero		1


	//   ....[50]....
        /*0418*/ 	.word	0x0000a180
        /*041c*/ 	.word	0x00000012
        /*0420*/ 	.word	0x00000090
        /*0424*/ 	.short	0x010a
        /*0426*/ 	.byte	0xff
	.zero		1


	//   ....[51]....
        /*0428*/ 	.word	0x0000a240
        /*042c*/ 	.word	0x00000000
        /*0430*/ 	.word	0x00000000
        /*0434*/ 	.short	0x0101
        /*0436*/ 	.byte	0xff
	.zero		1


	//   ....[52]....
        /*0438*/ 	.word	0x0000a550
        /*043c*/ 	.word	0x00000012
        /*0440*/ 	.word	0x00000088
        /*0444*/ 	.short	0x010a
        /*0446*/ 	.byte	0xff
	.zero		1


	//   ....[53]....
        /*0448*/ 	.word	0x0000a730
        /*044c*/ 	.word	0x00000012
        /*0450*/ 	.word	0x00000060
        /*0454*/ 	.short	0x010a
        /*0456*/ 	.byte	0xff
	.zero		1


	//   ....[54]....
        /*0458*/ 	.word	0x0000aa90
        /*045c*/ 	.word	0x00000012
        /*0460*/ 	.word	0x00000040
        /*0464*/ 	.short	0x010b
        /*0466*/ 	.byte	0xff
	.zero		1


	//   ....[55]....
        /*0468*/ 	.word	0x0000aaa0
        /*046c*/ 	.word	0x00000000
        /*0470*/ 	.word	0x00000000
        /*0474*/ 	.short	0x0101
        /*0476*/ 	.byte	0xff
	.zero		1


	//   ....[56]....
        /*0478*/ 	.word	0x0000aab0
        /*047c*/ 	.word	0x00000012
        /*0480*/ 	.word	0x00000068
        /*0484*/ 	.short	0x010a
        /*0486*/ 	.byte	0xff
	.zero		1


	//   ....[57]....
        /*0488*/ 	.word	0x0000ac70
        /*048c*/ 	.word	0x00000012
        /*0490*/ 	.word	0x00000048
        /*0494*/ 	.short	0x010b
        /*0496*/ 	.byte	0xff
	.zero		1


	//   ....[58]....
        /*0498*/ 	.word	0x0000ac80
        /*049c*/ 	.word	0x00000000
        /*04a0*/ 	.word	0x00000000
        /*04a4*/ 	.short	0x0101
        /*04a6*/ 	.byte	0xff
	.zero		1


	//   ....[59]....
        /*04a8*/ 	.word	0x0000ac90
        /*04ac*/ 	.word	0x00000012
        /*04b0*/ 	.word	0x00000070
        /*04b4*/ 	.short	0x010a
        /*04b6*/ 	.byte	0xff
	.zero		1


	//   ....[60]....
        /*04b8*/ 	.word	0x0000ae40
        /*04bc*/ 	.word	0x00000012
        /*04c0*/ 	.word	0x00000050
        /*04c4*/ 	.short	0x010b
        /*04c6*/ 	.byte	0xff
	.zero		1


	//   ....[61]....
        /*04c8*/ 	.word	0x0000aec0
        /*04cc*/ 	.word	0x00000010
        /*04d0*/ 	.word	0x00000000
        /*04d4*/ 	.short	0x0101
        /*04d6*/ 	.byte	0xff
	.zero		1


	//   ....[62]....
        /*04d8*/ 	.word	0x0000aef0
        /*04dc*/ 	.word	0x00000012
        /*04e0*/ 	.word	0x00000078
        /*04e4*/ 	.short	0x010a
        /*04e6*/ 	.byte	0xff
	.zero		1


	//   ....[63]....
        /*04e8*/ 	.word	0x0000b100
        /*04ec*/ 	.word	0x00000012
        /*04f0*/ 	.word	0x00000058
        /*04f4*/ 	.short	0x010b
        /*04f6*/ 	.byte	0xff
	.zero		1


	//   ....[64]....
        /*04f8*/ 	.word	0x0000b110
        /*04fc*/ 	.word	0x00000020
        /*0500*/ 	.word	0x00000000
        /*0504*/ 	.short	0x0101
        /*0506*/ 	.byte	0xff
	.zero		1


	//   ....[65]....
        /*0508*/ 	.word	0x0000b140
        /*050c*/ 	.word	0x00000012
        /*0510*/ 	.word	0x00000060
        /*0514*/ 	.short	0x010a
        /*0516*/ 	.byte	0xff
	.zero		1


	//   ....[66]....
        /*0518*/ 	.word	0x0000b160
        /*051c*/ 	.word	0x00000012
        /*0520*/ 	.word	0x00000068
        /*0524*/ 	.short	0x010a
        /*0526*/ 	.byte	0xff
	.zero		1


	//   ....[67]....
        /*0528*/ 	.word	0x0000b180
        /*052c*/ 	.word	0x00000012
        /*0530*/ 	.word	0x00000070
        /*0534*/ 	.short	0x010a
        /*0536*/ 	.byte	0xff
	.zero		1


	//   ....[68]....
        /*0538*/ 	.word	0x0000b1b0
        /*053c*/ 	.word	0x00000012
        /*0540*/ 	.word	0x00000078
        /*0544*/ 	.short	0x010a
        /*0546*/ 	.byte	0xff
	.zero		1


	//   ....[69]....
        /*0548*/ 	.word	0x0000b520
        /*054c*/ 	.word	0x0000005d
        /*0550*/ 	.word	0x00000090
        /*0554*/ 	.short	0x010a
        /*0556*/ 	.byte	0xff
	.zero		1


	//   ....[70]....
        /*0558*/ 	.word	0x0000b620
        /*055c*/ 	.word	0x00000002
        /*0560*/ 	.word	0x00000000
        /*0564*/ 	.short	0x0101
        /*0566*/ 	.byte	0xff
	.zero		1


	//   ....[71]....
        /*0568*/ 	.word	0x0000c030
        /*056c*/ 	.word	0x0000005d
        /*0570*/ 	.word	0x00000040
        /*0574*/ 	.short	0x010a
        /*0576*/ 	.byte	0xff
	.zero		1


	//   ....[72]....
        /*0578*/ 	.word	0x0000c110
        /*057c*/ 	.word	0x00000076
        /*0580*/ 	.word	0x000000a0
        /*0584*/ 	.short	0x010a
        /*0586*/ 	.byte	0xff
	.zero		1


	//   ....[73]....
        /*0588*/ 	.word	0x0000c230
        /*058c*/ 	.word	0x0000005d
        /*0590*/ 	.word	0x00000040
        /*0594*/ 	.short	0x010a
        /*0596*/ 	.byte	0xff
	.zero		1


	//   ....[74]....
        /*0598*/ 	.word	0x0000c320
        /*059c*/ 	.word	0x00000076
        /*05a0*/ 	.word	0x000000a0
        /*05a4*/ 	.short	0x010a
        /*05a6*/ 	.byte	0xff
	.zero		1


	//   ....[75]....
        /*05a8*/ 	.word	0x0000cae0
        /*05ac*/ 	.word	0x00000000
        /*05b0*/ 	.word	0x00000000
        /*05b4*/ 	.short	0x0101
        /*05b6*/ 	.byte	0xff
	.zero		1


	//   ....[76]....
        /*05b8*/ 	.word	0x0000caf0
        /*05bc*/ 	.word	0x0000007b
        /*05c0*/ 	.word	0x00000040
        /*05c4*/ 	.short	0x010a
        /*05c6*/ 	.byte	0xff
	.zero		1


	//   ....[77]....
        /*05c8*/ 	.word	0x0000cbd0
        /*05cc*/ 	.word	0x0000007b
        /*05d0*/ 	.word	0x00000040
        /*05d4*/ 	.short	0x010a
        /*05d6*/ 	.byte	0xff
	.zero		1


	//   ....[78]....
        /*05d8*/ 	.word	0x0000d440
        /*05dc*/ 	.word	0x0000007c
        /*05e0*/ 	.word	0x00000000
        /*05e4*/ 	.short	0x0101
        /*05e6*/ 	.byte	0xff
	.zero		1


	//   ....[79]....
        /*05e8*/ 	.word	0x0000d460
        /*05ec*/ 	.word	0x0000007b
        /*05f0*/ 	.word	0x00000040
        /*05f4*/ 	.short	0x010a
        /*05f6*/ 	.byte	0xff
	.zero		1


	//   ....[80]....
        /*05f8*/ 	.word	0x0000d530
        /*05fc*/ 	.word	0x0000007b
        /*0600*/ 	.word	0x00000040
        /*0604*/ 	.short	0x010a
        /*0606*/ 	.byte	0xff
	.zero		1


	//   ....[81]....
        /*0608*/ 	.word	0x0000dda0
        /*060c*/ 	.word	0x0000007c
        /*0610*/ 	.word	0x00000000
        /*0614*/ 	.short	0x0101
        /*0616*/ 	.byte	0xff
	.zero		1


	//   ....[82]....
        /*0618*/ 	.word	0x0000ddc0
        /*061c*/ 	.word	0x0000007b
        /*0620*/ 	.word	0x00000040
        /*0624*/ 	.short	0x010a
        /*0626*/ 	.byte	0xff
	.zero		1


	//   ....[83]....
        /*0628*/ 	.word	0x0000de90
        /*062c*/ 	.word	0x0000007b
        /*0630*/ 	.word	0x00000040
        /*0634*/ 	.short	0x010a
        /*0636*/ 	.byte	0xff
	.zero		1


	//   ....[84]....
        /*0638*/ 	.word	0x0000e170
        /*063c*/ 	.word	0x00000076
        /*0640*/ 	.word	0x00000000
        /*0644*/ 	.short	0x0101
        /*0646*/ 	.byte	0xff
	.zero		1


	//   ....[85]....
        /*0648*/ 	.word	0x0000e760
        /*064c*/ 	.word	0x00000002
        /*0650*/ 	.word	0x00000000
        /*0654*/ 	.short	0x0101
        /*0656*/ 	.byte	0xff
	.zero		1


	//   ....[86]....
        /*0658*/ 	.word	0x0000e9a0
        /*065c*/ 	.word	0x00000000
        /*0660*/ 	.word	0x00000000
        /*0664*/ 	.short	0x0101
        /*0666*/ 	.byte	0xff
	.zero		1


	//   ....[87]....
        /*0668*/ 	.word	0x0000e9f0
        /*066c*/ 	.word	0x00000000
        /*0670*/ 	.word	0x00000020
        /*0674*/ 	.short	0x010a
        /*0676*/ 	.byte	0xff
	.zero		1


	//   ....[88]....
        /*0678*/ 	.word	0x0000ea70
        /*067c*/ 	.word	0x00000000
        /*0680*/ 	.word	0x00000020
        /*0684*/ 	.short	0x010a
        /*0686*/ 	.byte	0xff
	.zero		1


	//   ....[89]....
        /*0688*/ 	.word	0x0000eac0
        /*068c*/ 	.word	0x0000000a
        /*0690*/ 	.word	0x00000090
        /*0694*/ 	.short	0x010a
        /*0696*/ 	.byte	0xff
	.zero		1


	//   ....[90]....
        /*0698*/ 	.word	0x0000eb10
        /*069c*/ 	.word	0x00000003
        /*06a0*/ 	.word	0x00000000
        /*06a4*/ 	.short	0x010a
        /*06a6*/ 	.byte	0xff
	.zero		1


	//   ....[91]....
        /*06a8*/ 	.word	0x0000eb60
        /*06ac*/ 	.word	0x00000002
        /*06b0*/ 	.word	0x00000000
        /*06b4*/ 	.short	0x010a
        /*06b6*/ 	.byte	0xff
	.zero		1


	//   ....[92]....
        /*06b8*/ 	.word	0x0000ebb0
        /*06bc*/ 	.word	0x00000000
        /*06c0*/ 	.word	0x00000000
        /*06c4*/ 	.short	0x010a
        /*06c6*/ 	.byte	0xff
	.zero		1


	//   ....[93]....
        /*06c8*/ 	.word	0x0000ec00
        /*06cc*/ 	.word	0x00000000
        /*06d0*/ 	.word	0x00000098
        /*06d4*/ 	.short	0x010a
        /*06d6*/ 	.byte	0xff
	.zero		1


	//   ....[94]....
        /*06d8*/ 	.word	0x0000ec50
        /*06dc*/ 	.word	0x00000000
        /*06e0*/ 	.word	0x00000090
        /*06e4*/ 	.short	0x010a
        /*06e6*/ 	.byte	0xff
	.zero		1


	//   ....[95]....
        /*06e8*/ 	.word	0x0000eca0
        /*06ec*/ 	.word	0x00000002
        /*06f0*/ 	.word	0x00000090
        /*06f4*/ 	.short	0x010a
        /*06f6*/ 	.byte	0xff
	.zero		1


	//   ....[96]....
        /*06f8*/ 	.word	0x0000ecf0
        /*06fc*/ 	.word	0x00000003
        /*0700*/ 	.word	0x000000b0
        /*0704*/ 	.short	0x010a
        /*0706*/ 	.byte	0xff
	.zero		1


	//   ....[97]....
        /*0708*/ 	.word	0x0000ed40
        /*070c*/ 	.word	0x00000011
        /*0710*/ 	.word	0x00000000
        /*0714*/ 	.short	0x010a
        /*0716*/ 	.byte	0xff
	.zero		1


	//   ....[98]....
        /*0718*/ 	.word	0x0000ed90
        /*071c*/ 	.word	0x00000002
        /*0720*/ 	.word	0x00000000
        /*0724*/ 	.short	0x010a
        /*0726*/ 	.byte	0xff
	.zero		1


	//   ....[99]....
        /*0728*/ 	.word	0x0000ede0
        /*072c*/ 	.word	0x00000009
        /*0730*/ 	.word	0x00000000
        /*0734*/ 	.short	0x010a
        /*0736*/ 	.byte	0xff
	.zero		1


	//   ....[100]....
        /*0738*/ 	.word	0x0000ee30
        /*073c*/ 	.word	0x00000012
        /*0740*/ 	.word	0x00000090
        /*0744*/ 	.short	0x010a
        /*0746*/ 	.byte	0xff
	.zero		1


	//   ....[101]....
        /*0748*/ 	.word	0x0000ee80
        /*074c*/ 	.word	0x00000012
        /*0750*/ 	.word	0x00000088
        /*0754*/ 	.short	0x010a
        /*0756*/ 	.byte	0xff
	.zero		1


	//   ....[102]....
        /*0758*/ 	.word	0x0000eed0
        /*075c*/ 	.word	0x00000012
        /*0760*/ 	.word	0x00000060
        /*0764*/ 	.short	0x010a
        /*0766*/ 	.byte	0xff
	.zero		1


	//   ....[103]....
        /*0768*/ 	.word	0x0000ef20
        /*076c*/ 	.word	0x00000012
        /*0770*/ 	.word	0x00000068
        /*0774*/ 	.short	0x010a
        /*0776*/ 	.byte	0xff
	.zero		1


	//   ....[104]....
        /*0778*/ 	.word	0x0000ef70
        /*077c*/ 	.word	0x00000012
        /*0780*/ 	.word	0x00000070
        /*0784*/ 	.short	0x010a
        /*0786*/ 	.byte	0xff
	.zero		1


	//   ....[105]....
        /*0788*/ 	.word	0x0000efc0
        /*078c*/ 	.word	0x00000012
        /*0790*/ 	.word	0x00000078
        /*0794*/ 	.short	0x010a
        /*0796*/ 	.byte	0xff
	.zero		1


	//   ....[106]....
        /*0798*/ 	.word	0x0000f010
        /*079c*/ 	.word	0x00000012
        /*07a0*/ 	.word	0x00000060
        /*07a4*/ 	.short	0x010a
        /*07a6*/ 	.byte	0xff
	.zero		1


	//   ....[107]....
        /*07a8*/ 	.word	0x0000f060
        /*07ac*/ 	.word	0x00000012
        /*07b0*/ 	.word	0x00000068
        /*07b4*/ 	.short	0x010a
        /*07b6*/ 	.byte	0xff
	.zero		1


	//   ....[108]....
        /*07b8*/ 	.word	0x0000f0b0
        /*07bc*/ 	.word	0x00000012
        /*07c0*/ 	.word	0x00000070
        /*07c4*/ 	.short	0x010a
        /*07c6*/ 	.byte	0xff
	.zero		1


	//   ....[109]....
        /*07c8*/ 	.word	0x0000f100
        /*07cc*/ 	.word	0x0000005d
        /*07d0*/ 	.word	0x00000090
        /*07d4*/ 	.short	0x010a
        /*07d6*/ 	.byte	0xff
	.zero		1


	//   ....[110]....
        /*07d8*/ 	.word	0x0000f150
        /*07dc*/ 	.word	0x0000005d
        /*07e0*/ 	.word	0x00000040
        /*07e4*/ 	.short	0x010a
        /*07e6*/ 	.byte	0xff
	.zero		1


	//   ....[111]....
        /*07e8*/ 	.word	0x0000f1a0
        /*07ec*/ 	.word	0x00000076
        /*07f0*/ 	.word	0x000000a0
        /*07f4*/ 	.short	0x010a
        /*07f6*/ 	.byte	0xff
	.zero		1


	//   ....[112]....
        /*07f8*/ 	.word	0x0000f1f0
        /*07fc*/ 	.word	0x0000007b
        /*0800*/ 	.word	0x00000040
        /*0804*/ 	.short	0x010a
        /*0806*/ 	.byte	0xff
	.zero		1


	//   ....[113]....
        /*0808*/ 	.word	0x0000f240
        /*080c*/ 	.word	0x0000007b
        /*0810*/ 	.word	0x00000040
        /*0814*/ 	.short	0x010a
        /*0816*/ 	.byte	0xff
	.zero		1


	//   ....[114]....
        /*0818*/ 	.word	0x0000f290
        /*081c*/ 	.word	0x0000007b
        /*0820*/ 	.word	0x00000040
        /*0824*/ 	.short	0x010a
        /*0826*/ 	.byte	0xff
	.zero		1


	//----- nvinfo : EIATTR_NUM_MBARRIERS
	.align		4
.L_47:
        /*0828*/ 	.byte	0x03, 0x38
        /*082a*/ 	.short	0x0018


	//----- nvinfo : EIATTR_EXIT_INSTR_OFFSETS
	.align		4
        /*082c*/ 	.byte	0x04, 0x1c
        /*082e*/ 	.short	(.L_49 - .L_48)


	//   ....[0]....
.L_48:
        /*0830*/ 	.word	0x00008760


	//   ....[1]....
        /*0834*/ 	.word	0x00008a10


	//   ....[2]....
        /*0838*/ 	.word	0x00008a60


	//   ....[3]....
        /*083c*/ 	.word	0x00009ed0


	//   ....[4]....
        /*0840*/ 	.word	0x0000b1e0


	//   ....[5]....
        /*0844*/ 	.word	0x0000b210


	//   ....[6]....
        /*0848*/ 	.word	0x0000e890


	//   ....[7]....
        /*084c*/ 	.word	0x0000e910


	//   ....[8]....
        /*0850*/ 	.word	0x0000e940


	//   ....[9]....
        /*0854*/ 	.word	0x0000e9b0


	//----- nvinfo : EIATTR_MAX_THREADS
	.align		4
.L_49:
        /*0858*/ 	.byte	0x04, 0x05
        /*085a*/ 	.short	(.L_51 - .L_50)
.L_50:
        /*085c*/ 	.word	0x00000100
        /*0860*/ 	.word	0x00000001
        /*0864*/ 	.word	0x00000001


	//----- nvinfo : EIATTR_CRS_STACK_SIZE
	.align		4
.L_51:
        /*0868*/ 	.byte	0x04, 0x1e
        /*086a*/ 	.short	(.L_53 - .L_52)
.L_52:
        /*086c*/ 	.word	0x00000000


	//----- nvinfo : EIATTR_CBANK_PARAM_SIZE
	.align		4
.L_53:
        /*0870*/ 	.byte	0x03, 0x19
        /*0872*/ 	.short	0x0900


	//----- nvinfo : EIATTR_PARAM_CBANK
	.align		4
        /*0874*/ 	.byte	0x04, 0x0a
        /*0876*/ 	.short	(.L_55 - .L_54)
	.align		4
.L_54:
        /*0878*/ 	.word	index@(.nv.constant0._ZN7cutlass13device_kernelINS_4conv6kernel13ConvUniversalINS1_16ConvProblemShapeILNS1_8OperatorE1ELi3EEENS1_10collective14CollectiveConvINS1_47MainloopSm100TmaUmmaWarpSpecializedImplicitGemmILS5_1ELi4ELi3ELi1ELi2EN4cute5tupleIJNSA_1CILi1EEESD_SD_EEEEENSB_IJNSC_ILi128EEENSC_ILi64EEENSB_IJSH_EEEEEENS_10tfloat32_tESK_NSA_8TiledMMAINSA_8MMA_AtomIJNSA_17SM100_MMA_TF32_SSISK_SK_fLi128ELi64ELNSA_4UMMA5MajorE0ELSP_1ELNSO_7ScaleInE0ELSQ_0EEEEEENSA_6LayoutISE_NSB_IJNSC_ILi0EEESU_SU_EEEEENSB_IJNSA_10UnderscoreESX_SX_EEEEENS7_6detail27Sm100ImplicitGemmTileTraitsINSA_20SM90_TMA_LOAD_IM2COLENSA_14ComposedLayoutINSA_7SwizzleILi3ELi4ELi3EEENSA_18smem_ptr_flag_bitsILi32EEENST_INSB_IJNSC_ILi8EEENSC_ILi32EEEEEENSB_IJS19_SD_EEEEEEEvEENS11_INSA_13SM90_TMA_LOADENS13_INS14_ILi2ELi5ELi2EEES17_NST_INSB_IJS19_NSC_ILi4EEEEEENSB_IJSD_S19_EEEEEEEvEEEENS_8epilogue10collective18CollectiveEpilogueINS1O_23Sm100TmaWarpSpecializedILi4ELi2ELi16ELb1ELb0EEEJSJ_NSB_IJNST_ISG_SD_EENST_INSC_ILi16EEESD_EEEEESK_NSB_IJNSB_IJllllEEESD_SU_EEESK_S1Y_NS1O_6fusion15FusionCallbacksIS1S_NS1Z_17LinearCombinationISK_fSK_fLNS_15FloatRoundStyleE2EEESJ_S1W_JEEENSA_5SM1004TMEM4LOAD26SM100_TMEM_LOAD_32dp32b16xES12_NS13_INS14_ILi2ELi4ELi3EEES17_NST_INSB_IJS18_S1U_EEENSB_IJS1U_SD_EEEEEEENSA_39AutoVectorizingCopyWithAssumedAlignmentILi128EEENSA_21SM90_TMA_STORE_IM2COLES2D_S2F_S2F_EEEvvEEEEvNT_6ParamsE)
        /*087c*/ 	.short	0x0380
        /*087e*/ 	.short	0x0900


	//----- nvinfo : EIATTR_SW_WAR
	.align		4
.L_55:
        /*0880*/ 	.byte	0x04, 0x36
        /*0882*/ 	.short	(.L_57 - .L_56)
.L_56:
        /*0884*/ 	.word	0x00000008
.L_57:


//--------------------- .nv.callgraph             --------------------------
	.section	.nv.callgraph,"",@"SHT_CUDA_CALLGRAPH"
	.align	4
	.sectionentsize	8
	.align		4
        /*0000*/ 	.word	0x00000000
	.align		4
        /*0004*/ 	.word	0xffffffff
	.align		4
        /*0008*/ 	.word	index@(_ZN7cutlass13device_kernelINS_4conv6kernel13ConvUniversalINS1_16ConvProblemShapeILNS1_8OperatorE1ELi3EEENS1_10collective14CollectiveConvINS1_47MainloopSm100TmaUmmaWarpSpecializedImplicitGemmILS5_1ELi4ELi3ELi1ELi2EN4cute5tupleIJNSA_1CILi1EEESD_SD_EEEEENSB_IJNSC_ILi128EEENSC_ILi64EEENSB_IJSH_EEEEEENS_10tfloat32_tESK_NSA_8TiledMMAINSA_8MMA_AtomIJNSA_17SM100_MMA_TF32_SSISK_SK_fLi128ELi64ELNSA_4UMMA5MajorE0ELSP_1ELNSO_7ScaleInE0ELSQ_0EEEEEENSA_6LayoutISE_NSB_IJNSC_ILi0EEESU_SU_EEEEENSB_IJNSA_10UnderscoreESX_SX_EEEEENS7_6detail27Sm100ImplicitGemmTileTraitsINSA_20SM90_TMA_LOAD_IM2COLENSA_14ComposedLayoutINSA_7SwizzleILi3ELi4ELi3EEENSA_18smem_ptr_flag_bitsILi32EEENST_INSB_IJNSC_ILi8EEENSC_ILi32EEEEEENSB_IJS19_SD_EEEEEEEvEENS11_INSA_13SM90_TMA_LOADENS13_INS14_ILi2ELi5ELi2EEES17_NST_INSB_IJS19_NSC_ILi4EEEEEENSB_IJSD_S19_EEEEEEEvEEEENS_8epilogue10collective18CollectiveEpilogueINS1O_23Sm100TmaWarpSpecializedILi4ELi2ELi16ELb1ELb0EEEJSJ_NSB_IJNST_ISG_SD_EENST_INSC_ILi16EEESD_EEEEESK_NSB_IJNSB_IJllllEEESD_SU_EEESK_S1Y_NS1O_6fusion15FusionCallbacksIS1S_NS1Z_17LinearCombinationISK_fSK_fLNS_15FloatRoundStyleE2EEESJ_S1W_JEEENSA_5SM1004TMEM4LOAD26SM100_TMEM_LOAD_32dp32b16xES12_NS13_INS14_ILi2ELi4ELi3EEES17_NST_INSB_IJS18_S1U_EEENSB_IJS1U_SD_EEEEEEENSA_39AutoVectorizingCopyWithAssumedAlignmentILi128EEENSA_21SM90_TMA_STORE_IM2COLES2D_S2F_S2F_EEEvvEEEEvNT_6ParamsE)
	.align		4
        /*000c*/ 	.word	index@(__assertfail)
	.align		4
        /*0010*/ 	.word	0x00000000
	.align		4
        /*0014*/ 	.word	0xfffffffe
	.align		4
        /*0018*/ 	.word	0x00000000
	.align		4
        /*001c*/ 	.word	0xfffffffd
	.align		4
        /*0020*/ 	.word	0x00000000
	.align		4
        /*0024*/ 	.word	0xfffffffc


//--------------------- .nv.constant4             --------------------------
	.section	.nv.constant4,"a",@progbits
	.align	8
	.align		8
.nv.constant4:
        /*0000*/ 	.dword	__assertfail
	.align		8
        /*0008*/ 	.dword	__unnamed_1
	.align		8
        /*0010*/ 	.dword	__unnamed_2
	.align		8
        /*0018*/ 	.dword	_ZN39_INTERNAL_5d51283b_4_k_cu_8d006a5c_32484cuda3std3__45__cpo5beginE
	.align		8
        /*0020*/ 	.dword	_ZN39_INTERNAL_5d51283b_4_k_cu_8d006a5c_32484cuda3std3__45__cpo3endE
	.align		8
        /*0028*/ 	.dword	_ZN39_INTERNAL_5d51283b_4_k_cu_8d006a5c_32484cuda3std3__45__cpo6cbeginE
	.align		8
        /*0030*/ 	.dword	_ZN39_INTERNAL_5d51283b_4_k_cu_8d006a5c_32484cuda3std3__45__cpo4cendE
	.align		8
        /*0038*/ 	.dword	_ZN39_INTERNAL_5d51283b_4_k_cu_8d006a5c_32484cuda3std3__441_GLOBAL__N__5d51283b_4_k_cu_8d006a5c_32486ignoreE
	.align		8
        /*0040*/ 	.dword	_ZN39_INTERNAL_5d51283b_4_k_cu_8d006a5c_32484cuda3std3__419piecewise_constructE
	.align		8
        /*0048*/ 	.dword	_ZN39_INTERNAL_5d51283b_4_k_cu_8d006a5c_32484cuda3std3__48in_placeE
	.align		8
        /*0050*/ 	.dword	_ZN39_INTERNAL_5d51283b_4_k_cu_8d006a5c_32484cuda3std6ranges3__45__cpo4swapE
	.align		8
        /*0058*/ 	.dword	_ZN39_INTERNAL_5d51283b_4_k_cu_8d006a5c_32484cuda3std6ranges3__45__cpo9iter_moveE
	.align		8
        /*0060*/ 	.dword	_ZN39_INTERNAL_5d51283b_4_k_cu_8d006a5c_32484cute7productE
	.align		8
        /*0068*/ 	.dword	_ZN39_INTERNAL_5d51283b_4_k_cu_8d006a5c_32484cute1_E
	.align		8
        /*0070*/ 	.dword	$str$27
	.align		8
        /*0078*/ 	.dword	$str$28
	.align		8
        /*0080*/ 	.dword	$str$29
	.align		8
        /*0088*/ 	.dword	$str$30


//--------------------- .text._ZN7cutlass13device_kernelINS_4conv6kernel13ConvUniversalINS1_16ConvProblemShapeILNS1_8OperatorE1ELi3EEENS1_10collective14CollectiveConvINS1_47MainloopSm100TmaUmmaWarpSpecializedImplicitGemmILS5_1ELi4ELi3ELi1ELi2EN4cute5tupleIJNSA_1CILi1EEESD_SD_EEEEENSB_IJNSC_ILi128EEENSC_ILi64EEENSB_IJSH_EEEEEENS_10tfloat32_tESK_NSA_8TiledMMAINSA_8MMA_AtomIJNSA_17SM100_MMA_TF32_SSISK_SK_fLi128ELi64ELNSA_4UMMA5MajorE0ELSP_1ELNSO_7ScaleInE0ELSQ_0EEEEEENSA_6LayoutISE_NSB_IJNSC_ILi0EEESU_SU_EEEEENSB_IJNSA_10UnderscoreESX_SX_EEEEENS7_6detail27Sm100ImplicitGemmTileTraitsINSA_20SM90_TMA_LOAD_IM2COLENSA_14ComposedLayoutINSA_7SwizzleILi3ELi4ELi3EEENSA_18smem_ptr_flag_bitsILi32EEENST_INSB_IJNSC_ILi8EEENSC_ILi32EEEEEENSB_IJS19_SD_EEEEEEEvEENS11_INSA_13SM90_TMA_LOADENS13_INS14_ILi2ELi5ELi2EEES17_NST_INSB_IJS19_NSC_ILi4EEEEEENSB_IJSD_S19_EEEEEEEvEEEENS_8epilogue10collective18CollectiveEpilogueINS1O_23Sm100TmaWarpSpecializedILi4ELi2ELi16ELb1ELb0EEEJSJ_NSB_IJNST_ISG_SD_EENST_INSC_ILi16EEESD_EEEEESK_NSB_IJNSB_IJllllEEESD_SU_EEESK_S1Y_NS1O_6fusion15FusionCallbacksIS1S_NS1Z_17LinearCombinationISK_fSK_fLNS_15FloatRoundStyleE2EEESJ_S1W_JEEENSA_5SM1004TMEM4LOAD26SM100_TMEM_LOAD_32dp32b16xES12_NS13_INS14_ILi2ELi4ELi3EEES17_NST_INSB_IJS18_S1U_EEENSB_IJS1U_SD_EEEEEEENSA_39AutoVectorizingCopyWithAssumedAlignmentILi128EEENSA_21SM90_TMA_STORE_IM2COLES2D_S2F_S2F_EEEvvEEEEvNT_6ParamsE --------------------------
	.section	.text._ZN7cutlass13device_kernelINS_4conv6kernel13ConvUniversalINS1_16ConvProblemShapeILNS1_8OperatorE1ELi3EEENS1_10collective14CollectiveConvINS1_47MainloopSm100TmaUmmaWarpSpecializedImplicitGemmILS5_1ELi4ELi3ELi1ELi2EN4cute5tupleIJNSA_1CILi1EEESD_SD_EEEEENSB_IJNSC_ILi128EEENSC_ILi64EEENSB_IJSH_EEEEEENS_10tfloat32_tESK_NSA_8TiledMMAINSA_8MMA_AtomIJNSA_17SM100_MMA_TF32_SSISK_SK_fLi128ELi64ELNSA_4UMMA5MajorE0ELSP_1ELNSO_7ScaleInE0ELSQ_0EEEEEENSA_6LayoutISE_NSB_IJNSC_ILi0EEESU_SU_EEEEENSB_IJNSA_10UnderscoreESX_SX_EEEEENS7_6detail27Sm100ImplicitGemmTileTraitsINSA_20SM90_TMA_LOAD_IM2COLENSA_14ComposedLayoutINSA_7SwizzleILi3ELi4ELi3EEENSA_18smem_ptr_flag_bitsILi32EEENST_INSB_IJNSC_ILi8EEENSC_ILi32EEEEEENSB_IJS19_SD_EEEEEEEvEENS11_INSA_13SM90_TMA_LOADENS13_INS14_ILi2ELi5ELi2EEES17_NST_INSB_IJS19_NSC_ILi4EEEEEENSB_IJSD_S19_EEEEEEEvEEEENS_8epilogue10collective18CollectiveEpilogueINS1O_23Sm100TmaWarpSpecializedILi4ELi2ELi16ELb1ELb0EEEJSJ_NSB_IJNST_ISG_SD_EENST_INSC_ILi16EEESD_EEEEESK_NSB_IJNSB_IJllllEEESD_SU_EEESK_S1Y_NS1O_6fusion15FusionCallbacksIS1S_NS1Z_17LinearCombinationISK_fSK_fLNS_15FloatRoundStyleE2EEESJ_S1W_JEEENSA_5SM1004TMEM4LOAD26SM100_TMEM_LOAD_32dp32b16xES12_NS13_INS14_ILi2ELi4ELi3EEES17_NST_INSB_IJS18_S1U_EEENSB_IJS1U_SD_EEEEEEENSA_39AutoVectorizingCopyWithAssumedAlignmentILi128EEENSA_21SM90_TMA_STORE_IM2COLES2D_S2F_S2F_EEEvvEEEEvNT_6ParamsE,"ax",@progbits
	.align	128
.text._ZN7cutlass13device_kernelINS_4conv6kernel13ConvUniversalINS1_16ConvProblemShapeILNS1_8OperatorE1ELi3EEENS1_10collective14CollectiveConvINS1_47MainloopSm100TmaUmmaWarpSpecializedImplicitGemmILS5_1ELi4ELi3ELi1ELi2EN4cute5tupleIJNSA_1CILi1EEESD_SD_EEEEENSB_IJNSC_ILi128EEENSC_ILi64EEENSB_IJSH_EEEEEENS_10tfloat32_tESK_NSA_8TiledMMAINSA_8MMA_AtomIJNSA_17SM100_MMA_TF32_SSISK_SK_fLi128ELi64ELNSA_4UMMA5MajorE0ELSP_1ELNSO_7ScaleInE0ELSQ_0EEEEEENSA_6LayoutISE_NSB_IJNSC_ILi0EEESU_SU_EEEEENSB_IJNSA_10UnderscoreESX_SX_EEEEENS7_6detail27Sm100ImplicitGemmTileTraitsINSA_20SM90_TMA_LOAD_IM2COLENSA_14ComposedLayoutINSA_7SwizzleILi3ELi4ELi3EEENSA_18smem_ptr_flag_bitsILi32EEENST_INSB_IJNSC_ILi8EEENSC_ILi32EEEEEENSB_IJS19_SD_EEEEEEEvEENS11_INSA_13SM90_TMA_LOADENS13_INS14_ILi2ELi5ELi2EEES17_NST_INSB_IJS19_NSC_ILi4EEEEEENSB_IJSD_S19_EEEEEEEvEEEENS_8epilogue10collective18CollectiveEpilogueINS1O_23Sm100TmaWarpSpecializedILi4ELi2ELi16ELb1ELb0EEEJSJ_NSB_IJNST_ISG_SD_EENST_INSC_ILi16EEESD_EEEEESK_NSB_IJNSB_IJllllEEESD_SU_EEESK_S1Y_NS1O_6fusion15FusionCallbacksIS1S_NS1Z_17LinearCombinationISK_fSK_fLNS_15FloatRoundStyleE2EEESJ_S1W_JEEENSA_5SM1004TMEM4LOAD26SM100_TMEM_LOAD_32dp32b16xES12_NS13_INS14_ILi2ELi4ELi3EEES17_NST_INSB_IJS18_S1U_EEENSB_IJS1U_SD_EEEEEEENSA_39AutoVectorizingCopyWithAssumedAlignmentILi128EEENSA_21SM90_TMA_STORE_IM2COLES2D_S2F_S2F_EEEvvEEEEvNT_6ParamsE:
        .type           _ZN7cutlass13device_kernelINS_4conv6kernel13ConvUniversalINS1_16ConvProblemShapeILNS1_8OperatorE1ELi3EEENS1_10collective14CollectiveConvINS1_47MainloopSm100TmaUmmaWarpSpecializedImplicitGemmILS5_1ELi4ELi3ELi1ELi2EN4cute5tupleIJNSA_1CILi1EEESD_SD_EEEEENSB_IJNSC_ILi128EEENSC_ILi64EEENSB_IJSH_EEEEEENS_10tfloat32_tESK_NSA_8TiledMMAINSA_8MMA_AtomIJNSA_17SM100_MMA_TF32_SSISK_SK_fLi128ELi64ELNSA_4UMMA5MajorE0ELSP_1ELNSO_7ScaleInE0ELSQ_0EEEEEENSA_6LayoutISE_NSB_IJNSC_ILi0EEESU_SU_EEEEENSB_IJNSA_10UnderscoreESX_SX_EEEEENS7_6detail27Sm100ImplicitGemmTileTraitsINSA_20SM90_TMA_LOAD_IM2COLENSA_14ComposedLayoutINSA_7SwizzleILi3ELi4ELi3EEENSA_18smem_ptr_flag_bitsILi32EEENST_INSB_IJNSC_ILi8EEENSC_ILi32EEEEEENSB_IJS19_SD_EEEEEEEvEENS11_INSA_13SM90_TMA_LOADENS13_INS14_ILi2ELi5ELi2EEES17_NST_INSB_IJS19_NSC_ILi4EEEEEENSB_IJSD_S19_EEEEEEEvEEEENS_8epilogue10collective18CollectiveEpilogueINS1O_23Sm100TmaWarpSpecializedILi4ELi2ELi16ELb1ELb0EEEJSJ_NSB_IJNST_ISG_SD_EENST_INSC_ILi16EEESD_EEEEESK_NSB_IJNSB_IJllllEEESD_SU_EEESK_S1Y_NS1O_6fusion15FusionCallbacksIS1S_NS1Z_17LinearCombinationISK_fSK_fLNS_15FloatRoundStyleE2EEESJ_S1W_JEEENSA_5SM1004TMEM4LOAD26SM100_TMEM_LOAD_32dp32b16xES12_NS13_INS14_ILi2ELi4ELi3EEES17_NST_INSB_IJS18_S1U_EEENSB_IJS1U_SD_EEEEEEENSA_39AutoVectorizingCopyWithAssumedAlignmentILi128EEENSA_21SM90_TMA_STORE_IM2COLES2D_S2F_S2F_EEEvvEEEEvNT_6ParamsE,@function
        .size           _ZN7cutlass13device_kernelINS_4conv6kernel13ConvUniversalINS1_16ConvProblemShapeILNS1_8OperatorE1ELi3EEENS1_10collective14CollectiveConvINS1_47MainloopSm100TmaUmmaWarpSpecializedImplicitGemmILS5_1ELi4ELi3ELi1ELi2EN4cute5tupleIJNSA_1CILi1EEESD_SD_EEEEENSB_IJNSC_ILi128EEENSC_ILi64EEENSB_IJSH_EEEEEENS_10tfloat32_tESK_NSA_8TiledMMAINSA_8MMA_AtomIJNSA_17SM100_MMA_TF32_SSISK_SK_fLi128ELi64ELNSA_4UMMA5MajorE0ELSP_1ELNSO_7ScaleInE0ELSQ_0EEEEEENSA_6LayoutISE_NSB_IJNSC_ILi0EEESU_SU_EEEEENSB_IJNSA_10UnderscoreESX_SX_EEEEENS7_6detail27Sm100ImplicitGemmTileTraitsINSA_20SM90_TMA_LOAD_IM2COLENSA_14ComposedLayoutINSA_7SwizzleILi3ELi4ELi3EEENSA_18smem_ptr_flag_bitsILi32EEENST_INSB_IJNSC_ILi8EEENSC_ILi32EEEEEENSB_IJS19_SD_EEEEEEEvEENS11_INSA_13SM90_TMA_LOADENS13_INS14_ILi2ELi5ELi2EEES17_NST_INSB_IJS19_NSC_ILi4EEEEEENSB_IJSD_S19_EEEEEEEvEEEENS_8epilogue10collective18CollectiveEpilogueINS1O_23Sm100TmaWarpSpecializedILi4ELi2ELi16ELb1ELb0EEEJSJ_NSB_IJNST_ISG_SD_EENST_INSC_ILi16EEESD_EEEEESK_NSB_IJNSB_IJllllEEESD_SU_EEESK_S1Y_NS1O_6fusion15FusionCallbacksIS1S_NS1Z_17LinearCombinationISK_fSK_fLNS_15FloatRoundStyleE2EEESJ_S1W_JEEENSA_5SM1004TMEM4LOAD26SM100_TMEM_LOAD_32dp32b16xES12_NS13_INS14_ILi2ELi4ELi3EEES17_NST_INSB_IJS18_S1U_EEENSB_IJS1U_SD_EEEEEEENSA_39AutoVectorizingCopyWithAssumedAlignmentILi128EEENSA_21SM90_TMA_STORE_IM2COLES2D_S2F_S2F_EEEvvEEEEvNT_6ParamsE,(.L_x_144 - _ZN7cutlass13device_kernelINS_4conv6kernel13ConvUniversalINS1_16ConvProblemShapeILNS1_8OperatorE1ELi3EEENS1_10collective14CollectiveConvINS1_47MainloopSm100TmaUmmaWarpSpecializedImplicitGemmILS5_1ELi4ELi3ELi1ELi2EN4cute5tupleIJNSA_1CILi1EEESD_SD_EEEEENSB_IJNSC_ILi128EEENSC_ILi64EEENSB_IJSH_EEEEEENS_10tfloat32_tESK_NSA_8TiledMMAINSA_8MMA_AtomIJNSA_17SM100_MMA_TF32_SSISK_SK_fLi128ELi64ELNSA_4UMMA5MajorE0ELSP_1ELNSO_7ScaleInE0ELSQ_0EEEEEENSA_6LayoutISE_NSB_IJNSC_ILi0EEESU_SU_EEEEENSB_IJNSA_10UnderscoreESX_SX_EEEEENS7_6detail27Sm100ImplicitGemmTileTraitsINSA_20SM90_TMA_LOAD_IM2COLENSA_14ComposedLayoutINSA_7SwizzleILi3ELi4ELi3EEENSA_18smem_ptr_flag_bitsILi32EEENST_INSB_IJNSC_ILi8EEENSC_ILi32EEEEEENSB_IJS19_SD_EEEEEEEvEENS11_INSA_13SM90_TMA_LOADENS13_INS14_ILi2ELi5ELi2EEES17_NST_INSB_IJS19_NSC_ILi4EEEEEENSB_IJSD_S19_EEEEEEEvEEEENS_8epilogue10collective18CollectiveEpilogueINS1O_23Sm100TmaWarpSpecializedILi4ELi2ELi16ELb1ELb0EEEJSJ_NSB_IJNST_ISG_SD_EENST_INSC_ILi16EEESD_EEEEESK_NSB_IJNSB_IJllllEEESD_SU_EEESK_S1Y_NS1O_6fusion15FusionCallbacksIS1S_NS1Z_17LinearCombinationISK_fSK_fLNS_15FloatRoundStyleE2EEESJ_S1W_JEEENSA_5SM1004TMEM4LOAD26SM100_TMEM_LOAD_32dp32b16xES12_NS13_INS14_ILi2ELi4ELi3EEES17_NST_INSB_IJS18_S1U_EEENSB_IJS1U_SD_EEEEEEENSA_39AutoVectorizingCopyWithAssumedAlignmentILi128EEENSA_21SM90_TMA_STORE_IM2COLES2D_S2F_S2F_EEEvvEEEEvNT_6ParamsE)
        .other          _ZN7cutlass13device_kernelINS_4conv6kernel13ConvUniversalINS1_16ConvProblemShapeILNS1_8OperatorE1ELi3EEENS1_10collective14CollectiveConvINS1_47MainloopSm100TmaUmmaWarpSpecializedImplicitGemmILS5_1ELi4ELi3ELi1ELi2EN4cute5tupleIJNSA_1CILi1EEESD_SD_EEEEENSB_IJNSC_ILi128EEENSC_ILi64EEENSB_IJSH_EEEEEENS_10tfloat32_tESK_NSA_8TiledMMAINSA_8MMA_AtomIJNSA_17SM100_MMA_TF32_SSISK_SK_fLi128ELi64ELNSA_4UMMA5MajorE0ELSP_1ELNSO_7ScaleInE0ELSQ_0EEEEEENSA_6LayoutISE_NSB_IJNSC_ILi0EEESU_SU_EEEEENSB_IJNSA_10UnderscoreESX_SX_EEEEENS7_6detail27Sm100ImplicitGemmTileTraitsINSA_20SM90_TMA_LOAD_IM2COLENSA_14ComposedLayoutINSA_7SwizzleILi3ELi4ELi3EEENSA_18smem_ptr_flag_bitsILi32EEENST_INSB_IJNSC_ILi8EEENSC_ILi32EEEEEENSB_IJS19_SD_EEEEEEEvEENS11_INSA_13SM90_TMA_LOADENS13_INS14_ILi2ELi5ELi2EEES17_NST_INSB_IJS19_NSC_ILi4EEEEEENSB_IJSD_S19_EEEEEEEvEEEENS_8epilogue10collective18CollectiveEpilogueINS1O_23Sm100TmaWarpSpecializedILi4ELi2ELi16ELb1ELb0EEEJSJ_NSB_IJNST_ISG_SD_EENST_INSC_ILi16EEESD_EEEEESK_NSB_IJNSB_IJllllEEESD_SU_EEESK_S1Y_NS1O_6fusion15FusionCallbacksIS1S_NS1Z_17LinearCombinationISK_fSK_fLNS_15FloatRoundStyleE2EEESJ_S1W_JEEENSA_5SM1004TMEM4LOAD26SM100_TMEM_LOAD_32dp32b16xES12_NS13_INS14_ILi2ELi4ELi3EEES17_NST_INSB_IJS18_S1U_EEENSB_IJS1U_SD_EEEEEEENSA_39AutoVectorizingCopyWithAssumedAlignmentILi128EEENSA_21SM90_TMA_STORE_IM2COLES2D_S2F_S2F_EEEvvEEEEvNT_6ParamsE,@"STO_CUDA_ENTRY STV_DEFAULT"
_ZN7cutlass13device_kernelINS_4conv6kernel13ConvUniversalINS1_16ConvProblemShapeILNS1_8OperatorE1ELi3EEENS1_10collective14CollectiveConvINS1_47MainloopSm100TmaUmmaWarpSpecializedImplicitGemmILS5_1ELi4ELi3ELi1ELi2EN4cute5tupleIJNSA_1CILi1EEESD_SD_EEEEENSB_IJNSC_ILi128EEENSC_ILi64EEENSB_IJSH_EEEEEENS_10tfloat32_tESK_NSA_8TiledMMAINSA_8MMA_AtomIJNSA_17SM100_MMA_TF32_SSISK_SK_fLi128ELi64ELNSA_4UMMA5MajorE0ELSP_1ELNSO_7ScaleInE0ELSQ_0EEEEEENSA_6LayoutISE_NSB_IJNSC_ILi0EEESU_SU_EEEEENSB_IJNSA_10UnderscoreESX_SX_EEEEENS7_6detail27Sm100ImplicitGemmTileTraitsINSA_20SM90_TMA_LOAD_IM2COLENSA_14ComposedLayoutINSA_7SwizzleILi3ELi4ELi3EEENSA_18smem_ptr_flag_bitsILi32EEENST_INSB_IJNSC_ILi8EEENSC_ILi32EEEEEENSB_IJS19_SD_EEEEEEEvEENS11_INSA_13SM90_TMA_LOADENS13_INS14_ILi2ELi5ELi2EEES17_NST_INSB_IJS19_NSC_ILi4EEEEEENSB_IJSD_S19_EEEEEEEvEEEENS_8epilogue10collective18CollectiveEpilogueINS1O_23Sm100TmaWarpSpecializedILi4ELi2ELi16ELb1ELb0EEEJSJ_NSB_IJNST_ISG_SD_EENST_INSC_ILi16EEESD_EEEEESK_NSB_IJNSB_IJllllEEESD_SU_EEESK_S1Y_NS1O_6fusion15FusionCallbacksIS1S_NS1Z_17LinearCombinationISK_fSK_fLNS_15FloatRoundStyleE2EEESJ_S1W_JEEENSA_5SM1004TMEM4LOAD26SM100_TMEM_LOAD_32dp32b16xES12_NS13_INS14_ILi2ELi4ELi3EEES17_NST_INSB_IJS18_S1U_EEENSB_IJS1U_SD_EEEEEEENSA_39AutoVectorizingCopyWithAssumedAlignmentILi128EEENSA_21SM90_TMA_STORE_IM2COLES2D_S2F_S2F_EEEvvEEEEvNT_6ParamsE:
[----:B------:R-:W1:Y:S08]  /*0000*/  LDC R1, c[0x0][0x37c] ;  /* 0x0000df00ff017b82 */ /* 0x000e700000000800 */
[----:B------:R-:W2:Y:S01]  /*0010*/  LDC.64 R2, c[0x0][0x990] ;  /* 0x00026400ff027b82 */ /* 0x000ea20000000a00 */
[----:B------:R-:W3:Y:S01]  /*0020*/  S2R R101, SR_TID.X ;  /* 0x0000000000657919 */ /* 0x000ee20000002100 */
[----:B------:R-:W-:Y:S01]  /*0030*/  ELECT P5, URZ, PT ;  /* 0x0000000000ff782f */ /* 0x000fe200038a0000 */
[----:B-1----:R-:W-:Y:S01]  /*0040*/  VIADD R1, R1, 0xfffffff8 ;  /* 0xfffffff801017836 */ /* 0x002fe20000000000 */
[----:B------:R-:W-:-:S04]  /*0050*/  PRMT R87, RZ, 0x7610, R87 ;  /* 0x00007610ff577816 */ /* 0x000fc80000000057 */
[----:B------:R-:W1:Y:S01]  /*0060*/  LDC.64 R88, c[0x0][0x358] ;  /* 0x0000d600ff587b82 */ /* 0x000e620000000a00 */
[----:B--2---:R-:W-:-:S04]  /*0070*/  ISETP.NE.U32.AND P0, PT, R2, RZ, PT ;  /* 0x000000ff0200720c */ /* 0x004fc80003f05070 */
[----:B------:R-:W-:Y:S02]  /*0080*/  ISETP.NE.AND.EX P0, PT, R3, RZ, PT, P0 ;  /* 0x000000ff0300720c */ /* 0x000fe40003f05300 */
[----:B---3--:R-:W-:-:S05]  /*0090*/  SHF.R.U32.HI R103, RZ, 0x5, R101 ;  /* 0x00000005ff677819 */ /* 0x008fca0000011665 */
[----:B------:R2:W3:Y:S06]  /*00a0*/  SHFL.IDX PT, R0, R103, RZ, 0x1f ;  /* 0x00001fff67007589 */ /* 0x0004ec00000e0000 */
[----:B------:R-:W-:Y:S05]  /*00b0*/  @P0 BRA `(.L_x_0) ;  /* 0x0000000000300947 */ /* 0x000fea0003800000 */
[----:B------:R-:W4:Y:S02]  /*00c0*/  LDC.64 R4, c[0x0][0x988] ;  /* 0x00026200ff047b82 */ /* 0x000f240000000a00 */
[----:B----4-:R-:W-:-:S04]  /*00d0*/  ISETP.NE.U32.AND P0, PT, R4, RZ, PT ;  /* 0x000000ff0400720c */ /* 0x010fc80003f05070 */
[----:B------:R-:W-:-:S13]  /*00e0*/  ISETP.NE.AND.EX P0, PT, R5, RZ, PT, P0 ;  /* 0x000000ff0500720c */ /* 0x000fda0003f05300 */
[----:B------:R-:W-:Y:S05]  /*00f0*/  @!P0 BRA `(.L_x_1) ;  /* 0x0000000000188947 */ /* 0x000fea0003800000 */
[----:B------:R-:W4:Y:S01]  /*0100*/  LDC.64 R4, c[0x0][0x988] ;  /* 0x00026200ff047b82 */ /* 0x000f220000000a00 */
[----:B-1----:R-:W-:Y:S02]  /*0110*/  R2UR UR4, R88 ;  /* 0x00000000580472ca */ /* 0x002fe400000e0000 */
[----:B------:R-:W-:-:S13]  /*0120*/  R2UR UR5, R89 ;  /* 0x00000000590572ca */ /* 0x000fda00000e0000 */
[----:B----4-:R4:W5:Y:S01]  /*0130*/  LDG.E R35, desc[UR4][R4.64] ;  /* 0x0000000404237981 */ /* 0x010962000c1e1900 */
[----:B------:R-:W-:Y:S01]  /*0140*/  IMAD.MOV.U32 R87, RZ, RZ, 0x1 ;  /* 0x00000001ff577424 */ /* 0x000fe200078e00ff */
[----:B------:R-:W-:Y:S05]  /*0150*/  BRA `(.L_x_0) ;  /* 0x0000000000087947 */ /* 0x000fea0003800000 */
.L_x_1:
[----:B------:R-:W4:Y:S01]  /*0160*/  LDC R35, c[0x0][0x980] ;  /* 0x00026000ff237b82 */ /* 0x000f220000000800 */
[----:B------:R-:W-:-:S03]  /*0170*/  HFMA2 R87, -RZ, RZ, 0, 5.9604644775390625e-08 ;  /* 0x00000001ff577431 */ /* 0x000fc600000001ff */
.L_x_0:
[----:B----4-:R-:W4:Y:S02]  /*0180*/  LDC.64 R4, c[0x0][0x9b0] ;  /* 0x00026c00ff047b82 */ /* 0x010f240000000a00 */
[----:B----4-:R-:W-:-:S04]  /*0190*/  ISETP.NE.U32.AND P0, PT, R4, RZ, PT ;  /* 0x000000ff0400720c */ /* 0x010fc80003f05070 */
[----:B------:R-:W-:-:S13]  /*01a0*/  ISETP.NE.AND.EX P0, PT, R5, RZ, PT, P0 ;  /* 0x000000ff0500720c */ /* 0x000fda0003f05300 */
        /* <DEDUP_REMOVED lines=9> */
[----:B------:R-:W-:Y:S05]  /*0240*/  BRA `(.L_x_2) ;  /* 0x0000000000047947 */ /* 0x000fea0003800000 */
.L_x_3:
[----:B------:R-:W4:Y:S02]  /*0250*/  LDC R33, c[0x0][0x9a0] ;  /* 0x00026800ff217b82 */ /* 0x000f240000000800 */
.L_x_2:
[----:B----4-:R-:W4:Y:S01]  /*0260*/  LDC.64 R4, c[0x0][0x988] ;  /* 0x00026200ff047b82 */ /* 0x010f220000000a00 */
[----:B---3--:R-:W-:Y:S01]  /*0270*/  ISETP.NE.OR P1, PT, R0, 0x1, !P5 ;  /* 0x000000010000780c */ /* 0x008fe20006f25670 */
[----:B------:R-:W-:Y:S01]  /*0280*/  BSSY.RECONVERGENT B0, `(.L_x_4) ;  /* 0x0000015000007945 */ /* 0x000fe20003800200 */
[----:B------:R-:W-:Y:S02]  /*0290*/  ISETP.EQ.U32.AND P2, PT, R2, RZ, PT ;  /* 0x000000ff0200720c */ /* 0x000fe40003f42070 */
[----:B------:R-:W-:Y:S02]  /*02a0*/  ISETP.NE.OR P4, PT, R0, 0x3, !P5 ;  /* 0x000000030000780c */ /* 0x000fe40006f85670 */
[----:B------:R-:W-:Y:S02]  /*02b0*/  PLOP3.LUT P0, PT, PT, PT, PT, 0x80, 0x8 ;  /* 0x000000000008781c */ /* 0x000fe40003f0f070 */
[----:B----4-:R-:W-:-:S04]  /*02c0*/  ISETP.NE.U32.AND P3, PT, R4, RZ, PT ;  /* 0x000000ff0400720c */ /* 0x010fc80003f65070 */
[----:B------:R-:W-:-:S04]  /*02d0*/  ISETP.NE.AND.EX P3, PT, R5, RZ, PT, P3 ;  /* 0x000000ff0500720c */ /* 0x000fc80003f65330 */
[----:B------:R-:W-:-:S04]  /*02e0*/  ISETP.EQ.OR.EX P6, PT, R3, RZ, !P3, P2 ;  /* 0x000000ff0300720c */ /* 0x000fc80005fc2720 */
[----:B------:R-:W-:Y:S01]  /*02f0*/  P2R R104, PR, RZ, 0x40 ;  /* 0x00000040ff687803 */ /* 0x000fe20000000000 */
[----:B------:R-:W-:Y:S08]  /*0300*/  @P1 BRA `(.L_x_5) ;  /* 0x0000000000301947 */ /* 0x000ff00003800000 */
[----:B------:R-:W3:Y:S02]  /*0310*/  LDC.64 R8, c[0x0][0x348] ;  /* 0x0000d200ff087b82 */ /* 0x000ee40000000a00 */
[C---:B---3--:R-:W-:Y:S02]  /*0320*/  IADD3 R7, P2, PT, R8.reuse, 0x80, RZ ;  /* 0x0000008008077810 */ /* 0x048fe40007f5e0ff */
[----:B------:R-:W-:Y:S02]  /*0330*/  IADD3 R5, P1, PT, R8, 0x200, RZ ;  /* 0x0000020008057810 */ /* 0x000fe40007f3e0ff */
[----:B------:R-:W-:Y:S01]  /*0340*/  R2UR UR6, R7 ;  /* 0x00000000070672ca */ /* 0x000fe200000e0000 */
[--C-:B------:R-:W-:Y:S01]  /*0350*/  IMAD.X R6, RZ, RZ, R9.reuse, P2 ;  /* 0x000000ffff067224 */ /* 0x100fe200010e0609 */
[----:B------:R-:W-:Y:S01]  /*0360*/  R2UR UR4, R5 ;  /* 0x00000000050472ca */ /* 0x000fe200000e0000 */
[----:B------:R-:W-:-:S03]  /*0370*/  IMAD.X R4, RZ, RZ, R9, P1 ;  /* 0x000000ffff047224 */ /* 0x000fc600008e0609 */
[----:B------:R-:W-:Y:S02]  /*0380*/  R2UR UR7, R6 ;  /* 0x00000000060772ca */ /* 0x000fe400000e0000 */
[----:B------:R-:W-:-:S11]  /*0390*/  R2UR UR5, R4 ;  /* 0x00000000040572ca */ /* 0x000fd600000e0000 */
[----:B------:R3:W-:Y:S02]  /*03a0*/  UTMACCTL.PF [UR6] ;  /* 0x00000000060079b9 */ /* 0x0007e40008040000 */
[----:B------:R3:W-:Y:S02]  /*03b0*/  UTMACCTL.PF [UR4] ;  /* 0x00000000040079b9 */ /* 0x0007e40008040000 */
[----:B---3--:R-:W-:Y:S01]  /*03c0*/  NOP ;  /* 0x0000000000007918 */ /* 0x008fe20000000000 */
.L_x_5:
[----:B------:R-:W-:Y:S05]  /*03d0*/  BSYNC.RECONVERGENT B0 ;  /* 0x0000000000007941 */ /* 0x000fea0003800200 */
.L_x_4:
[----:B------:R-:W-:Y:S04]  /*03e0*/  BSSY.RECONVERGENT B0, `(.L_x_6) ;  /* 0x000000e000007945 */ /* 0x000fe80003800200 */
[----:B------:R-:W-:Y:S05]  /*03f0*/  @P4 BRA `(.L_x_7) ;  /* 0x0000000000304947 */ /* 0x000fea0003800000 */
        /* <DEDUP_REMOVED lines=12> */
.L_x_7:
[----:B------:R-:W-:Y:S05]  /*04c0*/  BSYNC.RECONVERGENT B0 ;  /* 0x0000000000007941 */ /* 0x000fea0003800200 */
.L_x_6:
[----:B------:R-:W-:Y:S05]  /*04d0*/  @!P6 BRA `(.L_x_8) ;  /* 0x00000000001ce947 */ /* 0x000fea0003800000 */
[----:B------:R-:W-:Y:S02]  /*04e0*/  ISETP.NE.U32.AND P1, PT, R2, RZ, PT ;  /* 0x000000ff0200720c */ /* 0x000fe40003f25070 */
[----:B-----5:R-:W-:Y:S02]  /*04f0*/  FSETP.NEU.AND P0, PT, R35, RZ, PT ;  /* 0x000000ff2300720b */ /* 0x020fe40003f0d000 */
[----:B------:R-:W-:Y:S02]  /*0500*/  ISETP.NE.AND.EX P1, PT, R3, RZ, PT, P1 ;  /* 0x000000ff0300720c */ /* 0x000fe40003f25310 */
[----:B------:R-:W-:-:S11]  /*0510*/  SEL R2, RZ, 0xffffffff, P3 ;  /* 0xffffffffff027807 */ /* 0x000fd60001800000 */
[----:B------:R-:W-:-:S04]  /*0520*/  @!P1 SEL R2, RZ, 0xffffffff, P0 ;  /* 0xffffffffff029807 */ /* 0x000fc80000000000 */
[----:B------:R-:W-:-:S04]  /*0530*/  LOP3.LUT R2, R2, 0x1, RZ, 0xc0, !PT ;  /* 0x0000000102027812 */ /* 0x000fc800078ec0ff */
[----:B------:R-:W-:-:S13]  /*0540*/  ISETP.NE.U32.AND P0, PT, R2, 0x1, PT ;  /* 0x000000010200780c */ /* 0x000fda0003f05070 */
.L_x_8:
[----:B------:R-:W3:Y:S02]  /*0550*/  SHFL.IDX PT, R2, R103, RZ, 0x1f ;  /* 0x00001fff67027589 */ /* 0x000ee400000e0000 */
[----:B---3--:R-:W-:-:S13]  /*0560*/  ISETP.NE.AND P1, PT, R2, RZ, PT ;  /* 0x000000ff0200720c */ /* 0x008fda0003f25270 */
[----:B------:R-:W-:Y:S05]  /*0570*/  @P1 BRA `(.L_x_9) ;  /* 0x00000000004c1947 */ /* 0x000fea0003800000 */
[----:B------:R-:W-:Y:S01]  /*0580*/  ELECT P1, URZ, PT ;  /* 0x0000000000ff782f */ /* 0x000fe20003820000 */
[----:B------:R-:W-:Y:S02]  /*0590*/  UMOV UR4, 0x1 ;  /* 0x0000000100047882 */ /* 0x000fe40000000000 */
[----:B------:R-:W-:-:S04]  /*05a0*/  UIADD3 UR6, UPT, UPT, -UR4, 0x100000, URZ ;  /* 0x0010000004067890 */ /* 0x000fc8000fffe1ff */
[----:B------:R-:W-:Y:S02]  /*05b0*/  USHF.L.U32 UR7, UR6, 0xb, URZ ;  /* 0x0000000b06077899 */ /* 0x000fe400080006ff */
[----:B------:R-:W-:-:S04]  /*05c0*/  USHF.L.U32 UR6, UR6, 0x1, URZ ;  /* 0x0000000106067899 */ /* 0x000fc800080006ff */
[----:B------:R-:W3:Y:S01]  /*05d0*/  @P1 S2R R2, SR_CgaCtaId ;  /* 0x0000000000021919 */ /* 0x000ee20000008800 */
[----:B------:R-:W-:-:S04]  /*05e0*/  @P1 MOV R3, 0x400 ;  /* 0x0000040000031802 */ /* 0x000fc80000000f00 */
[----:B---3--:R-:W-:-:S04]  /*05f0*/  @P1 LEA R2, R2, R3, 0x18 ;  /* 0x0000000302021211 */ /* 0x008fc800078ec0ff */
[----:B------:R-:W-:Y:S01]  /*0600*/  @P1 R2UR UR5, R2 ;  /* 0x00000000020512ca */ /* 0x000fe200000e0000 */
[----:B------:R-:W3:-:S12]  /*0610*/  FENCE.VIEW.ASYNC.S ;  /* 0x00000000000073c6 */ /* 0x000ed80000000000 */
[----:B---3--:R3:W4:Y:S01]  /*0620*/  SYNCS.EXCH.64 URZ, [UR5], UR6 ;  /* 0x0000000605ff75b2 */ /* 0x0087220008000100 */
[----:B------:R3:W1:Y:S01]  /*0630*/  SYNCS.EXCH.64 URZ, [UR5+0x20], UR6 ;  /* 0x0000200605ff75b2 */ /* 0x0006620008000100 */
[----:B------:R3:W1:Y:S01]  /*0640*/  SYNCS.EXCH.64 URZ, [UR5+0x8], UR6 ;  /* 0x0000080605ff75b2 */ /* 0x0006620008000100 */
[----:B------:R3:W1:Y:S01]  /*0650*/  SYNCS.EXCH.64 URZ, [UR5+0x28], UR6 ;  /* 0x0000280605ff75b2 */ /* 0x0006620008000100 */
[----:B------:R3:W1:Y:S01]  /*0660*/  SYNCS.EXCH.64 URZ, [UR5+0x10], UR6 ;  /* 0x0000100605ff75b2 */ /* 0x0006620008000100 */
[----:B------:R3:W1:Y:S01]  /*0670*/  SYNCS.EXCH.64 URZ, [UR5+0x30], UR6 ;  /* 0x0000300605ff75b2 */ /* 0x0006620008000100 */
[----:B------:R3:W1:Y:S01]  /*0680*/  SYNCS.EXCH.64 URZ, [UR5+0x18], UR6 ;  /* 0x0000180605ff75b2 */ /* 0x0006620008000100 */
[----:B------:R3:W1:Y:S01]  /*0690*/  SYNCS.EXCH.64 URZ, [UR5+0x38], UR6 ;  /* 0x0000380605ff75b2 */ /* 0x0006620008000100 */
[----:B------:R-:W-:Y:S01]  /*06a0*/  NOP ;  /* 0x0000000000007918 */ /* 0x000fe20000000000 */
.L_x_9:
[----:B------:R-:W2:Y:S01]  /*06b0*/  SHFL.IDX PT, R2, R103, RZ, 0x1f ;  /* 0x00001fff67027589 */ /* 0x000ea200000e0000 */
[----:B------:R-:W-:Y:S01]  /*06c0*/  NOP ;  /* 0x0000000000007918 */ /* 0x000fe20000000000 */
[----:B--2---:R-:W-:-:S13]  /*06d0*/  ISETP.NE.AND P1, PT, R2, 0x1, PT ;  /* 0x000000010200780c */ /* 0x004fda0003f25270 */
[----:B------:R-:W-:Y:S05]  /*06e0*/  @P1 BRA `(.L_x_10) ;  /* 0x00000000005c1947 */ /* 0x000fea0003800000 */
[----:B------:R-:W-:Y:S01]  /*06f0*/  ELECT P1, URZ, PT ;  /* 0x0000000000ff782f */ /* 0x000fe20003820000 */
[----:B---3--:R-:W-:Y:S01]  /*0700*/  UMOV UR6, 0x20 ;  /* 0x0000002000067882 */ /* 0x008fe20000000000 */
[----:B------:R-:W-:Y:S01]  /*0710*/  UMOV UR4, 0x80 ;  /* 0x0000008000047882 */ /* 0x000fe20000000000 */
[----:B------:R-:W-:-:S04]  /*0720*/  UIADD3 UR6, UPT, UPT, -UR6, 0x100000, URZ ;  /* 0x0010000006067890 */ /* 0x000fc8000fffe1ff */
[----:B------:R-:W-:Y:S02]  /*0730*/  USHF.L.U32 UR7, UR6, 0xb, URZ ;  /* 0x0000000b06077899 */ /* 0x000fe400080006ff */
[----:B------:R-:W-:Y:S02]  /*0740*/  USHF.L.U32 UR6, UR6, 0x1, URZ ;  /* 0x0000000106067899 */ /* 0x000fe400080006ff */
[----:B------:R-:W-:-:S04]  /*0750*/  UIADD3 UR8, UPT, UPT, -UR4, 0x100000, URZ ;  /* 0x0010000004087890 */ /* 0x000fc8000fffe1ff */
[----:B------:R-:W-:Y:S02]  /*0760*/  USHF.L.U32 UR9, UR8, 0xb, URZ ;  /* 0x0000000b08097899 */ /* 0x000fe400080006ff */
[----:B------:R-:W-:Y:S01]  /*0770*/  USHF.L.U32 UR8, UR8, 0x1, URZ ;  /* 0x0000000108087899 */ /* 0x000fe200080006ff */
[----:B------:R-:W2:Y:S01]  /*0780*/  @P1 S2R R2, SR_CgaCtaId ;  /* 0x0000000000021919 */ /* 0x000ea20000008800 */
[----:B------:R-:W-:-:S04]  /*0790*/  @P1 MOV R3, 0x400 ;  /* 0x0000040000031802 */ /* 0x000fc80000000f00 */
[----:B--2---:R-:W-:-:S04]  /*07a0*/  @P1 LEA R2, R2, R3, 0x18 ;  /* 0x0000000302021211 */ /* 0x004fc800078ec0ff */
[----:B------:R-:W-:Y:S01]  /*07b0*/  @P1 R2UR UR5, R2 ;  /* 0x00000000020512ca */ /* 0x000fe200000e0000 */
[----:B------:R-:W2:-:S12]  /*07c0*/  FENCE.VIEW.ASYNC.S ;  /* 0x00000000000073c6 */ /* 0x000e980000000000 */
[----:B--2---:R2:W3:Y:S01]  /*07d0*/  SYNCS.EXCH.64 URZ, [UR5+0x40], UR6 ;  /* 0x0000400605ff75b2 */ /* 0x0044e20008000100 */
        /* <DEDUP_REMOVED lines=8> */
.L_x_10:
[----:B------:R-:W4:Y:S01]  /*0860*/  SHFL.IDX PT, R2, R103, RZ, 0x1f ;  /* 0x00001fff67027589 */ /* 0x000f2200000e0000 */
[----:B------:R-:W-:Y:S01]  /*0870*/  NOP ;  /* 0x0000000000007918 */ /* 0x000fe20000000000 */
[----:B------:R-:W1:Y:S01]  /*0880*/  S2R R41, SR_CTAID.X ;  /* 0x0000000000297919 */ /* 0x000e620000002500 */
[----:B------:R-:W1:Y:S01]  /*0890*/  S2R R16, SR_CTAID.Y ;  /* 0x0000000000107919 */ /* 0x000e620000002600 */
[----:B----4-:R-:W-:-:S13]  /*08a0*/  ISETP.NE.AND P1, PT, R2, 0x3, PT ;  /* 0x000000030200780c */ /* 0x010fda0003f25270 */
[----:B-1----:R-:W-:Y:S05]  /*08b0*/  @P1 BRA `(.L_x_11) ;  /* 0x0000000000341947 */ /* 0x002fea0003800000 */
[----:B------:R-:W-:Y:S01]  /*08c0*/  ELECT P1, URZ, PT ;  /* 0x0000000000ff782f */ /* 0x000fe20003820000 */
[----:B------:R-:W-:Y:S02]  /*08d0*/  UMOV UR4, 0x20 ;  /* 0x0000002000047882 */ /* 0x000fe40000000000 */
[----:B--23--:R-:W-:-:S04]  /*08e0*/  UIADD3 UR6, UPT, UPT, -UR4, 0x100000, URZ ;  /* 0x0010000004067890 */ /* 0x00cfc8000fffe1ff */
[----:B------:R-:W-:Y:S02]  /*08f0*/  USHF.L.U32 UR7, UR6, 0xb, URZ ;  /* 0x0000000b06077899 */ /* 0x000fe400080006ff */
[----:B------:R-:W-:-:S04]  /*0900*/  USHF.L.U32 UR6, UR6, 0x1, URZ ;  /* 0x0000000106067899 */ /* 0x000fc800080006ff */
[----:B------:R-:W1:Y:S01]  /*0910*/  @P1 S2R R2, SR_CgaCtaId ;  /* 0x0000000000021919 */ /* 0x000e620000008800 */
[----:B------:R-:W-:-:S04]  /*0920*/  @P1 MOV R3, 0x400 ;  /* 0x0000040000031802 */ /* 0x000fc80000000f00 */
[----:B-1----:R-:W-:-:S04]  /*0930*/  @P1 LEA R2, R2, R3, 0x18 ;  /* 0x0000000302021211 */ /* 0x002fc800078ec0ff */
[----:B------:R-:W-:Y:S01]  /*0940*/  @P1 R2UR UR5, R2 ;  /* 0x00000000020512ca */ /* 0x000fe200000e0000 */
[----:B------:R-:W1:-:S12]  /*0950*/  FENCE.VIEW.ASYNC.S ;  /* 0x00000000000073c6 */ /* 0x000e580000000000 */
[----:B-1----:R1:W4:Y:S01]  /*0960*/  SYNCS.EXCH.64 URZ, [UR5+0x80], UR6 ;  /* 0x0000800605ff75b2 */ /* 0x0023220008000100 */
[----:B------:R1:W2:Y:S01]  /*0970*/  SYNCS.EXCH.64 URZ, [UR5+0x88], UR6 ;  /* 0x0000880605ff75b2 */ /* 0x0002a20008000100 */
[----:B------:R-:W-:Y:S01]  /*0980*/  NOP ;  /* 0x0000000000007918 */ /* 0x000fe20000000000 */
.L_x_11:
[----:B------:R-:W3:Y:S01]  /*0990*/  SHFL.IDX PT, R2, R103, RZ, 0x1f ;  /* 0x00001fff67027589 */ /* 0x000ee200000e0000 */
[----:B------:R-:W-:-:S05]  /*09a0*/  CS2R.32 R3, SR_CgaSize ;  /* 0x0000000000037805 */ /* 0x000fca0000008a00 */
[----:B------:R-:W-:-:S06]  /*09b0*/  IMAD R3, R3, -0xa0, RZ ;  /* 0xffffff6003037824 */ /* 0x000fcc00078e02ff */
[----:B------:R-:W1:Y:S01]  /*09c0*/  LDC R3, c[0x0][R3+0x2b0] ;  /* 0x0000ac0003037b82 */ /* 0x000e620000000800 */
[----:B------:R-:W-:Y:S01]  /*09d0*/  I2FP.F32.U32 R8, R41 ;  /* 0x0000002900087245 */ /* 0x000fe20000201000 */
[----:B------:R-:W-:Y:S01]  /*09e0*/  NOP ;  /* 0x0000000000007918 */ /* 0x000fe20000000000 */
[----:B------:R-:W-:Y:S02]  /*09f0*/  I2FP.F32.U32 R7, R16 ;  /* 0x0000001000077245 */ /* 0x000fe40000201000 */
[----:B------:R-:W-:-:S05]  /*0a00*/  CS2R.32 R4, SR_CgaSize ;  /* 0x0000000000047805 */ /* 0x000fca0000008a00 */
[----:B------:R-:W-:-:S06]  /*0a10*/  IMAD R4, R4, -0xa0, RZ ;  /* 0xffffff6004047824 */ /* 0x000fcc00078e02ff */
[----:B------:R-:W2:Y:S01]  /*0a20*/  LDC R4, c[0x0][R4+0x2b4] ;  /* 0x0000ad0004047b82 */ /* 0x000ea20000000800 */
[----:B---3--:R-:W-:Y:S01]  /*0a30*/  ISETP.NE.AND P1, PT, R2, 0x4, PT ;  /* 0x000000040200780c */ /* 0x008fe20003f25270 */
[----:B-1----:R-:W-:-:S12]  /*0a40*/  FMUL R8, R3, R8 ;  /* 0x0000000803087220 */ /* 0x002fd80000400000 */
[----:B------:R-:W-:Y:S05]  /*0a50*/  @P1 BRA `(.L_x_12) ;  /* 0x00000000004c1947 */ /* 0x000fea0003800000 */
[----:B------:R-:W-:Y:S01]  /*0a60*/  ELECT P1, URZ, PT ;  /* 0x0000000000ff782f */ /* 0x000fe20003820000 */
[----:B--2---:R-:W-:Y:S02]  /*0a70*/  UMOV UR6, 0x1 ;  /* 0x0000000100067882 */ /* 0x004fe40000000000 */
[----:B------:R-:W-:-:S04]  /*0a80*/  UIADD3 UR6, UPT, UPT, -UR6, 0x100000, URZ ;  /* 0x0010000006067890 */ /* 0x000fc8000fffe1ff */
[----:B------:R-:W-:Y:S02]  /*0a90*/  USHF.L.U32 UR7, UR6, 0xb, URZ ;  /* 0x0000000b06077899 */ /* 0x000fe400080006ff */
[----:B------:R-:W-:-:S04]  /*0aa0*/  USHF.L.U32 UR6, UR6, 0x1, URZ ;  /* 0x0000000106067899 */ /* 0x000fc800080006ff */
[----:B------:R-:W1:Y:S01]  /*0ab0*/  @P1 S2R R2, SR_CgaCtaId ;  /* 0x0000000000021919 */ /* 0x000e620000008800 */
[----:B------:R-:W-:-:S05]  /*0ac0*/  @P1 IMAD.MOV.U32 R3, RZ, RZ, 0x100 ;  /* 0x00000100ff031424 */ /* 0x000fca00078e00ff */
[----:B------:R-:W-:-:S04]  /*0ad0*/  @P1 SEL R3, R3, 0xe0, P0 ;  /* 0x000000e003031807 */ /* 0x000fc80000000000 */
[----:B------:R-:W-:Y:S02]  /*0ae0*/  @P1 R2UR UR4, R3 ;  /* 0x00000000030412ca */ /* 0x000fe400000e0000 */
[----:B------:R-:W-:-:S11]  /*0af0*/  @P1 MOV R3, 0x400 ;  /* 0x0000040000031802 */ /* 0x000fd60000000f00 */
[----:B------:R-:W-:-:S04]  /*0b00*/  UIADD3 UR8, UPT, UPT, -UR4, 0x100000, URZ ;  /* 0x0010000004087890 */ /* 0x000fc8000fffe1ff */
[----:B------:R-:W-:Y:S02]  /*0b10*/  USHF.L.U32 UR9, UR8, 0xb, URZ ;  /* 0x0000000b08097899 */ /* 0x000fe400080006ff */
[----:B------:R-:W-:Y:S01]  /*0b20*/  USHF.L.U32 UR8, UR8, 0x1, URZ ;  /* 0x0000000108087899 */ /* 0x000fe200080006ff */
[----:B-1----:R-:W-:-:S04]  /*0b30*/  @P1 LEA R2, R2, R3, 0x18 ;  /* 0x0000000302021211 */ /* 0x002fc800078ec0ff */
[----:B------:R-:W-:Y:S01]  /*0b40*/  @P1 R2UR UR5, R2 ;  /* 0x00000000020512ca */ /* 0x000fe200000e0000 */
[----:B------:R-:W1:-:S12]  /*0b50*/  FENCE.VIEW.ASYNC.S ;  /* 0x00000000000073c6 */ /* 0x000e580000000000 */
[----:B-1----:R1:W3:Y:S01]  /*0b60*/  SYNCS.EXCH.64 URZ, [UR5+0x90], UR6 ;  /* 0x0000900605ff75b2 */ /* 0x0022e20008000100 */
[----:B------:R1:W2:Y:S01]  /*0b70*/  SYNCS.EXCH.64 URZ, [UR5+0x98], UR8 ;  /* 0x0000980805ff75b2 */ /* 0x0002a20008000100 */
[----:B------:R-:W-:Y:S01]  /*0b80*/  NOP ;  /* 0x0000000000007918 */ /* 0x000fe20000000000 */
.L_x_12:
[----:B------:R-:W4:Y:S01]  /*0b90*/  SHFL.IDX PT, R6, R103, RZ, 0x1f ;  /* 0x00001fff67067589 */ /* 0x000f2200000e0000 */
[----:B------:R-:W1:Y:S01]  /*0ba0*/  LDC R2, c[0x0][0xc30] ;  /* 0x00030c00ff027b82 */ /* 0x000e620000000800 */
[----:B--2---:R-:W-:Y:S01]  /*0bb0*/  FMUL R7, R4, R7 ;  /* 0x0000000704077220 */ /* 0x004fe20000400000 */
[----:B------:R-:W2:Y:S01]  /*0bc0*/  F2I.U32.TRUNC.NTZ R5, R8 ;  /* 0x0000000800057305 */ /* 0x000ea2000020f000 */
[----:B------:R-:W1:Y:S01]  /*0bd0*/  S2R R19, SR_CTAID.Z ;  /* 0x0000000000137919 */ /* 0x000e620000002700 */
[----:B------:R-:W-:Y:S01]  /*0be0*/  NOP ;  /* 0x0000000000007918 */ /* 0x000fe20000000000 */
[----:B------:R-:W1:Y:S03]  /*0bf0*/  S2R R85, SR_CgaCtaId ;  /* 0x0000000000557919 */ /* 0x000e660000008800 */
[----:B------:R-:W3:Y:S02]  /*0c00*/  LDC R9, c[0x0][0xc24] ;  /* 0x00030900ff097b82 */ /* 0x000ee40000000800 */
[----:B------:R-:W4:Y:S01]  /*0c10*/  F2I.U32.TRUNC.NTZ R4, R7 ;  /* 0x0000000700047305 */ /* 0x000f22000020f000 */
[----:B------:R-:W-:-:S05]  /*0c20*/  CS2R.32 R86, SR_CgaSize ;  /* 0x0000000000567805 */ /* 0x000fca0000008a00 */
[----:B------:R-:W-:-:S06]  /*0c30*/  IMAD R86, R86, -0xa0, RZ ;  /* 0xffffff6056567824 */ /* 0x000fcc00078e02ff */
[----:B------:R-:W3:Y:S01]  /*0c40*/  LDC R86, c[0x0][R86+0x2a0] ;  /* 0x0000a80056567b82 */ /* 0x000ee20000000800 */
[----:B--2---:R-:W-:Y:S02]  /*0c50*/  IADD3 R5, PT, PT, -R5, RZ, RZ ;  /* 0x000000ff05057210 */ /* 0x004fe40007ffe1ff */
[----:B----4-:R-:W-:Y:S02]  /*0c60*/  ISETP.NE.AND P4, PT, R6, 0x5, PT ;  /* 0x000000050600780c */ /* 0x010fe40003f85270 */
[----:B------:R-:W-:-:S05]  /*0c70*/  CS2R.32 R3, SR_CgaSize ;  /* 0x0000000000037805 */ /* 0x000fca0000008a00 */
[----:B------:R-:W-:-:S06]  /*0c80*/  IMAD R3, R3, -0xa0, RZ ;  /* 0xffffff6003037824 */ /* 0x000fcc00078e02ff */
[----:B------:R-:W2:Y:S01]  /*0c90*/  LDC R3, c[0x0][R3+0x2a4] ;  /* 0x0000a90003037b82 */ /* 0x000ea20000000800 */
[----:B------:R-:W-:Y:S02]  /*0ca0*/  IADD3 R4, PT, PT, -R4, RZ, RZ ;  /* 0x000000ff04047210 */ /* 0x000fe40007ffe1ff */
[----:B-1----:R-:W-:-:S05]  /*0cb0*/  ISETP.NE.AND P1, PT, R2, 0x1, PT ;  /* 0x000000010200780c */ /* 0x002fca0003f25270 */
[----:B------:R-:W1:Y:S01]  /*0cc0*/  LDC R26, c[0x0][0xc24] ;  /* 0x00030900ff1a7b82 */ /* 0x000e620000000800 */
[----:B---3--:R-:W-:Y:S01]  /*0cd0*/  ISETP.GE.AND P2, PT, R9, 0x1, PT ;  /* 0x000000010900780c */ /* 0x008fe20003f46270 */
[----:B------:R-:W-:Y:S02]  /*0ce0*/  IMAD R86, R86, R5, R41 ;  /* 0x0000000556567224 */ /* 0x000fe400078e0229 */
[----:B--2---:R-:W-:Y:S01]  /*0cf0*/  IMAD R84, R3, R4, R16 ;  /* 0x0000000403547224 */ /* 0x004fe200078e0210 */
[----:B------:R-:W-:Y:S09]  /*0d00*/  @P4 BRA `(.L_x_13) ;  /* 0x00000000004c4947 */ /* 0x000ff20003800000 */
[----:B------:R-:W-:Y:S01]  /*0d10*/  ELECT P4, URZ, PT ;  /* 0x0000000000ff782f */ /* 0x000fe20003880000 */
[----:B------:R-:W-:Y:S01]  /*0d20*/  UMOV UR6, 0x1 ;  /* 0x0000000100067882 */ /* 0x000fe20000000000 */
        /* <DEDUP_REMOVED lines=13> */
[----:B------:R2:W4:Y:S01]  /*0e00*/  SYNCS.EXCH.64 URZ, [UR5+0xb0], UR8 ;  /* 0x0000b00805ff75b2 */ /* 0x0005220008000100 */
[----:B------:R2:W1:Y:S01]  /*0e10*/  SYNCS.EXCH.64 URZ, [UR5+0xa8], UR6 ;  /* 0x0000a80605ff75b2 */ /* 0x0004620008000100 */
[----:B------:R2:W1:Y:S01]  /*0e20*/  SYNCS.EXCH.64 URZ, [UR5+0xb8], UR8 ;  /* 0x0000b80805ff75b2 */ /* 0x0004620008000100 */
[----:B------:R-:W-:Y:S01]  /*0e30*/  NOP ;  /* 0x0000000000007918 */ /* 0x000fe20000000000 */
.L_x_13:
[----:B------:R-:W-:Y:S01]  /*0e40*/  NOP ;  /* 0x0000000000007918 */ /* 0x000fe20000000000 */
[----:B-1-34-:R-:W-:Y:S06]  /*0e50*/  BAR.SYNC.DEFER_BLOCKING 0x0 ;  /* 0x0000000000007b1d */ /* 0x01afec0000010000 */
[----:B------:R-:W-:Y:S05]  /*0e60*/  @!P2 BRA `(.L_x_14) ;  /* 0x0000000000b8a947 */ /* 0x000fea0003800000 */
[----:B------:R-:W1:Y:S08]  /*0e70*/  LDC R10, c[0x0][0xc0c] ;  /* 0x00030300ff0a7b82 */ /* 0x000e700000000800 */
[----:B------:R-:W3:Y:S08]  /*0e80*/  LDC.64 R6, c[0x0][0xc10] ;  /* 0x00030400ff067b82 */ /* 0x000ef00000000a00 */
[----:B------:R-:W4:Y:S08]  /*0e90*/  LDC.64 R4, c[0x0][0xc18] ;  /* 0x00030600ff047b82 */ /* 0x000f300000000a00 */
[----:B------:R-:W2:Y:S01]  /*0ea0*/  LDC R11, c[0x0][0x370] ;  /* 0x0000dc00ff0b7b82 */ /* 0x000ea20000000800 */
[----:B-1----:R-:W-:-:S07]  /*0eb0*/  ISETP.NE.AND P2, PT, R10, 0x1, PT ;  /* 0x000000010a00780c */ /* 0x002fce0003f45270 */
[----:B------:R-:W1:Y:S01]  /*0ec0*/  LDC R12, c[0x0][0x374] ;  /* 0x0000dd00ff0c7b82 */ /* 0x000e620000000800 */
[----:B---3--:R-:W-:-:S05]  /*0ed0*/  IMAD.HI.U32 R14, R41, R6, RZ ;  /* 0x00000006290e7227 */ /* 0x008fca00078e00ff */
[----:B------:R-:W-:Y:S02]  /*0ee0*/  SHF.R.U32.HI R14, RZ, R7, R14 ;  /* 0x00000007ff0e7219 */ /* 0x000fe4000001160e */
[----:B------:R-:W3:Y:S01]  /*0ef0*/  LDC R8, c[0x0][0xc20] ;  /* 0x00030800ff087b82 */ /* 0x000ee20000000800 */
[----:B----4-:R-:W-:Y:S02]  /*0f00*/  ISETP.NE.AND P4, PT, R4, 0x1, PT ;  /* 0x000000010400780c */ /* 0x010fe40003f85270 */
[----:B------:R-:W-:-:S05]  /*0f10*/  SEL R13, R41, R14, !P2 ;  /* 0x0000000e290d7207 */ /* 0x000fca0005000000 */
[----:B------:R-:W4:Y:S01]  /*0f20*/  LDC.64 R2, c[0x0][0xc28] ;  /* 0x00030a00ff027b82 */ /* 0x000f220000000a00 */
[----:B--2---:R-:W-:-:S05]  /*0f30*/  IMAD.HI.U32 R6, R11, R6, RZ ;  /* 0x000000060b067227 */ /* 0x004fca00078e00ff */
[----:B------:R-:W-:Y:S01]  /*0f40*/  @P2 SHF.R.U32.HI R11, RZ, R7, R6 ;  /* 0x00000007ff0b2219 */ /* 0x000fe20000011606 */
[----:B-1----:R-:W-:Y:S01]  /*0f50*/  IMAD.HI.U32 R7, R12, R5, RZ ;  /* 0x000000050c077227 */ /* 0x002fe200078e00ff */
[----:B------:R-:W-:-:S03]  /*0f60*/  ISETP.NE.AND P2, PT, R9, 0x1, PT ;  /* 0x000000010900780c */ /* 0x000fc60003f45270 */
[----:B------:R-:W-:Y:S01]  /*0f70*/  IMAD.HI.U32 R5, R16, R5, RZ ;  /* 0x0000000510057227 */ /* 0x000fe200078e00ff */
[----:B---3--:R-:W-:-:S04]  /*0f80*/  @P4 SHF.R.U32.HI R12, RZ, R8, R7 ;  /* 0x00000008ff0c4219 */ /* 0x008fc80000011607 */
[----:B------:R-:W-:-:S04]  /*0f90*/  SHF.R.U32.HI R5, RZ, R8, R5 ;  /* 0x00000008ff057219 */ /* 0x000fc80000011605 */
[----:B------:R-:W-:Y:S01]  /*0fa0*/  SEL R7, R16, R5, !P4 ;  /* 0x0000000510077207 */ /* 0x000fe20006000000 */
[----:B----4-:R-:W-:-:S04]  /*0fb0*/  IMAD.HI.U32 R6, R12, R2, RZ ;  /* 0x000000020c067227 */ /* 0x010fc800078e00ff */
[----:B------:R-:W-:Y:S01]  /*0fc0*/  IMAD.HI.U32 R14, R11, R2, RZ ;  /* 0x000000020b0e7227 */ /* 0x000fe200078e00ff */
[----:B------:R-:W-:-:S04]  /*0fd0*/  @P2 SHF.R.U32.HI R12, RZ, R3, R6 ;  /* 0x00000003ff0c2219 */ /* 0x000fc80000011606 */
[----:B------:R-:W-:Y:S01]  /*0fe0*/  @P2 SHF.R.U32.HI R11, RZ, R3, R14 ;  /* 0x00000003ff0b2219 */ /* 0x000fe2000001160e */
[----:B------:R-:W-:-:S04]  /*0ff0*/  IMAD R12, R12, R9, RZ ;  /* 0x000000090c0c7224 */ /* 0x000fc800078e02ff */
[----:B------:R-:W-:Y:S01]  /*1000*/  IMAD R6, R11, R9, RZ ;  /* 0x000000090b067224 */ /* 0x000fe200078e02ff */
[----:B------:R-:W-:-:S04]  /*1010*/  ISETP.GE.AND P4, PT, R7, R12, PT ;  /* 0x0000000c0700720c */ /* 0x000fc80003f86270 */
[----:B------:R-:W-:Y:S01]  /*1020*/  ISETP.GE.OR P4, PT, R13, R6, P4 ;  /* 0x000000060d00720c */ /* 0x000fe20002786670 */
[----:B------:R-:W-:-:S05]  /*1030*/  IMAD.HI.U32 R6, R7, R2, RZ ;  /* 0x0000000207067227 */ /* 0x000fca00078e00ff */
[----:B------:R-:W-:-:S04]  /*1040*/  SHF.R.U32.HI R6, RZ, R3, R6 ;  /* 0x00000003ff067219 */ /* 0x000fc80000011606 */
[----:B------:R-:W-:-:S03]  /*1050*/  SEL R5, R7, R6, !P2 ;  /* 0x0000000607057207 */ /* 0x000fc60005000000 */
[----:B------:R-:W-:Y:S01]  /*1060*/  @!P4 IMAD.HI.U32 R6, R13, R2, RZ ;  /* 0x000000020d06c227 */ /* 0x000fe200078e00ff */
[----:B------:R-:W-:-:S04]  /*1070*/  IADD3 R2, PT, PT, -R5, RZ, RZ ;  /* 0x000000ff05027210 */ /* 0x000fc80007ffe1ff */
[----:B------:R-:W-:Y:S01]  /*1080*/  @!P4 SHF.R.U32.HI R6, RZ, R3, R6 ;  /* 0x00000003ff06c219 */ /* 0x000fe20000011606 */
[----:B------:R-:W-:Y:S01]  /*1090*/  IMAD R2, R9, R2, R7 ;  /* 0x0000000209027224 */ /* 0x000fe200078e0207 */
[----:B------:R-:W-:Y:S02]  /*10a0*/  IADD3 R3, PT, PT, -R7, RZ, RZ ;  /* 0x000000ff07037210 */ /* 0x000fe40007ffe1ff */
[----:B------:R-:W-:-:S03]  /*10b0*/  @!P4 SEL R6, R13, R6, !P2 ;  /* 0x000000060d06c207 */ /* 0x000fc60005000000 */
[----:B------:R-:W-:Y:S02]  /*10c0*/  IMAD R3, R4, R3, R16 ;  /* 0x0000000304037224 */ /* 0x000fe400078e0210 */
[--C-:B------:R-:W-:Y:S02]  /*10d0*/  @!P4 IMAD.IADD R8, R5, 0x1, -R6.reuse ;  /* 0x000000010508c824 */ /* 0x100fe400078e0a06 */
[----:B------:R-:W-:Y:S01]  /*10e0*/  @!P4 IMAD R6, R2, R11, R6 ;  /* 0x0000000b0206c224 */ /* 0x000fe200078e0206 */
[----:B------:R-:W-:Y:S01]  /*10f0*/  IADD3 R2, PT, PT, -R13, RZ, RZ ;  /* 0x000000ff0d027210 */ /* 0x000fe20007ffe1ff */
[----:B------:R-:W-:Y:S02]  /*1100*/  @!P4 IMAD R7, R8, R9, R13 ;  /* 0x000000090807c224 */ /* 0x000fe400078e020d */
[----:B------:R-:W-:Y:S02]  /*1110*/  @!P4 IMAD.MOV.U32 R13, RZ, RZ, R6 ;  /* 0x000000ffff0dc224 */ /* 0x000fe400078e0006 */
[----:B------:R-:W-:-:S02]  /*1120*/  IMAD R2, R10, R2, R41 ;  /* 0x000000020a027224 */ /* 0x000fc400078e0229 */
[----:B------:R-:W-:Y:S02]  /*1130*/  IMAD R16, R7, R4, R3 ;  /* 0x0000000407107224 */ /* 0x000fe400078e0203 */
[----:B------:R-:W-:Y:S02]  /*1140*/  IMAD R41, R13, R10, R2 ;  /* 0x0000000a0d297224 */ /* 0x000fe400078e0202 */
.L_x_14:
[----:B------:R-:W-:Y:S05]  /*1150*/  @P1 BRA `(.L_x_15) ;  /* 0x0000000000401947 */ /* 0x000fea0003800000 */
[----:B------:R-:W1:Y:S08]  /*1160*/  LDC.64 R4, c[0x0][0xc10] ;  /* 0x00030400ff047b82 */ /* 0x000e700000000a00 */
[----:B------:R-:W3:Y:S08]  /*1170*/  LDC.64 R2, c[0x0][0xc18] ;  /* 0x00030600ff027b82 */ /* 0x000ef00000000a00 */
[----:B------:R-:W4:Y:S08]  /*1180*/  LDC R6, c[0x0][0xc20] ;  /* 0x00030800ff067b82 */ /* 0x000f300000000800 */
[----:B------:R-:W2:Y:S01]  /*1190*/  LDC R8, c[0x0][0xc0c] ;  /* 0x00030300ff087b82 */ /* 0x000ea20000000800 */
[----:B-1----:R-:W-:-:S05]  /*11a0*/  IMAD.HI.U32 R4, R41, R4, RZ ;  /* 0x0000000429047227 */ /* 0x002fca00078e00ff */
[----:B------:R-:W-:Y:S01]  /*11b0*/  SHF.R.U32.HI R4, RZ, R5, R4 ;  /* 0x00000005ff047219 */ /* 0x000fe20000011604 */
[----:B---3--:R-:W-:Y:S01]  /*11c0*/  IMAD.HI.U32 R3, R16, R3, RZ ;  /* 0x0000000310037227 */ /* 0x008fe200078e00ff */
[----:B------:R-:W-:-:S04]  /*11d0*/  ISETP.NE.AND P1, PT, R2, 0x1, PT ;  /* 0x000000010200780c */ /* 0x000fc80003f25270 */
[----:B----4-:R-:W-:-:S04]  /*11e0*/  SHF.R.U32.HI R3, RZ, R6, R3 ;  /* 0x00000006ff037219 */ /* 0x010fc80000011603 */
[----:B------:R-:W-:Y:S02]  /*11f0*/  SEL R3, R16, R3, !P1 ;  /* 0x0000000310037207 */ /* 0x000fe40004800000 */
[----:B--2---:R-:W-:-:S04]  /*1200*/  ISETP.NE.AND P2, PT, R8, 0x1, PT ;  /* 0x000000010800780c */ /* 0x004fc80003f45270 */
[----:B------:R-:W-:-:S05]  /*1210*/  SEL R4, R41, R4, !P2 ;  /* 0x0000000429047207 */ /* 0x000fca0005000000 */
[----:B------:R-:W-:Y:S02]  /*1220*/  IMAD.IADD R5, R3, 0x1, -R4 ;  /* 0x0000000103057824 */ /* 0x000fe400078e0a04 */
[----:B------:R-:W-:Y:S02]  /*1230*/  IMAD.IADD R3, R4, 0x1, -R3 ;  /* 0x0000000104037824 */ /* 0x000fe400078e0a03 */
[----:B------:R-:W-:Y:S02]  /*1240*/  IMAD R41, R5, R8, R41 ;  /* 0x0000000805297224 */ /* 0x000fe400078e0229 */
[----:B------:R-:W-:-:S07]  /*1250*/  IMAD R16, R3, R2, R16 ;  /* 0x0000000203107224 */ /* 0x000fce00078e0210 */
.L_x_15:
[----:B------:R-:W-:Y:S01]  /*1260*/  BAR.SYNC.DEFER_BLOCKING 0x0 ;  /* 0x0000000000007b1d */ /* 0x000fe20000010000 */
[C---:B------:R-:W-:Y:S02]  /*1270*/  ISETP.NE.AND P4, PT, R0.reuse, 0x2, PT ;  /* 0x000000020000780c */ /* 0x040fe40003f85270 */
[C---:B------:R-:W-:Y:S02]  /*1280*/  ISETP.NE.AND P2, PT, R0.reuse, 0x2, PT ;  /* 0x000000020000780c */ /* 0x040fe40003f45270 */
[----:B------:R-:W-:Y:S02]  /*1290*/  ISETP.NE.OR P1, PT, R0, 0x2, !P5 ;  /* 0x000000020000780c */ /* 0x000fe40006f25670 */
[----:B------:R-:W-:Y:S02]  /*12a0*/  LOP3.LUT R2, R101, 0x1f, RZ, 0xc0, !PT ;  /* 0x0000001f65027812 */ /* 0x000fe400078ec0ff */
[----:B------:R-:W-:-:S05]  /*12b0*/  SEL R47, RZ, 0x1, P2 ;  /* 0x00000001ff2f7807 */ /* 0x000fca0001000000 */
[----:B------:R-:W-:Y:S05]  /*12c0*/  @P4 BRA `(.L_x_16) ;  /* 0x00000074002c4947 */ /* 0x000fea0003800000 */
[----:B------:R-:W1:Y:S01]  /*12d0*/  LDC R6, c[0x0][0x388] ;  /* 0x0000e200ff067b82 */ /* 0x000e620000000800 */
[----:B------:R-:W-:Y:S01]  /*12e0*/  HFMA2 R19, -RZ, RZ, 0, 5.9604644775390625e-08 ;  /* 0x00000001ff137431 */ /* 0x000fe200000001ff */
[----:B------:R-:W-:Y:S01]  /*12f0*/  ISETP.EQ.OR P2, PT, R2, RZ, P1 ;  /* 0x000000ff0200720c */ /* 0x000fe20000f42670 */
[----:B------:R-:W-:Y:S01]  /*1300*/  IMAD.MOV.U32 R18, RZ, RZ, RZ ;  /* 0x000000ffff127224 */ /* 0x000fe200078e00ff */
[----:B------:R-:W-:Y:S01]  /*1310*/  PLOP3.LUT P3, PT, P0, PT, PT, 0x8, 0x80 ;  /* 0x000000000080781c */ /* 0x000fe2000076e170 */
[----:B------:R-:W-:Y:S01]  /*1320*/  IMAD.MOV.U32 R85, RZ, RZ, RZ ;  /* 0x000000ffff557224 */ /* 0x000fe200078e00ff */
[----:B------:R-:W-:Y:S01]  /*1330*/  MOV R14, RZ ;  /* 0x000000ff000e7202 */ /* 0x000fe20000000f00 */
[----:B------:R-:W-:Y:S01]  /*1340*/  IMAD.MOV.U32 R25, RZ, RZ, RZ ;  /* 0x000000ffff197224 */ /* 0x000fe200078e00ff */
[----:B------:R-:W3:Y:S08]  /*1350*/  LDC R0, c[0x0][0x38c] ;  /* 0x0000e300ff007b82 */ /* 0x000ef00000000800 */
[----:B------:R-:W4:Y:S01]  /*1360*/  LDC.64 R4, c[0x0][0x390] ;  /* 0x0000e400ff047b82 */ /* 0x000f220000000a00 */
[----:B-1----:R-:W-:-:S07]  /*1370*/  VIADD R6, R6, 0x3f ;  /* 0x0000003f06067836 */ /* 0x002fce0000000000 */
[----:B------:R-:W1:Y:S01]  /*1380*/  LDC R13, c[0x0][0x370] ;  /* 0x0000dc00ff0d7b82 */ /* 0x000e620000000800 */
[----:B------:R-:W-:-:S04]  /*1390*/  SHF.R.S32.HI R3, RZ, 0x1f, R6 ;  /* 0x0000001fff037819 */ /* 0x000fc80000011406 */
[----:B------:R-:W-:-:S03]  /*13a0*/  LEA.HI R3, R3, R6, RZ, 0x6 ;  /* 0x0000000603037211 */ /* 0x000fc600078f30ff */
[----:B------:R-:W1:Y:S01]  /*13b0*/  LDC.64 R22, c[0x0][0x348] ;  /* 0x0000d200ff167b82 */ /* 0x000e620000000a00 */
[----:B------:R-:W-:-:S05]  /*13c0*/  SHF.R.S32.HI R3, RZ, 0x6, R3 ;  /* 0x00000006ff037819 */ /* 0x000fca0000011403 */
[----:B---3--:R-:W-:Y:S02]  /*13d0*/  IMAD R3, R3, R0, RZ ;  /* 0x0000000003037224 */ /* 0x008fe400078e02ff */
[----:B------:R-:W3:Y:S02]  /*13e0*/  LDC R12, c[0x0][0x374] ;  /* 0x0000dd00ff0c7b82 */ /* 0x000ee40000000800 */
[----:B----4-:R-:W-:-:S04]  /*13f0*/  IMAD R4, R3, R4, RZ ;  /* 0x0000000403047224 */ /* 0x010fc800078e02ff */
[----:B------:R-:W-:-:S05]  /*1400*/  IMAD R20, R4, R5, RZ ;  /* 0x0000000504147224 */ /* 0x000fca00078e02ff */
[C---:B------:R-:W-:Y:S02]  /*1410*/  ISETP.NE.AND P4, PT, R20.reuse, RZ, PT ;  /* 0x000000ff1400720c */ /* 0x040fe40003f85270 */
[----:B------:R-:W-:-:S05]  /*1420*/  VIMNMX.U32 R21, PT, PT, R20, 0x4, PT ;  /* 0x0000000414157848 */ /* 0x000fca0003fe0000 */
[----:B------:R-:W-:-:S06]  /*1430*/  VIADD R11, R21, 0xffffffff ;  /* 0xffffffff150b7836 */ /* 0x000fcc0000000000 */
[----:B------:R-:W-:Y:S01]  /*1440*/  @!P4 IADD3 R11, PT, PT, R21, RZ, RZ ;  /* 0x000000ff150bc210 */ /* 0x000fe20007ffe0ff */
[----:B------:R-:W-:-:S03]  /*1450*/  IMAD.IADD R21, R20, 0x1, -R21 ;  /* 0x0000000114157824 */ /* 0x000fc600078e0a15 */
[----:B------:R-:W-:-:S07]  /*1460*/  IADD3 R11, PT, PT, R11, 0x1, RZ ;  /* 0x000000010b0b7810 */ /* 0x000fce0007ffe0ff */
.L_x_32:
[----:B----4-:R-:W4:Y:S01]  /*1470*/  S2R R10, SR_CgaCtaId ;  /* 0x00000000000a7919 */ /* 0x010f220000008800 */
[----:B------:R-:W-:Y:S01]  /*1480*/  R2UR UR4, R16 ;  /* 0x00000000100472ca */ /* 0x000fe200000e0000 */
[----:B--2---:R-:W-:Y:S01]  /*1490*/  UMOV UR6, URZ ;  /* 0x000000ff00067c82 */ /* 0x004fe20008000000 */
[----:B------:R-:W-:Y:S01]  /*14a0*/  MOV R3, 0x400 ;  /* 0x0000040000037802 */ /* 0x000fe20000000f00 */
[----:B------:R-:W-:Y:S01]  /*14b0*/  UMOV UR5, URZ ;  /* 0x000000ff00057c82 */ /* 0x000fe20008000000 */
[----:B------:R-:W-:Y:S01]  /*14c0*/  ISETP.NE.AND P0, PT, R20, RZ, PT ;  /* 0x000000ff1400720c */ /* 0x000fe20003f05270 */
[----:B------:R-:W-:Y:S01]  /*14d0*/  IMAD.U32 R71, RZ, RZ, UR6 ;  /* 0x00000006ff477e24 */ /* 0x000fe2000f8e00ff */
[----:B------:R-:W-:Y:S01]  /*14e0*/  SHF.L.U32 R0, R19, 0x1f, RZ ;  /* 0x0000001f13007819 */ /* 0x000fe200000006ff */
[----:B------:R-:W-:Y:S01]  /*14f0*/  IMAD.SHL.U32 R41, R41, 0x80, RZ ;  /* 0x0000008029297824 */ /* 0x000fe200078e00ff */
[----:B------:R-:W-:Y:S01]  /*1500*/  MOV R4, UR5 ;  /* 0x0000000500047c02 */ /* 0x000fe20008000f00 */
[----:B------:R-:W-:-:S04]  /*1510*/  IMAD.MOV.U32 R16, RZ, RZ, RZ ;  /* 0x000000ffff107224 */ /* 0x000fc800078e00ff */
[----:B------:R-:W-:-:S06]  /*1520*/  USHF.L.U32 UR4, UR4, 0x6, URZ ;  /* 0x0000000604047899 */ /* 0x000fcc00080006ff */
[----:B------:R-:W-:Y:S01]  /*1530*/  MOV R24, UR4 ;  /* 0x0000000400187c02 */ /* 0x000fe20008000f00 */
[----:B------:R-:W-:Y:S02]  /*1540*/  UMOV UR4, URZ ;  /* 0x000000ff00047c82 */ /* 0x000fe40008000000 */
[----:B------:R-:W-:Y:S01]  /*1550*/  IMAD.U32 R70, RZ, RZ, UR4 ;  /* 0x00000004ff467e24 */ /* 0x000fe2000f8e00ff */
[----:B----4-:R-:W-:-:S05]  /*1560*/  LEA R10, R10, R3, 0x18 ;  /* 0x000000030a0a7211 */ /* 0x010fca00078ec0ff */
[----:B------:R-:W-:-:S04]  /*1570*/  IMAD R3, R85, 0x8, R10 ;  /* 0x0000000855037824 */ /* 0x000fc800078e020a */
[----:B------:R2:W4:Y:S01]  /*1580*/  SYNCS.PHASECHK.TRANS64.TRYWAIT P4, [R3+URZ+0x20], R0 ;  /* 0x00002000030075a7 */ /* 0x00052200080811ff */
[----:B-1----:R-:W-:Y:S05]  /*1590*/  @!P0 BRA `(.L_x_17) ;  /* 0x0000003400588947 */ /* 0x002fea0003800000 */
[----:B--2---:R-:W2:Y:S01]  /*15a0*/  LDC.64 R2, c[0x0][0x480] ;  /* 0x00012000ff027b82 */ /* 0x004ea20000000a00 */
[C---:B------:R-:W-:Y:S01]  /*15b0*/  VIADD R40, R41.reuse, 0x8 ;  /* 0x0000000829287836 */ /* 0x040fe20000000000 */
[C---:B-----5:R-:W-:Y:S01]  /*15c0*/  IADD3 R35, PT, PT, R41.reuse, 0x30, RZ ;  /* 0x0000003029237810 */ /* 0x060fe20007ffe0ff */
[C---:B------:R-:W-:Y:S01]  /*15d0*/  VIADD R39, R41.reuse, 0x10 ;  /* 0x0000001029277836 */ /* 0x040fe20000000000 */
[C---:B------:R-:W-:Y:S01]  /*15e0*/  IADD3 R8, PT, PT, R41.reuse, 0x60, RZ ;  /* 0x0000006029087810 */ /* 0x040fe20007ffe0ff */
[C---:B------:R-:W-:Y:S01]  /*15f0*/  VIADD R38, R41.reuse, 0x18 ;  /* 0x0000001829267836 */ /* 0x040fe20000000000 */
[----:B------:R-:W-:Y:S01]  /*1600*/  R2UR UR49, R24 ;  /* 0x00000000183172ca */ /* 0x000fe200000e0000 */
[C---:B------:R-:W-:Y:S01]  /*1610*/  VIADD R37, R41.reuse, 0x20 ;  /* 0x0000002029257836 */ /* 0x040fe20000000000 */
[----:B------:R-:W1:Y:S01]  /*1620*/  LDC.64 R28, c[0x0][0x488] ;  /* 0x00012200ff1c7b82 */ /* 0x000e620000000a00 */
[C---:B------:R-:W-:Y:S02]  /*1630*/  VIADD R36, R41.reuse, 0x28 ;  /* 0x0000002829247836 */ /* 0x040fe40000000000 */
[----:B------:R-:W-:-:S02]  /*1640*/  VIADD R34, R41, 0x38 ;  /* 0x0000003829227836 */ /* 0x000fc40000000000 */
[C---:B------:R-:W-:Y:S02]  /*1650*/  VIADD R33, R41.reuse, 0x40 ;  /* 0x0000004029217836 */ /* 0x040fe40000000000 */
[C---:B------:R-:W-:Y:S02]  /*1660*/  VIADD R32, R41.reuse, 0x48 ;  /* 0x0000004829207836 */ /* 0x040fe40000000000 */
[C---:B------:R-:W-:Y:S02]  /*1670*/  VIADD R30, R41.reuse, 0x50 ;  /* 0x00000050291e7836 */ /* 0x040fe40000000000 */
[C---:B------:R-:W-:Y:S02]  /*1680*/  VIADD R4, R41.reuse, 0x58 ;  /* 0x0000005829047836 */ /* 0x040fe40000000000 */
[C---:B------:R-:W-:Y:S02]  /*1690*/  VIADD R7, R41.reuse, 0x68 ;  /* 0x0000006829077836 */ /* 0x040fe40000000000 */
[C---:B------:R-:W-:Y:S01]  /*16a0*/  VIADD R6, R41.reuse, 0x70 ;  /* 0x0000007029067836 */ /* 0x040fe20000000000 */
[----:B--2---:R-:W-:Y:S01]  /*16b0*/  ISETP.NE.AND P0, PT, R2, 0x1, PT ;  /* 0x000000010200780c */ /* 0x004fe20003f05270 */
[----:B------:R-:W-:-:S02]  /*16c0*/  VIADD R0, R41, 0x78 ;  /* 0x0000007829007836 */ /* 0x000fc40000000000 */
[----:B------:R-:W-:-:S04]  /*16d0*/  IMAD.HI.U32 R65, R40, R3, RZ ;  /* 0x0000000328417227 */ /* 0x000fc800078e00ff */
[----:B------:R-:W-:-:S04]  /*16e0*/  IMAD.HI.U32 R63, R39, R3, RZ ;  /* 0x00000003273f7227 */ /* 0x000fc800078e00ff */
[----:B------:R-:W-:Y:S01]  /*16f0*/  IMAD.HI.U32 R49, R38, R3, RZ ;  /* 0x0000000326317227 */ /* 0x000fe200078e00ff */
[----:B-1----:R-:W-:-:S03]  /*1700*/  SHF.R.U32.HI R48, RZ, R28, R63 ;  /* 0x0000001cff307219 */ /* 0x002fc6000001163f */
[----:B------:R-:W-:Y:S01]  /*1710*/  IMAD.HI.U32 R61, R37, R3, RZ ;  /* 0x00000003253d7227 */ /* 0x000fe200078e00ff */
[----:B------:R-:W-:-:S03]  /*1720*/  SHF.R.U32.HI R49, RZ, R28, R49 ;  /* 0x0000001cff317219 */ /* 0x000fc60000011631 */
[----:B------:R-:W-:Y:S01]  /*1730*/  IMAD.HI.U32 R31, R36, R3, RZ ;  /* 0x00000003241f7227 */ /* 0x000fe200078e00ff */
[-C--:B------:R-:W-:Y:S02]  /*1740*/  SHF.R.U32.HI R46, RZ, R28.reuse, R61 ;  /* 0x0000001cff2e7219 */ /* 0x080fe4000001163d */
[----:B------:R-:W-:Y:S01]  /*1750*/  SEL R54, R38, R49, !P0 ;  /* 0x0000003126367207 */ /* 0x000fe20004000000 */
[-C--:B------:R-:W-:Y:S01]  /*1760*/  IMAD.HI.U32 R59, R35, R3.reuse, RZ ;  /* 0x00000003233b7227 */ /* 0x080fe200078e00ff */
[-C--:B------:R-:W-:Y:S02]  /*1770*/  SHF.R.U32.HI R31, RZ, R28.reuse, R31 ;  /* 0x0000001cff1f7219 */ /* 0x080fe4000001161f */
[----:B------:R-:W-:Y:S01]  /*1780*/  IADD3 R49, PT, PT, -R54, RZ, RZ ;  /* 0x000000ff36317210 */ /* 0x000fe20007ffe1ff */
[----:B------:R-:W-:Y:S01]  /*1790*/  IMAD.HI.U32 R27, R34, R3, RZ ;  /* 0x00000003221b7227 */ /* 0x000fe200078e00ff */
[-C--:B------:R-:W-:Y:S02]  /*17a0*/  SHF.R.U32.HI R42, RZ, R28.reuse, R59 ;  /* 0x0000001cff2a7219 */ /* 0x080fe4000001163b */
[----:B------:R-:W-:Y:S01]  /*17b0*/  SEL R52, R36, R31, !P0 ;  /* 0x0000001f24347207 */ /* 0x000fe20004000000 */
[----:B------:R-:W-:Y:S01]  /*17c0*/  IMAD.HI.U32 R51, R33, R3, RZ ;  /* 0x0000000321337227 */ /* 0x000fe200078e00ff */
[----:B------:R-:W-:-:S03]  /*17d0*/  SHF.R.U32.HI R27, RZ, R28, R27 ;  /* 0x0000001cff1b7219 */ /* 0x000fc6000001161b */
[----:B------:R-:W-:Y:S01]  /*17e0*/  IMAD.HI.U32 R9, R32, R3, RZ ;  /* 0x0000000320097227 */ /* 0x000fe200078e00ff */
[-C--:B------:R-:W-:Y:S02]  /*17f0*/  SHF.R.U32.HI R16, RZ, R28.reuse, R51 ;  /* 0x0000001cff107219 */ /* 0x080fe40000011633 */
[----:B------:R-:W-:Y:S01]  /*1800*/  SEL R50, R34, R27, !P0 ;  /* 0x0000001b22327207 */ /* 0x000fe20004000000 */
[----:B------:R-:W-:Y:S01]  /*1810*/  IMAD.HI.U32 R47, R30, R3, RZ ;  /* 0x000000031e2f7227 */ /* 0x000fe200078e00ff */
[----:B------:R-:W-:-:S03]  /*1820*/  SHF.R.U32.HI R9, RZ, R28, R9 ;  /* 0x0000001cff097219 */ /* 0x000fc60000011609 */
        /* <DEDUP_REMOVED lines=8> */
[----:B------:R-:W-:Y:S02]  /*18b0*/  SHF.R.U32.HI R44, RZ, R28, R57 ;  /* 0x0000001cff2c7219 */ /* 0x000fe40000011639 */
[----:B------:R-:W-:Y:S01]  /*18c0*/  SEL R45, R8, R45, !P0 ;  /* 0x0000002d082d7207 */ /* 0x000fe20004000000 */
[----:B------:R-:W-:Y:S01]  /*18d0*/  IMAD.HI.U32 R53, R41, R3, RZ ;  /* 0x0000000329357227 */ /* 0x000fe200078e00ff */
[----:B------:R-:W-:-:S03]  /*18e0*/  SEL R44, R7, R44, !P0 ;  /* 0x0000002c072c7207 */ /* 0x000fc60004000000 */
[----:B------:R-:W-:Y:S01]  /*18f0*/  IMAD.HI.U32 R43, R0, R3, RZ ;  /* 0x00000003002b7227 */ /* 0x000fe200078e00ff */
[-C--:B------:R-:W-:Y:S02]  /*1900*/  SHF.R.U32.HI R3, RZ, R28.reuse, R65 ;  /* 0x0000001cff037219 */ /* 0x080fe40000011641 */
[-C--:B------:R-:W-:Y:S01]  /*1910*/  SHF.R.U32.HI R14, RZ, R28.reuse, R53 ;  /* 0x0000001cff0e7219 */ /* 0x080fe20000011635 */
[----:B------:R-:W-:Y:S01]  /*1920*/  IMAD.MOV R31, RZ, RZ, -R52 ;  /* 0x000000ffff1f7224 */ /* 0x000fe200078e0a34 */
[----:B------:R-:W-:Y:S01]  /*1930*/  SEL R56, R40, R3, !P0 ;  /* 0x0000000328387207 */ /* 0x000fe20004000000 */
[C---:B------:R-:W-:Y:S01]  /*1940*/  IMAD R38, R2.reuse, R49, R38 ;  /* 0x0000003102267224 */ /* 0x040fe200078e0226 */
[----:B------:R-:W-:Y:S01]  /*1950*/  SHF.R.U32.HI R3, RZ, R28, R55 ;  /* 0x0000001cff037219 */ /* 0x000fe20000011637 */
[C---:B------:R-:W-:Y:S01]  /*1960*/  IMAD R36, R2.reuse, R31, R36 ;  /* 0x0000001f02247224 */ /* 0x040fe200078e0224 */
[----:B------:R-:W-:Y:S01]  /*1970*/  SEL R55, R39, R48, !P0 ;  /* 0x0000003027377207 */ /* 0x000fe20004000000 */
[----:B------:R-:W-:Y:S01]  /*1980*/  IMAD.MOV R51, RZ, RZ, -R56 ;  /* 0x000000ffff337224 */ /* 0x000fe200078e0a38 */
[----:B------:R-:W-:Y:S01]  /*1990*/  SEL R53, R37, R46, !P0 ;  /* 0x0000002e25357207 */ /* 0x000fe20004000000 */
[----:B------:R-:W-:Y:S01]  /*19a0*/  IMAD.MOV R31, RZ, RZ, -R50 ;  /* 0x000000ffff1f7224 */ /* 0x000fe200078e0a32 */
[----:B------:R-:W-:Y:S01]  /*19b0*/  SHF.R.U32.HI R43, RZ, R28, R43 ;  /* 0x0000001cff2b7219 */ /* 0x000fe2000001162b */
[----:B------:R-:W-:Y:S01]  /*19c0*/  IMAD.MOV R46, RZ, RZ, -R55 ;  /* 0x000000ffff2e7224 */ /* 0x000fe200078e0a37 */
[----:B------:R-:W-:Y:S01]  /*19d0*/  SEL R49, R33, R16, !P0 ;  /* 0x0000001021317207 */ /* 0x000fe20004000000 */
[C---:B------:R-:W-:Y:S01]  /*19e0*/  IMAD R40, R2.reuse, R51, R40 ;  /* 0x0000003302287224 */ /* 0x040fe200078e0228 */
[----:B------:R-:W-:Y:S01]  /*19f0*/  SEL R51, R35, R42, !P0 ;  /* 0x0000002a23337207 */ /* 0x000fe20004000000 */
[----:B------:R-:W-:Y:S01]  /*1a00*/  IMAD R39, R2, R46, R39 ;  /* 0x0000002e02277224 */ /* 0x000fe200078e0227 */
[----:B------:R-:W-:Y:S01]  /*1a10*/  SEL R46, R4, R5, !P0 ;  /* 0x00000005042e7207 */ /* 0x000fe20004000000 */
[----:B------:R-:W-:Y:S01]  /*1a20*/  IMAD.MOV R16, RZ, RZ, -R49 ;  /* 0x000000ffff107224 */ /* 0x000fe200078e0a31 */
[----:B------:R-:W-:Y:S01]  /*1a30*/  SEL R48, R32, R9, !P0 ;  /* 0x0000000920307207 */ /* 0x000fe20004000000 */
[----:B------:R-:W-:Y:S01]  /*1a40*/  IMAD.MOV R28, RZ, RZ, -R51 ;  /* 0x000000ffff1c7224 */ /* 0x000fe200078e0a33 */
[----:B------:R-:W-:Y:S01]  /*1a50*/  SEL R3, R6, R3, !P0 ;  /* 0x0000000306037207 */ /* 0x000fe20004000000 */
[----:B------:R-:W-:Y:S01]  /*1a60*/  IMAD.MOV R5, RZ, RZ, -R46 ;  /* 0x000000ffff057224 */ /* 0x000fe200078e0a2e */
[----:B------:R-:W-:Y:S01]  /*1a70*/  IADD3 R27, PT, PT, -R48, RZ, RZ ;  /* 0x000000ff301b7210 */ /* 0x000fe20007ffe1ff */
[C---:B------:R-:W-:Y:S01]  /*1a80*/  IMAD R35, R2.reuse, R28, R35 ;  /* 0x0000001c02237224 */ /* 0x040fe200078e0223 */
[----:B------:R-:W-:Y:S01]  /*1a90*/  SEL R57, R41, R14, !P0 ;  /* 0x0000000e29397207 */ /* 0x000fe20004000000 */
[----:B------:R-:W-:Y:S01]  /*1aa0*/  IMAD R28, R2, R5, R4 ;  /* 0x00000005021c7224 */ /* 0x000fe200078e0204 */
[----:B------:R-:W-:Y:S01]  /*1ab0*/  SEL R43, R0, R43, !P0 ;  /* 0x0000002b002b7207 */ /* 0x000fe20004000000 */
[----:B------:R-:W1:Y:S01]  /*1ac0*/  LDC.64 R4, c[0x0][0x490] ;  /* 0x00012400ff047b82 */ /* 0x000e620000000a00 */
[C---:B------:R-:W-:Y:S01]  /*1ad0*/  IMAD R34, R2.reuse, R31, R34 ;  /* 0x0000001f02227224 */ /* 0x040fe200078e0222 */
[----:B------:R-:W-:Y:S01]  /*1ae0*/  ISETP.NE.AND P0, PT, R29, 0x1, PT ;  /* 0x000000011d00780c */ /* 0x000fe20003f05270 */
[----:B------:R-:W-:Y:S01]  /*1af0*/  IMAD R33, R2, R16, R33 ;  /* 0x0000001002217224 */ /* 0x000fe200078e0221 */
[----:B------:R-:W-:Y:S01]  /*1b00*/  R2UR UR41, R40 ;  /* 0x00000000282972ca */ /* 0x000fe200000e0000 */
[----:B------:R-:W-:Y:S01]  /*1b10*/  IMAD R32, R2, R27, R32 ;  /* 0x0000001b02207224 */ /* 0x000fe200078e0220 */
[----:B------:R-:W-:Y:S01]  /*1b20*/  R2UR UR29, R34 ;  /* 0x00000000221d72ca */ /* 0x000fe200000e0000 */
[----:B------:R-:W-:Y:S01]  /*1b30*/  IMAD.MOV R42, RZ, RZ, -R53 ;  /* 0x000000ffff2a7224 */ /* 0x000fe200078e0a35 */
        /* <DEDUP_REMOVED lines=9> */
[C---:B------:R-:W-:Y:S01]  /*1bd0*/  IMAD R37, R2.reuse, R42, R37 ;  /* 0x0000002a02257224 */ /* 0x040fe200078e0225 */
[----:B------:R-:W-:Y:S01]  /*1be0*/  R2UR UR31, R35 ;  /* 0x00000000231f72ca */ /* 0x000fe200000e0000 */
[C---:B------:R-:W-:Y:S01]  /*1bf0*/  IMAD R30, R2.reuse, R9, R30 ;  /* 0x00000009021e7224 */ /* 0x040fe200078e021e */
[----:B------:R-:W-:Y:S01]  /*1c00*/  IADD3 R9, PT, PT, -R43, RZ, RZ ;  /* 0x000000ff2b097210 */ /* 0x000fe20007ffe1ff */
[----:B------:R-:W-:Y:S01]  /*1c10*/  IMAD.MOV R31, RZ, RZ, -R45 ;  /* 0x000000ffff1f7224 */ /* 0x000fe200078e0a2d */
[----:B------:R-:W-:Y:S01]  /*1c20*/  R2UR UR26, R37 ;  /* 0x00000000251a72ca */ /* 0x000fe200000e0000 */
[----:B------:R-:W-:Y:S01]  /*1c30*/  IMAD R27, R2, R27, R6 ;  /* 0x0000001b021b7224 */ /* 0x000fe200078e0206 */
[----:B------:R-:W-:Y:S01]  /*1c40*/  R2UR UR67, R30 ;  /* 0x000000001e4372ca */ /* 0x000fe200000e0000 */
[----:B-1----:R-:W-:Y:S01]  /*1c50*/  IMAD.HI.U32 R60, R56, R4, RZ ;  /* 0x00000004383c7227 */ /* 0x002fe200078e00ff */
[----:B------:R-:W-:-:S02]  /*1c60*/  R2UR UR40, R39 ;  /* 0x00000000272872ca */ /* 0x000fc400000e0000 */
[----:B------:R-:W-:Y:S01]  /*1c70*/  R2UR UR35, R27 ;  /* 0x000000001b2372ca */ /* 0x000fe200000e0000 */
[----:B------:R-:W-:Y:S01]  /*1c80*/  IMAD.HI.U32 R34, R57, R4, RZ ;  /* 0x0000000439227227 */ /* 0x000fe200078e00ff */
[-C--:B------:R-:W-:Y:S01]  /*1c90*/  SHF.R.U32.HI R33, RZ, R5.reuse, R60 ;  /* 0x00000005ff217219 */ /* 0x080fe2000001163c */
[----:B------:R-:W1:Y:S02]  /*1ca0*/  LDC R39, c[0x0][0x4ec] ;  /* 0x00013b00ff277b82 */ /* 0x000e640000000800 */
[C---:B------:R-:W-:Y:S01]  /*1cb0*/  IMAD R14, R2.reuse, R14, R7 ;  /* 0x0000000e020e7224 */ /* 0x040fe200078e0207 */
[----:B------:R-:W-:Y:S01]  /*1cc0*/  SHF.R.U32.HI R34, RZ, R5, R34 ;  /* 0x00000005ff227219 */ /* 0x000fe20000011622 */
[----:B------:R-:W-:Y:S01]  /*1cd0*/  IMAD R16, R2, R16, R41 ;  /* 0x0000001002107224 */ /* 0x000fe200078e0229 */
[----:B------:R-:W-:Y:S01]  /*1ce0*/  SEL R33, R56, R33, !P0 ;  /* 0x0000002138217207 */ /* 0x000fe20004000000 */
[----:B------:R-:W-:Y:S01]  /*1cf0*/  IMAD.HI.U32 R42, R52, R4, RZ ;  /* 0x00000004342a7227 */ /* 0x000fe200078e00ff */
[----:B------:R-:W-:-:S02]  /*1d00*/  R2UR UR43, R14 ;  /* 0x000000000e2b72ca */ /* 0x000fc400000e0000 */
[----:B------:R-:W-:Y:S01]  /*1d10*/  R2UR UR42, R16 ;  /* 0x00000000102a72ca */ /* 0x000fe200000e0000 */
[----:B------:R-:W-:Y:S01]  /*1d20*/  IMAD.HI.U32 R58, R54, R4, RZ ;  /* 0x00000004363a7227 */ /* 0x000fe200078e00ff */
[-C--:B------:R-:W-:Y:S02]  /*1d30*/  SHF.R.U32.HI R27, RZ, R5.reuse, R42 ;  /* 0x00000005ff1b7219 */ /* 0x080fe4000001162a */
[----:B------:R-:W-:Y:S01]  /*1d40*/  SEL R34, R57, R34, !P0 ;  /* 0x0000002239227207 */ /* 0x000fe20004000000 */
[-C--:B------:R-:W-:Y:S01]  /*1d50*/  IMAD.HI.U32 R32, R45, R4.reuse, RZ ;  /* 0x000000042d207227 */ /* 0x080fe200078e00ff */
[----:B------:R-:W-:Y:S02]  /*1d60*/  SHF.R.U32.HI R35, RZ, R5, R58 ;  /* 0x00000005ff237219 */ /* 0x000fe4000001163a */
[----:B------:R-:W-:Y:S01]  /*1d70*/  SEL R27, R52, R27, !P0 ;  /* 0x0000001b341b7207 */ /* 0x000fe20004000000 */
[----:B------:R-:W-:Y:S01]  /*1d80*/  IMAD R31, R2, R31, R8 ;  /* 0x0000001f021f7224 */ /* 0x000fe200078e0208 */
[----:B------:R-:W-:Y:S01]  /*1d90*/  SEL R35, R54, R35, !P0 ;  /* 0x0000002336237207 */ /* 0x000fe20004000000 */
[----:B------:R-:W-:Y:S01]  /*1da0*/  IMAD.HI.U32 R28, R53, R4, RZ ;  /* 0x00000004351c7227 */ /* 0x000fe200078e00ff */
[----:B------:R-:W-:-:S02]  /*1db0*/  R2UR UR47, R34 ;  /* 0x00000000222f72ca */ /* 0x000fc400000e0000 */
[----:B------:R-:W-:Y:S01]  /*1dc0*/  R2UR UR51, R31 ;  /* 0x000000001f3372ca */ /* 0x000fe200000e0000 */
[-C--:B------:R-:W-:Y:S01]  /*1dd0*/  IMAD.HI.U32 R40, R50, R4.reuse, RZ ;  /* 0x0000000432287227 */ /* 0x080fe200078e00ff */
[----:B------:R-:W-:Y:S02]  /*1de0*/  SHF.R.U32.HI R28, RZ, R5, R28 ;  /* 0x00000005ff1c7219 */ /* 0x000fe4000001161c */
[----:B------:R-:W-:Y:S01]  /*1df0*/  R2UR UR48, R35 ;  /* 0x00000000233072ca */ /* 0x000fe200000e0000 */
[----:B------:R-:W-:Y:S01]  /*1e00*/  IMAD R9, R2, R9, R0 ;  /* 0x0000000902097224 */ /* 0x000fe200078e0200 */
[-C--:B------:R-:W-:Y:S01]  /*1e10*/  SHF.R.U32.HI R31, RZ, R5.reuse, R40 ;  /* 0x00000005ff1f7219 */ /* 0x080fe20000011628 */
[----:B------:R-:W-:Y:S01]  /*1e20*/  IMAD.HI.U32 R30, R55, R4, RZ ;  /* 0x00000004371e7227 */ /* 0x000fe200078e00ff */
[----:B------:R-:W-:Y:S02]  /*1e30*/  SEL R28, R53, R28, !P0 ;  /* 0x0000001c351c7207 */ /* 0x000fe40004000000 */
[----:B------:R-:W-:Y:S01]  /*1e40*/  R2UR UR27, R9 ;  /* 0x00000000091b72ca */ /* 0x000fe200000e0000 */
[----:B------:R-:W-:Y:S01]  /*1e50*/  IMAD.HI.U32 R16, R51, R4, RZ ;  /* 0x0000000433107227 */ /* 0x000fe200078e00ff */
[----:B------:R-:W-:-:S02]  /*1e60*/  SHF.R.U32.HI R30, RZ, R5, R30 ;  /* 0x00000005ff1e7219 */ /* 0x000fc4000001161e */
[----:B------:R-:W-:Y:S01]  /*1e70*/  R2UR UR45, R33 ;  /* 0x00000000212d72ca */ /* 0x000fe200000e0000 */
[----:B------:R-:W-:Y:S01]  /*1e80*/  IMAD.HI.U32 R6, R49, R4, RZ ;  /* 0x0000000431067227 */ /* 0x000fe200078e00ff */
[----:B------:R-:W-:Y:S02]  /*1e90*/  SEL R30, R55, R30, !P0 ;  /* 0x0000001e371e7207 */ /* 0x000fe40004000000 */
[-C--:B------:R-:W-:Y:S01]  /*1ea0*/  SHF.R.U32.HI R16, RZ, R5.reuse, R16 ;  /* 0x00000005ff107219 */ /* 0x080fe20000011610 */
[----:B------:R-:W-:Y:S01]  /*1eb0*/  IMAD.HI.U32 R38, R48, R4, RZ ;  /* 0x0000000430267227 */ /* 0x000fe200078e00ff */
[-C--:B------:R-:W-:Y:S02]  /*1ec0*/  SHF.R.U32.HI R6, RZ, R5.reuse, R6 ;  /* 0x00000005ff067219 */ /* 0x080fe40000011606 */
[----:B------:R-:W-:Y:S01]  /*1ed0*/  SEL R16, R51, R16, !P0 ;  /* 0x0000001033107207 */ /* 0x000fe20004000000 */
[----:B------:R-:W-:Y:S01]  /*1ee0*/  IMAD.HI.U32 R14, R47, R4, RZ ;  /* 0x000000042f0e7227 */ /* 0x000fe200078e00ff */
[----:B------:R-:W-:-:S02]  /*1ef0*/  SHF.R.U32.HI R37, RZ, R5, R38 ;  /* 0x00000005ff257219 */ /* 0x000fc40000011626 */
[----:B-1----:R-:W-:Y:S01]  /*1f00*/  R2UR UR16, R39 ;  /* 0x00000000271072ca */ /* 0x002fe200000e0000 */
[-C--:B------:R-:W-:Y:S01]  /*1f10*/  IMAD.HI.U32 R36, R46, R4.reuse, RZ ;  /* 0x000000042e247227 */ /* 0x080fe200078e00ff */
[-C--:B------:R-:W-:Y:S02]  /*1f20*/  SHF.R.U32.HI R14, RZ, R5.reuse, R14 ;  /* 0x00000005ff0e7219 */ /* 0x080fe4000001160e */
[----:B------:R-:W-:Y:S01]  /*1f30*/  R2UR UR30, R30 ;  /* 0x000000001e1e72ca */ /* 0x000fe200000e0000 */
[----:B------:R-:W-:Y:S01]  /*1f40*/  IMAD.HI.U32 R8, R44, R4, RZ ;  /* 0x000000042c087227 */ /* 0x000fe200078e00ff */
[-C--:B------:R-:W-:Y:S02]  /*1f50*/  SHF.R.U32.HI R9, RZ, R5.reuse, R36 ;  /* 0x00000005ff097219 */ /* 0x080fe40000011624 */
[----:B------:R-:W-:Y:S01]  /*1f60*/  SEL R14, R47, R14, !P0 ;  /* 0x0000000e2f0e7207 */ /* 0x000fe20004000000 */
[----:B------:R-:W-:Y:S01]  /*1f70*/  IMAD.HI.U32 R0, R3, R4, RZ ;  /* 0x0000000403007227 */ /* 0x000fe200078e00ff */
[----:B------:R-:W-:-:S03]  /*1f80*/  SHF.R.U32.HI R7, RZ, R5, R8 ;  /* 0x00000005ff077219 */ /* 0x000fc60000011608 */
[----:B------:R-:W-:Y:S01]  /*1f90*/  IMAD.HI.U32 R2, R43, R4, RZ ;  /* 0x000000042b027227 */ /* 0x000fe200078e00ff */
[-C--:B------:R-:W-:Y:S02]  /*1fa0*/  SHF.R.U32.HI R4, RZ, R5.reuse, R32 ;  /* 0x00000005ff047219 */ /* 0x080fe40000011620 */
[-C--:B------:R-:W-:Y:S01]  /*1fb0*/  SHF.R.U32.HI R0, RZ, R5.reuse, R0 ;  /* 0x00000005ff007219 */ /* 0x080fe20000011600 */
[----:B------:R-:W-:Y:S01]  /*1fc0*/  IMAD.MOV R32, RZ, RZ, -R33 ;  /* 0x000000ffff207224 */ /* 0x000fe200078e0a21 */
[----:B------:R-:W-:Y:S01]  /*1fd0*/  SHF.R.U32.HI R2, RZ, R5, R2 ;  /* 0x00000005ff027219 */ /* 0x000fe20000011602 */
[----:B------:R-:W-:Y:S01]  /*1fe0*/  IMAD.MOV R36, RZ, RZ, -R34 ;  /* 0x000000ffff247224 */ /* 0x000fe200078e0a22 */
[----:B------:R-:W-:Y:S01]  /*1ff0*/  SEL R42, R44, R7, !P0 ;  /* 0x000000072c2a7207 */ /* 0x000fe20004000000 */
[----:B------:R-:W-:Y:S01]  /*2000*/  IMAD R56, R29, R32, R56 ;  /* 0x000000201d387224 */ /* 0x000fe200078e0238 */
[----:B------:R-:W-:Y:S01]  /*2010*/  SEL R32, R50, R31, !P0 ;  /* 0x0000001f32207207 */ /* 0x000fe20004000000 */
[----:B------:R-:W-:Y:S01]  /*2020*/  IMAD.MOV R31, RZ, RZ, -R27 ;  /* 0x000000ffff1f7224 */ /* 0x000fe200078e0a1b */
[----:B------:R-:W-:Y:S01]  /*2030*/  SEL R0, R3, R0, !P0 ;  /* 0x0000000003007207 */ /* 0x000fe20004000000 */
[----:B------:R-:W-:Y:S01]  /*2040*/  IMAD R57, R29, R36, R57 ;  /* 0x000000241d397224 */ /* 0x000fe200078e0239 */
[----:B------:R-:W-:Y:S01]  /*2050*/  IADD3 R36, PT, PT, -R28, RZ, RZ ;  /* 0x000000ff1c247210 */ /* 0x000fe20007ffe1ff */
[----:B------:R-:W-:Y:S01]  /*2060*/  IMAD.MOV R38, RZ, RZ, -R35 ;  /* 0x000000ffff267224 */ /* 0x000fe200078e0a23 */
[----:B------:R-:W-:Y:S01]  /*2070*/  SEL R4, R45, R4, !P0 ;  /* 0x000000042d047207 */ /* 0x000fe20004000000 */
[----:B------:R-:W-:Y:S01]  /*2080*/  IMAD R52, R29, R31, R52 ;  /* 0x0000001f1d347224 */ /* 0x000fe200078e0234 */
[----:B------:R-:W-:Y:S01]  /*2090*/  SEL R31, R49, R6, !P0 ;  /* 0x00000006311f7207 */ /* 0x000fe20004000000 */
[----:B------:R-:W-:Y:S01]  /*20a0*/  IMAD.MOV R8, RZ, RZ, -R30 ;  /* 0x000000ffff087224 */ /* 0x000fe200078e0a1e */
[----:B------:R-:W-:Y:S01]  /*20b0*/  R2UR UR14, R56 ;  /* 0x00000000380e72ca */ /* 0x000fe200000e0000 */
[----:B------:R-:W-:Y:S01]  /*20c0*/  IMAD.MOV R5, RZ, RZ, -R32 ;  /* 0x000000ffff057224 */ /* 0x000fe200078e0a20 */
[----:B------:R-:W-:Y:S01]  /*20d0*/  R2UR UR9, R52 ;  /* 0x00000000340972ca */ /* 0x000fe200000e0000 */
[C---:B------:R-:W-:Y:S01]  /*20e0*/  IMAD R54, R29.reuse, R38, R54 ;  /* 0x000000261d367224 */ /* 0x040fe200078e0236 */
[----:B------:R-:W-:Y:S01]  /*20f0*/  SEL R38, R48, R37, !P0 ;  /* 0x0000002530267207 */ /* 0x000fe20004000000 */
[----:B------:R-:W-:Y:S01]  /*2100*/  IMAD R53, R29, R36, R53 ;  /* 0x000000241d357224 */ /* 0x000fe200078e0235 */
[----:B------:R-:W-:Y:S01]  /*2110*/  SEL R37, R43, R2, !P0 ;  /* 0x000000022b257207 */ /* 0x000fe20004000000 */
[C---:B------:R-:W-:Y:S01]  /*2120*/  IMAD R55, R29.reuse, R8, R55 ;  /* 0x000000081d377224 */ /* 0x040fe200078e0237 */
[----:B------:R-:W-:Y:S01]  /*2130*/  IADD3 R36, PT, PT, -R14, RZ, RZ ;  /* 0x000000ff0e247210 */ /* 0x000fe20007ffe1ff */
[----:B------:R-:W-:Y:S01]  /*2140*/  IMAD R50, R29, R5, R50 ;  /* 0x000000051d327224 */ /* 0x000fe200078e0232 */
[----:B------:R-:W-:Y:S01]  /*2150*/  SEL R5, R46, R9, !P0 ;  /* 0x000000092e057207 */ /* 0x000fe20004000000 */
        /* <DEDUP_REMOVED lines=8> */
[----:B------:R-:W-:Y:S01]  /*21e0*/  IMAD R51, R29, R8, R51 ;  /* 0x000000081d337224 */ /* 0x000fe200078e0233 */
[----:B------:R-:W-:Y:S01]  /*21f0*/  R2UR UR11, R53 ;  /* 0x00000000350b72ca */ /* 0x000fe200000e0000 */
[----:B------:R-:W-:-:S02]  /*2200*/  IMAD R49, R29, R6, R49 ;  /* 0x000000061d317224 */ /* 0x000fc400078e0231 */
[----:B------:R-:W-:Y:S01]  /*2210*/  IMAD R47, R29, R36, R47 ;  /* 0x000000241d2f7224 */ /* 0x000fe200078e022f */
[----:B------:R-:W-:Y:S01]  /*2220*/  R2UR UR8, R51 ;  /* 0x00000000330872ca */ /* 0x000fe200000e0000 */
[----:B------:R-:W-:Y:S01]  /*2230*/  IMAD R44, R29, R2, R44 ;  /* 0x000000021d2c7224 */ /* 0x000fe200078e022c */
[----:B------:R-:W-:Y:S01]  /*2240*/  R2UR UR6, R49 ;  /* 0x00000000310672ca */ /* 0x000fe200000e0000 */
[----:B------:R-:W-:Y:S01]  /*2250*/  IMAD R40, R29, R40, R3 ;  /* 0x000000281d287224 */ /* 0x000fe200078e0203 */
[----:B------:R-:W-:Y:S01]  /*2260*/  R2UR UR68, R47 ;  /* 0x000000002f4472ca */ /* 0x000fe200000e0000 */
[----:B------:R-:W-:Y:S01]  /*2270*/  IMAD.MOV R9, RZ, RZ, -R38 ;  /* 0x000000ffff097224 */ /* 0x000fe200078e0a26 */
[----:B------:R-:W1:Y:S01]  /*2280*/  LDC.64 R2, c[0x0][0x498] ;  /* 0x00012600ff027b82 */ /* 0x000e620000000a00 */
[----:B------:R-:W-:Y:S01]  /*2290*/  IMAD.MOV R8, RZ, RZ, -R5 ;  /* 0x000000ffff087224 */ /* 0x000fe200078e0a05 */
[----:B------:R-:W-:Y:S01]  /*22a0*/  R2UR UR44, R44 ;  /* 0x000000002c2c72ca */ /* 0x000fe200000e0000 */
[----:B------:R-:W-:Y:S01]  /*22b0*/  IMAD.MOV R6, RZ, RZ, -R4 ;  /* 0x000000ffff067224 */ /* 0x000fe200078e0a04 */
[----:B------:R-:W-:Y:S01]  /*22c0*/  R2UR UR36, R40 ;  /* 0x00000000282472ca */ /* 0x000fe200000e0000 */
[----:B------:R-:W-:-:S02]  /*22d0*/  IMAD.MOV R36, RZ, RZ, -R37 ;  /* 0x000000ffff247224 */ /* 0x000fc400078e0a25 */
[C---:B------:R-:W-:Y:S02]  /*22e0*/  IMAD R48, R29.reuse, R9, R48 ;  /* 0x000000091d307224 */ /* 0x040fe400078e0230 */
[C---:B------:R-:W-:Y:S02]  /*22f0*/  IMAD R46, R29.reuse, R8, R46 ;  /* 0x000000081d2e7224 */ /* 0x040fe400078e022e */
[C---:B------:R-:W-:Y:S01]  /*2300*/  IMAD R45, R29.reuse, R6, R45 ;  /* 0x000000061d2d7224 */ /* 0x040fe200078e022d */
[----:B------:R-:W-:Y:S01]  /*2310*/  R2UR UR5, R48 ;  /* 0x00000000300572ca */ /* 0x000fe200000e0000 */
[----:B------:R-:W-:Y:S01]  /*2320*/  IMAD R36, R29, R36, R43 ;  /* 0x000000241d247224 */ /* 0x000fe200078e022b */
[----:B------:R-:W-:Y:S01]  /*2330*/  R2UR UR60, R46 ;  /* 0x000000002e3c72ca */ /* 0x000fe200000e0000 */
[----:B------:R-:W2:Y:S01]  /*2340*/  LDC R29, c[0x0][0x4a0] ;  /* 0x00012800ff1d7b82 */ /* 0x000ea20000000800 */
[----:B------:R-:W-:Y:S02]  /*2350*/  R2UR UR52, R45 ;  /* 0x000000002d3472ca */ /* 0x000fe400000e0000 */
[----:B------:R-:W-:-:S05]  /*2360*/  R2UR UR28, R36 ;  /* 0x00000000241c72ca */ /* 0x000fca00000e0000 */
[----:B------:R-:W3:Y:S01]  /*2370*/  LDC.64 R8, c[0x0][0x4c0] ;  /* 0x00013000ff087b82 */ /* 0x000ee20000000a00 */
[----:B-1----:R-:W-:Y:S01]  /*2380*/  IMAD.HI.U32 R66, R34, R3, RZ ;  /* 0x0000000322427227 */ /* 0x002fe200078e00ff */
[----:B------:R-:W-:-:S03]  /*2390*/  ISETP.NE.AND P0, PT, R2, 0x1, PT ;  /* 0x000000010200780c */ /* 0x000fc60003f05270 */
[----:B------:R-:W-:-:S03]  /*23a0*/  IMAD.HI.U32 R46, R35, R3, RZ ;  /* 0x00000003232e7227 */ /* 0x000fc600078e00ff */
[----:B------:R-:W1:Y:S01]  /*23b0*/  LDC.64 R6, c[0x0][0x4f0] ;  /* 0x00013c00ff067b82 */ /* 0x000e620000000a00 */
[----:B------:R-:W-:-:S04]  /*23c0*/  IMAD.HI.U32 R48, R33, R3, RZ ;  /* 0x0000000321307227 */ /* 0x000fc800078e00ff */
[----:B------:R-:W-:Y:S02]  /*23d0*/  IMAD.HI.U32 R62, R28, R3, RZ ;  /* 0x000000031c3e7227 */ /* 0x000fe400078e00ff */
[----:B------:R-:W-:Y:S01]  /*23e0*/  VOTEU.ANY UP0, P0 ;  /* 0x0000000000ff7886 */ /* 0x000fe20000000100 */
[----:B--2---:R-:W-:Y:S01]  /*23f0*/  SHF.R.U32.HI R49, RZ, R29, R66 ;  /* 0x0000001dff317219 */ /* 0x004fe20000011642 */
[----:B------:R-:W-:Y:S01]  /*2400*/  IMAD.HI.U32 R60, R16, R3, RZ ;  /* 0x00000003103c7227 */ /* 0x000fe200078e00ff */
[----:B------:R-:W-:Y:S02]  /*2410*/  SHF.R.U32.HI R46, RZ, R29, R46 ;  /* 0x0000001dff2e7219 */ /* 0x000fe4000001162e */
[----:B------:R-:W-:Y:S01]  /*2420*/  R2UR UR46, R49 ;  /* 0x00000000312e72ca */ /* 0x000fe200000e0000 */
[----:B------:R-:W-:Y:S01]  /*2430*/  IMAD.HI.U32 R44, R27, R3, RZ ;  /* 0x000000031b2c7227 */ /* 0x000fe200078e00ff */
[----:B------:R-:W-:Y:S02]  /*2440*/  SHF.R.U32.HI R48, RZ, R29, R48 ;  /* 0x0000001dff307219 */ /* 0x000fe40000011630 */
[----:B------:R-:W-:Y:S01]  /*2450*/  R2UR UR37, R46 ;  /* 0x000000002e2572ca */ /* 0x000fe200000e0000 */
[----:B------:R-:W-:Y:S01]  /*2460*/  IMAD.HI.U32 R40, R32, R3, RZ ;  /* 0x0000000320287227 */ /* 0x000fe200078e00ff */
[----:B------:R-:W-:-:S02]  /*2470*/  R2UR UR38, R48 ;  /* 0x00000000302672ca */ /* 0x000fc400000e0000 */
[----:B------:R-:W-:Y:S01]  /*2480*/  SHF.R.U32.HI R45, RZ, R29, R62 ;  /* 0x0000001dff2d7219 */ /* 0x000fe2000001163e */
[----:B------:R-:W-:Y:S01]  /*2490*/  IMAD.HI.U32 R64, R30, R3, RZ ;  /* 0x000000031e407227 */ /* 0x000fe200078e00ff */
[----:B------:R-:W-:Y:S02]  /*24a0*/  SHF.R.U32.HI R43, RZ, R29, R60 ;  /* 0x0000001dff2b7219 */ /* 0x000fe4000001163c */
[----:B------:R-:W-:Y:S01]  /*24b0*/  R2UR UR34, R45 ;  /* 0x000000002d2272ca */ /* 0x000fe200000e0000 */
[----:B------:R-:W-:Y:S01]  /*24c0*/  USEL UR55, UR47, UR46, !UP0 ;  /* 0x0000002e2f377287 */ /* 0x000fe2000c000000 */
[----:B------:R-:W-:Y:S01]  /*24d0*/  R2UR UR47, R28 ;  /* 0x000000001c2f72ca */ /* 0x000fe200000e0000 */
[----:B------:R-:W-:Y:S01]  /*24e0*/  IMAD.HI.U32 R56, R14, R3, RZ ;  /* 0x000000030e387227 */ /* 0x000fe200078e00ff */
[----:B------:R-:W-:Y:S01]  /*24f0*/  SHF.R.U32.HI R44, RZ, R29, R44 ;  /* 0x0000001dff2c7219 */ /* 0x000fe2000001162c */
[----:B------:R-:W-:Y:S01]  /*2500*/  USEL UR48, UR48, UR37, !UP0 ;  /* 0x0000002530307287 */ /* 0x000fe2000c000000 */
[----:B------:R-:W-:Y:S01]  /*2510*/  R2UR UR21, R43 ;  /* 0x000000002b1572ca */ /* 0x000fe200000e0000 */
[----:B------:R-:W-:Y:S01]  /*2520*/  USEL UR53, UR45, UR38, !UP0 ;  /* 0x000000262d357287 */ /* 0x000fe2000c000000 */
[----:B------:R-:W-:Y:S01]  /*2530*/  R2UR UR37, R16 ;  /* 0x00000000102572ca */ /* 0x000fe200000e0000 */
[----:B------:R-:W-:Y:S01]  /*2540*/  IMAD.HI.U32 R58, R31, R3, RZ ;  /* 0x000000031f3a7227 */ /* 0x000fe200078e00ff */
[----:B------:R-:W-:-:S02]  /*2550*/  R2UR UR33, R44 ;  /* 0x000000002c2172ca */ /* 0x000fc400000e0000 */
[----:B------:R-:W-:Y:S01]  /*2560*/  R2UR UR45, R27 ;  /* 0x000000001b2d72ca */ /* 0x000fe200000e0000 */
[----:B------:R-:W-:Y:S01]  /*2570*/  IMAD.HI.U32 R36, R38, R3, RZ ;  /* 0x0000000326247227 */ /* 0x000fe200078e00ff */
[----:B---3--:R-:W-:Y:S01]  /*2580*/  R2UR UR19, R8 ;  /* 0x00000000081372ca */ /* 0x008fe200000e0000 */
[----:B------:R-:W-:Y:S01]  /*2590*/  USEL UR47, UR47, UR34, !UP0 ;  /* 0x000000222f2f7287 */ /* 0x000fe2000c000000 */
[----:B------:R-:W-:Y:S01]  /*25a0*/  SHF.R.U32.HI R40, RZ, R29, R40 ;  /* 0x0000001dff287219 */ /* 0x000fe20000011628 */
[----:B------:R-:W-:Y:S01]  /*25b0*/  IMAD.HI.U32 R8, R5, R3, RZ ;  /* 0x0000000305087227 */ /* 0x000fe200078e00ff */
[----:B------:R-:W-:Y:S02]  /*25c0*/  R2UR UR18, R9 ;  /* 0x00000000091272ca */ /* 0x000fe400000e0000 */
[-C--:B------:R-:W-:Y:S01]  /*25d0*/  SHF.R.U32.HI R47, RZ, R29.reuse, R64 ;  /* 0x0000001dff2f7219 */ /* 0x080fe20000011640 */
[----:B------:R-:W-:Y:S01]  /*25e0*/  USEL UR37, UR37, UR21, !UP0 ;  /* 0x0000001525257287 */ /* 0x000fe2000c000000 */
[----:B------:R-:W-:Y:S01]  /*25f0*/  SHF.R.U32.HI R9, RZ, R29, R56 ;  /* 0x0000001dff097219 */ /* 0x000fe20000011638 */
[-C--:B------:R-:W-:Y:S01]  /*2600*/  IMAD.HI.U32 R54, R4, R3.reuse, RZ ;  /* 0x0000000304367227 */ /* 0x080fe200078e00ff */
[----:B------:R-:W-:Y:S01]  /*2610*/  R2UR UR20, R40 ;  /* 0x00000000281472ca */ /* 0x000fe200000e0000 */
[----:B------:R-:W-:Y:S01]  /*2620*/  USEL UR45, UR45, UR33, !UP0 ;  /* 0x000000212d2d7287 */ /* 0x000fe2000c000000 */
[----:B------:R-:W-:Y:S01]  /*2630*/  R2UR UR34, R32 ;  /* 0x00000000202272ca */ /* 0x000fe200000e0000 */
[----:B------:R-:W-:Y:S01]  /*2640*/  IMAD.HI.U32 R52, R0, R3, RZ ;  /* 0x0000000300347227 */ /* 0x000fe200078e00ff */
[----:B------:R-:W-:Y:S01]  /*2650*/  SHF.R.U32.HI R39, RZ, R29, R58 ;  /* 0x0000001dff277219 */ /* 0x000fe2000001163a */
[----:B------:R-:W-:Y:S01]  /*2660*/  UIMAD UR41, UR41, UR19, UR16 ;  /* 0x00000013292972a4 */ /* 0x000fe2000f8e0210 */
[----:B------:R-:W-:Y:S01]  /*2670*/  R2UR UR10, R47 ;  /* 0x000000002f0a72ca */ /* 0x000fe200000e0000 */
[-C--:B------:R-:W-:Y:S01]  /*2680*/  IMAD.HI.U32 R50, R37, R3.reuse, RZ ;  /* 0x0000000325327227 */ /* 0x080fe200078e00ff */
[----:B------:R-:W-:Y:S01]  /*2690*/  R2UR UR70, R9 ;  /* 0x00000000094672ca */ /* 0x000fe200000e0000 */
[----:B------:R-:W-:Y:S01]  /*26a0*/  UIMAD UR24, UR24, UR19, UR16 ;  /* 0x00000013181872a4 */ /* 0x000fe2000f8e0210 */
[----:B------:R-:W-:Y:S01]  /*26b0*/  R2UR UR21, R14 ;  /* 0x000000000e1572ca */ /* 0x000fe200000e0000 */
[----:B------:R-:W-:Y:S01]  /*26c0*/  IMAD.U32 R64, RZ, RZ, UR41 ;  /* 0x00000029ff407e24 */ /* 0x000fe2000f8e00ff */
[----:B-1----:R-:W-:Y:S01]  /*26d0*/  R2UR UR17, R6 ;  /* 0x00000000061172ca */ /* 0x002fe200000e0000 */
[----:B------:R-:W-:Y:S01]  /*26e0*/  IMAD.HI.U32 R6, R42, R3, RZ ;  /* 0x000000032a067227 */ /* 0x000fe200078e00ff */
[----:B------:R-:W-:Y:S01]  /*26f0*/  R2UR UR23, R39 ;  /* 0x00000000271772ca */ /* 0x000fe200000e0000 */
[----:B------:R-:W-:Y:S01]  /*2700*/  USEL UR34, UR34, UR20, !UP0 ;  /* 0x0000001422227287 */ /* 0x000fe2000c000000 */
[----:B------:R-:W-:Y:S01]  /*2710*/  R2UR UR33, R31 ;  /* 0x000000001f2172ca */ /* 0x000fe200000e0000 */
[----:B------:R-:W-:Y:S01]  /*2720*/  UIMAD UR41, UR40, UR19, UR16 ;  /* 0x00000013282972a4 */ /* 0x000fe2000f8e0210 */
[-C--:B------:R-:W-:Y:S01]  /*2730*/  SHF.R.U32.HI R8, RZ, R29.reuse, R8 ;  /* 0x0000001dff087219 */ /* 0x080fe20000011608 */
[----:B------:R-:W-:Y:S01]  /*2740*/  UIMAD UR40, UR39, UR19, UR16 ;  /* 0x00000013272872a4 */ /* 0x000fe2000f8e0210 */
[----:B------:R-:W-:Y:S01]  /*2750*/  R2UR UR4, R7 ;  /* 0x00000000070472ca */ /* 0x000fe200000e0000 */
[----:B------:R-:W-:Y:S01]  /*2760*/  USEL UR50, UR30, UR10, !UP0 ;  /* 0x0000000a1e327287 */ /* 0x000fe2000c000000 */
[-C--:B------:R-:W-:Y:S01]  /*2770*/  SHF.R.U32.HI R36, RZ, R29.reuse, R36 ;  /* 0x0000001dff247219 */ /* 0x080fe20000011624 */
[----:B------:R-:W-:Y:S01]  /*2780*/  UIMAD UR39, UR26, UR19, UR16 ;  /* 0x000000131a2772a4 */ /* 0x000fe2000f8e0210 */
[-C--:B------:R-:W-:Y:S01]  /*2790*/  SHF.R.U32.HI R7, RZ, R29.reuse, R54 ;  /* 0x0000001dff077219 */ /* 0x080fe20000011636 */
[----:B------:R-:W-:Y:S01]  /*27a0*/  USEL UR70, UR21, UR70, !UP0 ;  /* 0x0000004615467287 */ /* 0x000fe2000c000000 */
[-C--:B------:R-:W-:Y:S01]  /*27b0*/  SHF.R.U32.HI R6, RZ, R29.reuse, R6 ;  /* 0x0000001dff067219 */ /* 0x080fe20000011606 */
[----:B------:R-:W-:Y:S01]  /*27c0*/  UIMAD UR42, UR42, UR19, UR16 ;  /* 0x000000132a2a72a4 */ /* 0x000fe2000f8e0210 */
[-C--:B------:R-:W-:Y:S01]  /*27d0*/  SHF.R.U32.HI R3, RZ, R29.reuse, R52 ;  /* 0x0000001dff037219 */ /* 0x080fe20000011634 */
[----:B------:R-:W-:Y:S01]  /*27e0*/  USEL UR33, UR33, UR23, !UP0 ;  /* 0x0000001721217287 */ /* 0x000fe2000c000000 */
[----:B------:R-:W-:Y:S01]  /*27f0*/  SHF.R.U32.HI R29, RZ, R29, R50 ;  /* 0x0000001dff1d7219 */ /* 0x000fe20000011632 */
[----:B------:R-:W-:Y:S01]  /*2800*/  IMAD R43, RZ, RZ, -UR70 ;  /* 0x80000046ff2b7e24 */ /* 0x000fe2000f8e02ff */
[----:B------:R-:W-:Y:S01]  /*2810*/  R2UR UR62, R8 ;  /* 0x00000000083e72ca */ /* 0x000fe200000e0000 */
[----:B------:R-:W-:Y:S01]  /*2820*/  UIMAD UR32, UR32, UR19, UR16 ;  /* 0x00000013202072a4 */ /* 0x000fe2000f8e0210 */
[----:B------:R-:W-:Y:S01]  /*2830*/  R2UR UR20, R5 ;  /* 0x00000000051472ca */ /* 0x000fe200000e0000 */
[----:B------:R-:W-:Y:S01]  /*2840*/  UIMAD UR31, UR31, UR19, UR16 ;  /* 0x000000131f1f72a4 */ /* 0x000fe2000f8e0210 */
[----:B------:R-:W-:Y:S01]  /*2850*/  R2UR UR25, R36 ;  /* 0x00000000241972ca */ /* 0x000fe200000e0000 */
[----:B------:R-:W-:Y:S01]  /*2860*/  UIMAD UR29, UR29, UR19, UR16 ;  /* 0x000000131d1d72a4 */ /* 0x000fe2000f8e0210 */
[----:B------:R-:W-:Y:S01]  /*2870*/  R2UR UR30, R29 ;  /* 0x000000001d1e72ca */ /* 0x000fe200000e0000 */
[----:B------:R-:W-:Y:S01]  /*2880*/  IMAD R29, RZ, RZ, -UR48 ;  /* 0x80000030ff1d7e24 */ /* 0x000fe2000f8e02ff */
[----:B------:R-:W-:Y:S01]  /*2890*/  R2UR UR26, R38 ;  /* 0x00000000261a72ca */ /* 0x000fe200000e0000 */
[----:B------:R-:W-:Y:S01]  /*28a0*/  UIMAD UR67, UR67, UR19, UR16 ;  /* 0x00000013434372a4 */ /* 0x000fe2000f8e0210 */
[----:B------:R-:W-:Y:S01]  /*28b0*/  R2UR UR54, R7 ;  /* 0x00000000073672ca */ /* 0x000fe200000e0000 */
[----:B------:R-:W-:Y:S01]  /*28c0*/  IMAD R29, R2, R29, R35 ;  /* 0x0000001d021d7224 */ /* 0x000fe200078e0223 */
[----:B------:R-:W-:Y:S01]  /*28d0*/  R2UR UR46, R6 ;  /* 0x00000000062e72ca */ /* 0x000fe200000e0000 */
[----:B------:R-:W-:Y:S01]  /*28e0*/  IMAD R6, RZ, RZ, -UR53 ;  /* 0x80000035ff067e24 */ /* 0x000fe2000f8e02ff */
[----:B------:R-:W-:Y:S01]  /*28f0*/  R2UR UR23, R4 ;  /* 0x00000000041772ca */ /* 0x000fe200000e0000 */
[----:B------:R-:W-:Y:S01]  /*2900*/  IMAD.U32 R35, RZ, RZ, UR24 ;  /* 0x00000018ff237e24 */ /* 0x000fe2000f8e00ff */
[----:B------:R-:W-:Y:S01]  /*2910*/  R2UR UR38, R3 ;  /* 0x00000000032672ca */ /* 0x000fe200000e0000 */
[----:B------:R-:W-:Y:S01]  /*2920*/  IMAD R3, RZ, RZ, -UR50 ;  /* 0x80000032ff037e24 */ /* 0x000fe2000f8e02ff */
[----:B------:R-:W-:Y:S01]  /*2930*/  UIMAD UR24, UR22, UR19, UR16 ;  /* 0x00000013161872a4 */ /* 0x000fe2000f8e0210 */
[----:B------:R-:W-:Y:S01]  /*2940*/  IMAD R33, R2, R6, R33 ;  /* 0x0000000602217224 */ /* 0x000fe200078e0221 */
[----:B------:R-:W-:Y:S01]  /*2950*/  R2UR UR22, R42 ;  /* 0x000000002a1672ca */ /* 0x000fe200000e0000 */
[----:B------:R-:W-:Y:S01]  /*2960*/  IMAD R7, RZ, RZ, -UR55 ;  /* 0x80000037ff077e24 */ /* 0x000fe2000f8e02ff */
[----:B------:R-:W-:Y:S01]  /*2970*/  R2UR UR21, R0 ;  /* 0x00000000001572ca */ /* 0x000fe200000e0000 */
[----:B------:R-:W-:Y:S01]  /*2980*/  USEL UR62, UR20, UR62, !UP0 ;  /* 0x0000003e143e7287 */ /* 0x000fe2000c000000 */
[C---:B------:R-:W-:Y:S01]  /*2990*/  IMAD R6, R2.reuse, R43, R14 ;  /* 0x0000002b02067224 */ /* 0x040fe200078e020e */
[----:B------:R-:W-:Y:S01]  /*29a0*/  R2UR UR20, R37 ;  /* 0x00000000251472ca */ /* 0x000fe200000e0000 */
[C---:B------:R-:W-:Y:S01]  /*29b0*/  IMAD R30, R2.reuse, R3, R30 ;  /* 0x00000003021e7224 */ /* 0x040fe200078e021e */
[----:B------:R-:W1:Y:S01]  /*29c0*/  LDC R14, c[0x0][0x4c8] ;  /* 0x00013200ff0e7b82 */ /* 0x000e620000000800 */
[----:B------:R-:W-:Y:S01]  /*29d0*/  IADD3 R3, PT, PT, RZ, -UR45, RZ ;  /* 0x8000002dff037c10 */ /* 0x000fe2000fffe0ff */
[C---:B------:R-:W-:Y:S01]  /*29e0*/  IMAD R34, R2.reuse, R7, R34 ;  /* 0x0000000702227224 */ /* 0x040fe200078e0222 */
[----:B------:R-:W-:Y:S01]  /*29f0*/  USEL UR25, UR26, UR25, !UP0 ;  /* 0x000000191a197287 */ /* 0x000fe2000c000000 */
[----:B------:R-:W-:Y:S01]  /*2a00*/  IMAD R7, RZ, RZ, -UR47 ;  /* 0x8000002fff077e24 */ /* 0x000fe2000f8e02ff */
[----:B------:R-:W-:Y:S01]  /*2a10*/  USEL UR54, UR23, UR54, !UP0 ;  /* 0x0000003617367287 */ /* 0x000fe2000c000000 */
[C---:B------:R-:W-:Y:S01]  /*2a20*/  IMAD R27, R2.reuse, R3, R27 ;  /* 0x00000003021b7224 */ /* 0x040fe200078e021b */
[----:B------:R-:W-:Y:S01]  /*2a30*/  UIMAD UR59, UR59, UR19, UR16 ;  /* 0x000000133b3b72a4 */ /* 0x000fe2000f8e0210 */
[----:B------:R-:W-:Y:S01]  /*2a40*/  IMAD R3, RZ, RZ, -UR37 ;  /* 0x80000025ff037e24 */ /* 0x000fe2000f8e02ff */
[----:B------:R-:W-:Y:S01]  /*2a50*/  UIMAD UR51, UR51, UR19, UR16 ;  /* 0x00000013333372a4 */ /* 0x000fe2000f8e0210 */
        /* <DEDUP_REMOVED lines=12> */
[----:B------:R-:W-:Y:S01]  /*2b20*/  IMAD R9, RZ, RZ, -UR34 ;  /* 0x80000022ff097e24 */ /* 0x000fe2000f8e02ff */
[----:B------:R-:W-:Y:S01]  /*2b30*/  USEL UR46, UR22, UR46, !UP0 ;  /* 0x0000002e162e7287 */ /* 0x000fe2000c000000 */
[----:B------:R-:W-:Y:S01]  /*2b40*/  IMAD R8, RZ, RZ, -UR33 ;  /* 0x80000021ff087e24 */ /* 0x000fe2000f8e02ff */
[----:B------:R-:W-:Y:S01]  /*2b50*/  UIMAD UR13, UR12, UR18, UR17 ;  /* 0x000000120c0d72a4 */ /* 0x000fe2000f8e0211 */
[C---:B------:R-:W-:Y:S01]  /*2b60*/  IMAD R4, R2.reuse, R3, R4 ;  /* 0x0000000302047224 */ /* 0x040fe200078e0204 */
[----:B------:R-:W-:Y:S01]  /*2b70*/  USEL UR38, UR21, UR38, !UP0 ;  /* 0x0000002615267287 */ /* 0x000fe2000c000000 */
[C---:B------:R-:W-:Y:S01]  /*2b80*/  IMAD R5, R2.reuse, R38, R5 ;  /* 0x0000002602057224 */ /* 0x040fe200078e0205 */
[----:B------:R-:W-:Y:S01]  /*2b90*/  UIMAD UR12, UR11, UR18, UR17 ;  /* 0x000000120b0c72a4 */ /* 0x000fe2000f8e0211 */
[----:B------:R-:W-:Y:S01]  /*2ba0*/  IADD3 R3, PT, PT, RZ, -UR46, RZ ;  /* 0x8000002eff037c10 */ /* 0x000fe2000fffe0ff */
        /* <DEDUP_REMOVED lines=9> */
[----:B------:R-:W-:Y:S01]  /*2c40*/  MOV R59, UR14 ;  /* 0x0000000e003b7c02 */ /* 0x000fe20008000f00 */
[----:B------:R-:W-:Y:S01]  /*2c50*/  UIMAD UR6, UR5, UR18, UR17 ;  /* 0x00000012050672a4 */ /* 0x000fe2000f8e0211 */
[----:B------:R-:W-:Y:S01]  /*2c60*/  IMAD R3, R2, R3, R42 ;  /* 0x0000000302037224 */ /* 0x000fe200078e022a */
[----:B------:R-:W-:Y:S01]  /*2c70*/  R2UR UR14, R30 ;  /* 0x000000001e0e72ca */ /* 0x000fe200000e0000 */
[----:B------:R-:W-:Y:S01]  /*2c80*/  IMAD R0, R2, R43, R0 ;  /* 0x0000002b02007224 */ /* 0x000fe200078e0200 */
[----:B-1----:R-:W-:Y:S01]  /*2c90*/  R2UR UR5, R14 ;  /* 0x000000000e0572ca */ /* 0x002fe200000e0000 */
[----:B------:R-:W-:Y:S01]  /*2ca0*/  IMAD.U32 R67, RZ, RZ, UR16 ;  /* 0x00000010ff437e24 */ /* 0x000fe2000f8e00ff */
[----:B------:R-:W-:Y:S01]  /*2cb0*/  R2UR UR16, R34 ;  /* 0x00000000221072ca */ /* 0x000fe200000e0000 */
[----:B------:R-:W-:Y:S01]  /*2cc0*/  IMAD R2, R2, R38, R37 ;  /* 0x0000002602027224 */ /* 0x000fe200078e0225 */
[----:B------:R-:W-:Y:S01]  /*2cd0*/  MOV R38, UR8 ;  /* 0x0000000800267c02 */ /* 0x000fe20008000f00 */
[----:B------:R-:W-:Y:S01]  /*2ce0*/  IMAD.U32 R30, RZ, RZ, UR6 ;  /* 0x00000006ff1e7e24 */ /* 0x000fe2000f8e00ff */
[----:B------:R-:W-:Y:S01]  /*2cf0*/  R2UR UR6, R7 ;  /* 0x00000000070672ca */ /* 0x000fe200000e0000 */
[----:B------:R-:W-:Y:S01]  /*2d00*/  IMAD.U32 R47, RZ, RZ, UR11 ;  /* 0x0000000bff2f7e24 */ /* 0x000fe2000f8e00ff */
[----:B------:R-:W-:Y:S01]  /*2d10*/  R2UR UR11, R27 ;  /* 0x000000001b0b72ca */ /* 0x000fe200000e0000 */
[----:B------:R-:W-:Y:S01]  /*2d20*/  IMAD.U32 R34, RZ, RZ, UR7 ;  /* 0x00000007ff227e24 */ /* 0x000fe2000f8e00ff */
[----:B------:R-:W-:Y:S01]  /*2d30*/  R2UR UR8, R9 ;  /* 0x00000000090872ca */ /* 0x000fe200000e0000 */
[----:B------:R-:W-:Y:S01]  /*2d40*/  IMAD.U32 R63, RZ, RZ, UR15 ;  /* 0x0000000fff3f7e24 */ /* 0x000fe2000f8e00ff */
[----:B------:R-:W-:Y:S01]  /*2d50*/  R2UR UR7, R8 ;  /* 0x00000000080772ca */ /* 0x000fe200000e0000 */
[----:B------:R-:W-:Y:S01]  /*2d60*/  IMAD.U32 R55, RZ, RZ, UR13 ;  /* 0x0000000dff377e24 */ /* 0x000fe2000f8e00ff */
[----:B------:R-:W1:Y:S01]  /*2d70*/  LDC R27, c[0x0][0x38c] ;  /* 0x0000e300ff1b7b82 */ /* 0x000e620000000800 */
[----:B------:R-:W-:Y:S01]  /*2d80*/  IMAD.U32 R51, RZ, RZ, UR12 ;  /* 0x0000000cff337e24 */ /* 0x000fe2000f8e00ff */
[----:B------:R-:W-:Y:S01]  /*2d90*/  R2UR UR15, R33 ;  /* 0x00000000210f72ca */ /* 0x000fe200000e0000 */
[----:B------:R-:W-:Y:S01]  /*2da0*/  IMAD.U32 R43, RZ, RZ, UR9 ;  /* 0x00000009ff2b7e24 */ /* 0x000fe2000f8e00ff */
[----:B------:R-:W-:Y:S01]  /*2db0*/  R2UR UR13, R29 ;  /* 0x000000001d0d72ca */ /* 0x000fe200000e0000 */
[----:B------:R-:W-:Y:S01]  /*2dc0*/  IMAD.U32 R65, RZ, RZ, UR53 ;  /* 0x00000035ff417e24 */ /* 0x000fe2000f8e00ff */
[----:B------:R-:W-:Y:S01]  /*2dd0*/  R2UR UR12, R28 ;  /* 0x000000001c0c72ca */ /* 0x000fe200000e0000 */
[----:B------:R-:W-:Y:S01]  /*2de0*/  IMAD.U32 R49, RZ, RZ, UR45 ;  /* 0x0000002dff317e24 */ /* 0x000fe2000f8e00ff */
[----:B------:R-:W2:Y:S01]  /*2df0*/  LDC.64 R8, c[0x0][0x390] ;  /* 0x0000e400ff087b82 */ /* 0x000ea20000000a00 */
[----:B------:R-:W-:Y:S01]  /*2e00*/  R2UR UR9, R16 ;  /* 0x00000000100972ca */ /* 0x000fe200000e0000 */
[----:B------:R-:W-:Y:S01]  /*2e10*/  IMAD.U32 R45, RZ, RZ, UR37 ;  /* 0x00000025ff2d7e24 */ /* 0x000fe2000f8e00ff */
[----:B------:R-:W-:Y:S01]  /*2e20*/  R2UR UR69, R6 ;  /* 0x00000000064572ca */ /* 0x000fe200000e0000 */
[----:B------:R-:W-:Y:S01]  /*2e30*/  IMAD.U32 R39, RZ, RZ, UR29 ;  /* 0x0000001dff277e24 */ /* 0x000fe2000f8e00ff */
[----:B------:R-:W-:Y:S01]  /*2e40*/  R2UR UR61, R5 ;  /* 0x00000000053d72ca */ /* 0x000fe200000e0000 */
[----:B------:R-:W-:Y:S01]  /*2e50*/  UIMAD UR6, UR6, UR5, UR4 ;  /* 0x00000005060672a4 */ /* 0x000fe2000f8e0204 */
        /* <DEDUP_REMOVED lines=8> */
[----:B------:R-:W-:Y:S01]  /*2ee0*/  IMAD.U32 R28, RZ, RZ, UR6 ;  /* 0x00000006ff1c7e24 */ /* 0x000fe2000f8e00ff */
[----:B------:R-:W-:Y:S01]  /*2ef0*/  UIMAD UR12, UR12, UR5, UR4 ;  /* 0x000000050c0c72a4 */ /* 0x000fe2000f8e0204 */
[----:B------:R-:W-:Y:S01]  /*2f00*/  HFMA2 R16, -RZ, RZ, 0, 0 ;  /* 0x00000000ff107431 */ /* 0x000fe200000001ff */
[----:B------:R-:W-:Y:S01]  /*2f10*/  UIMAD UR11, UR11, UR5, UR4 ;  /* 0x000000050b0b72a4 */ /* 0x000fe2000f8e0204 */
[----:B------:R-:W-:Y:S01]  /*2f20*/  MOV R69, UR55 ;  /* 0x0000003700457c02 */ /* 0x000fe20008000f00 */
[----:B------:R-:W-:Y:S01]  /*2f30*/  UIMAD UR9, UR9, UR5, UR4 ;  /* 0x00000005090972a4 */ /* 0x000fe2000f8e0204 */
[----:B------:R-:W-:Y:S01]  /*2f40*/  IMAD.U32 R61, RZ, RZ, UR50 ;  /* 0x00000032ff3d7e24 */ /* 0x000fe2000f8e00ff */
[----:B------:R-:W-:Y:S01]  /*2f50*/  UIMAD UR8, UR8, UR5, UR4 ;  /* 0x00000005080872a4 */ /* 0x000fe2000f8e0204 */
[----:B------:R-:W-:Y:S01]  /*2f60*/  MOV R57, UR48 ;  /* 0x0000003000397c02 */ /* 0x000fe20008000f00 */
[----:B------:R-:W-:Y:S01]  /*2f70*/  UIMAD UR7, UR7, UR5, UR4 ;  /* 0x00000005070772a4 */ /* 0x000fe2000f8e0204 */
[----:B------:R-:W-:Y:S01]  /*2f80*/  IMAD.U32 R53, RZ, RZ, UR47 ;  /* 0x0000002fff357e24 */ /* 0x000fe2000f8e00ff */
        /* <DEDUP_REMOVED lines=9> */
[----:B------:R-:W-:Y:S01]  /*3020*/  MOV R40, UR34 ;  /* 0x0000002200287c02 */ /* 0x000fe20008000f00 */
[----:B------:R-:W-:Y:S01]  /*3030*/  UIMAD UR29, UR29, UR5, UR4 ;  /* 0x000000051d1d72a4 */ /* 0x000fe2000f8e0204 */
[----:B------:R-:W-:Y:S01]  /*3040*/  IMAD.U32 R36, RZ, RZ, UR33 ;  /* 0x00000021ff247e24 */ /* 0x000fe2000f8e00ff */
[----:B------:R-:W-:Y:S01]  /*3050*/  UMOV UR6, URZ ;  /* 0x000000ff00067c82 */ /* 0x000fe20008000000 */
[----:B------:R-:W-:Y:S01]  /*3060*/  UMOV UR5, URZ ;  /* 0x000000ff00057c82 */ /* 0x000fe20008000000 */
[----:B------:R-:W-:Y:S01]  /*3070*/  UMOV UR4, URZ ;  /* 0x000000ff00047c82 */ /* 0x000fe20008000000 */
[----:B------:R-:W-:Y:S01]  /*3080*/  IMAD.U32 R48, RZ, RZ, UR32 ;  /* 0x00000020ff307e24 */ /* 0x000fe2000f8e00ff */
[----:B------:R-:W-:Y:S01]  /*3090*/  MOV R44, UR31 ;  /* 0x0000001f002c7c02 */ /* 0x000fe20008000f00 */
[----:B------:R-:W-:Y:S01]  /*30a0*/  IMAD.U32 R32, RZ, RZ, UR25 ;  /* 0x00000019ff207e24 */ /* 0x000fe2000f8e00ff */
[----:B------:R-:W-:Y:S01]  /*30b0*/  MOV R31, UR24 ;  /* 0x00000018001f7c02 */ /* 0x000fe20008000f00 */
[----:B------:R-:W-:Y:S01]  /*30c0*/  IMAD.U32 R66, RZ, RZ, UR16 ;  /* 0x00000010ff427e24 */ /* 0x000fe2000f8e00ff */
[----:B------:R-:W-:Y:S01]  /*30d0*/  MOV R58, UR14 ;  /* 0x0000000e003a7c02 */ /* 0x000fe20008000f00 */
[----:B------:R-:W-:Y:S01]  /*30e0*/  IMAD.U32 R62, RZ, RZ, UR15 ;  /* 0x0000000fff3e7e24 */ /* 0x000fe2000f8e00ff */
[----:B------:R-:W-:Y:S01]  /*30f0*/  MOV R37, UR8 ;  /* 0x0000000800257c02 */ /* 0x000fe20008000f00 */
[----:B------:R-:W-:Y:S01]  /*3100*/  IMAD.U32 R54, RZ, RZ, UR13 ;  /* 0x0000000dff367e24 */ /* 0x000fe2000f8e00ff */
[----:B------:R-:W-:Y:S01]  /*3110*/  UIADD3 UR10, UPT, UPT, UR49, 0x20, URZ ;  /* 0x00000020310a7890 */ /* 0x000fe2000fffe0ff */
        /* <DEDUP_REMOVED lines=8> */
[----:B------:R-:W-:Y:S01]  /*31a0*/  IMAD.MOV.U32 R29, RZ, RZ, R85 ;  /* 0x000000ffff1d7224 */ /* 0x000fe200078e0055 */
[----:B------:R-:W-:Y:S01]  /*31b0*/  UIMAD UR36, UR36, UR18, UR17 ;  /* 0x00000012242472a4 */ /* 0x000fe2000f8e0211 */
[----:B------:R-:W-:Y:S01]  /*31c0*/  IMAD.IADD R14, R11, 0x1, R25 ;  /* 0x000000010b0e7824 */ /* 0x000fe200078e0219 */
[----:B------:R-:W-:Y:S01]  /*31d0*/  UIMAD UR28, UR28, UR18, UR17 ;  /* 0x000000121c1c72a4 */ /* 0x000fe2000f8e0211 */
[----:B------:R-:W-:-:S02]  /*31e0*/  IMAD.U32 R70, RZ, RZ, UR6 ;  /* 0x00000006ff467e24 */ /* 0x000fc4000f8e00ff */
[----:B------:R-:W-:Y:S02]  /*31f0*/  IMAD.U32 R71, RZ, RZ, UR4 ;  /* 0x00000004ff477e24 */ /* 0x000fe4000f8e00ff */
[----:B-12---:R-:W-:-:S07]  /*3200*/  IMAD.U32 R4, RZ, RZ, UR5 ;  /* 0x00000005ff047e24 */ /* 0x006fce000f8e00ff */
.L_x_22:
[----:B------:R-:W-:Y:S01]  /*3210*/  @!P1 IMAD.MOV.U32 R2, RZ, RZ, 0xc000 ;  /* 0x0000c000ff029424 */ /* 0x000fe200078e00ff */
[----:B------:R-:W-:Y:S02]  /*3220*/  R2UR UR5, R29 ;  /* 0x000000001d0572ca */ /* 0x000fe400000e0000 */
[----:B------:R-:W-:Y:S11]  /*3230*/  R2UR UR4, R10 ;  /* 0x000000000a0472ca */ /* 0x000ff600000e0000 */
[----:B------:R-:W-:Y:S02]  /*3240*/  @!UPT UIADD3 URZ, UPT, UPT, URZ, URZ, URZ ;  /* 0x000000fffffff290 */ /* 0x000fe4000fffe0ff */
[----:B------:R-:W-:Y:S06]  /*3250*/  ULEA UR4, UR5, UR4, 0x3 ;  /* 0x0000000405047291 */ /* 0x000fec000f8e18ff */
[----:B------:R-:W-:Y:S01]  /*3260*/  IMAD.U32 R72, RZ, RZ, UR4 ;  /* 0x00000004ff487e24 */ /* 0x000fe2000f8e00ff */
[----:B----4-:R-:W-:Y:S06]  /*3270*/  @P4 BRA `(.L_x_18) ;  /* 0x0000000000104947 */ /* 0x010fec0003800000 */
[----:B------:R-:W-:Y:S02]  /*3280*/  R2UR UR4, R72 ;  /* 0x00000000480472ca */ /* 0x000fe400000e0000 */
[----:B------:R-:W-:Y:S11]  /*3290*/  SHF.L.U32 R3, R19, 0x1f, RZ ;  /* 0x0000001f13037819 */ /* 0x000ff600000006ff */
[----:B------:R-:W1:Y:S02]  /*32a0*/  SYNCS.PHASECHK.TRANS64.TRYWAIT P0, [UR4+0x20], R3 ;  /* 0x00002003ff0075a7 */ /* 0x000e640008001104 */
[----:B-1----:R-:W-:Y:S05]  /*32b0*/  @!P0 BRA `(.L_x_19) ;  /* 0x000000b400c08947 */ /* 0x002fea0003800000 */
.L_x_18:
[----:B------:R-:W-:Y:S01]  /*32c0*/  R2UR UR4, R72 ;  /* 0x00000000480472ca */ /* 0x000fe200000e0000 */
[----:B------:R-:W-:Y:S11]  /*32d0*/  BSSY.RECONVERGENT B0, `(.L_x_20) ;  /* 0x0000005000007945 */ /* 0x000ff60003800200 */
[----:B------:R-:W-:Y:S01]  /*32e0*/  @!UPT UIADD3 URZ, UPT, UPT, URZ, URZ, URZ ;  /* 0x000000fffffff290 */ /* 0x000fe2000fffe0ff */
[----:B------:R2:W-:Y:S01]  /*32f0*/  @!P1 SYNCS.ARRIVE.TRANS64 RZ, [UR4], R2 ;  /* 0x00000002ffff99a7 */ /* 0x0005e20008000004 */
[----:B------:R-:W-:Y:S05]  /*3300*/  @P2 BRA `(.L_x_21) ;  /* 0x0000000000042947 */ /* 0x000fea0003800000 */
[----:B------:R-:W-:Y:S05]  /*3310*/  BPT.TRAP 0x1 ;  /* 0x000000040000795c */ /* 0x000fea0000300000 */
.L_x_21:
[----:B------:R-:W-:Y:S05]  /*3320*/  BSYNC.RECONVERGENT B0 ;  /* 0x0000000000007941 */ /* 0x000fea0003800200 */
.L_x_20:
[----:B------:R-:W-:Y:S02]  /*3330*/  R2UR UR6, R70 ;  /* 0x00000000460672ca */ /* 0x000fe400000e0000 */
[----:B------:R-:W-:Y:S02]  /*3340*/  ELECT P0, URZ, PT ;  /* 0x0000000000ff782f */ /* 0x000fe40003800000 */
[----:B------:R-:W-:Y:S01]  /*3350*/  R2UR UR5, R4 ;  /* 0x00000000040572ca */ /* 0x000fe200000e0000 */
[----:B------:R-:W-:Y:S01]  /*3360*/  VIADD R87, R29, 0x1 ;  /* 0x000000011d577836 */ /* 0x000fe20000000000 */
[----:B------:R-:W-:Y:S01]  /*3370*/  R2UR UR4, R71 ;  /* 0x00000000470472ca */ /* 0x000fe200000e0000 */
[----:B------:R-:W-:Y:S01]  /*3380*/  VIADD R25, R25, 0x1 ;  /* 0x0000000119197836 */ /* 0x000fe20000000000 */
[----:B------:R-:W-:Y:S02]  /*3390*/  R2UR UR17, R72 ;  /* 0x00000000481172ca */ /* 0x000fe400000e0000 */
[----:B------:R-:W-:Y:S02]  /*33a0*/  R2UR UR19, R68 ;  /* 0x00000000441372ca */ /* 0x000fe400000e0000 */
[----:B------:R-:W-:Y:S02]  /*33b0*/  R2UR UR20, R67 ;  /* 0x00000000431472ca */ /* 0x000fe400000e0000 */
[----:B------:R-:W-:Y:S01]  /*33c0*/  R2UR UR21, R66 ;  /* 0x00000000421572ca */ /* 0x000fe200000e0000 */
[----:B------:R-:W3:Y:S01]  /*33d0*/  @P0 LDC R5, c[0x0][0x4cc] ;  /* 0x00013300ff050b82 */ /* 0x000ee20000000800 */
[----:B------:R-:W-:Y:S01]  /*33e0*/  @P0 IADD3 R85, P4, PT, R22, 0x80, RZ ;  /* 0x0000008016550810 */ /* 0x000fe20007f9e0ff */
[----:B------:R-:W-:Y:S01]  /*33f0*/  @P0 IMAD R90, R29, 0x8000, R10 ;  /* 0x000080001d5a0824 */ /* 0x000fe200078e020a */
[----:B------:R-:W-:Y:S03]  /*3400*/  R2UR UR22, R69 ;  /* 0x00000000451672ca */ /* 0x000fe600000e0000 */
[----:B------:R-:W-:Y:S01]  /*3410*/  UMOV UR9, UR17 ;  /* 0x0000001100097c82 */ /* 0x000fe20008000000 */
[----:B------:R-:W-:Y:S01]  /*3420*/  @P0 IMAD.X R88, RZ, RZ, R23, P4 ;  /* 0x000000ffff580224 */ /* 0x000fe200020e0617 */
[----:B------:R-:W-:Y:S01]  /*3430*/  ISETP.NE.AND P4, PT, R87, 0x4, PT ;  /* 0x000000045700780c */ /* 0x000fe20003f85270 */
[----:B-12---:R-:W3:Y:S01]  /*3440*/  @P0 LDC.64 R2, c[0x0][0x4f8] ;  /* 0x00013e00ff020b82 */ /* 0x006ee20000000a00 */
[----:B------:R-:W-:Y:S01]  /*3450*/  UMOV UR13, UR19 ;  /* 0x00000013000d7c82 */ /* 0x000fe20008000000 */
[----:B------:R-:W-:Y:S01]  /*3460*/  UMOV UR12, UR20 ;  /* 0x00000014000c7c82 */ /* 0x000fe20008000000 */
[----:B------:R-:W-:Y:S01]  /*3470*/  UMOV UR11, UR21 ;  /* 0x00000015000b7c82 */ /* 0x000fe20008000000 */
[----:B------:R-:W-:Y:S01]  /*3480*/  MOV.SPILL R83, UR46 ;  /* 0x0000002e00537c02 */ /* 0x000fe20009000f00 */
[----:B------:R-:W-:Y:S01]  /*3490*/  UMOV UR41, UR9 ;  /* 0x0000000900297c82 */ /* 0x000fe20008000000 */
[----:B------:R-:W-:Y:S01]  /*34a0*/  MOV.SPILL R82, UR45 ;  /* 0x0000002d00527c02 */ /* 0x000fe20009000f00 */
[----:B------:R-:W-:Y:S01]  /*34b0*/  UMOV UR33, UR9 ;  /* 0x0000000900217c82 */ /* 0x000fe20008000000 */
[----:B------:R-:W1:Y:S01]  /*34c0*/  @P0 LDC.64 R6, c[0x0][0x4d0] ;  /* 0x00013400ff060b82 */ /* 0x000e620000000a00 */
[----:B------:R-:W-:Y:S01]  /*34d0*/  MOV.SPILL R81, UR44 ;  /* 0x0000002c00517c02 */ /* 0x000fe20009000f00 */
[----:B------:R-:W-:Y:S01]  /*34e0*/  UMOV UR25, UR9 ;  /* 0x0000000900197c82 */ /* 0x000fe20008000000 */
[----:B------:R-:W-:Y:S01]  /*34f0*/  MOV.SPILL R80, UR43 ;  /* 0x0000002b00507c02 */ /* 0x000fe20009000f00 */
[----:B------:R-:W-:Y:S01]  /*3500*/  UMOV UR65, UR9 ;  /* 0x0000000900417c82 */ /* 0x000fe20008000000 */
[----:B------:R-:W-:Y:S01]  /*3510*/  R2UR UR43, R64 ;  /* 0x00000000402b72ca */ /* 0x000fe200000e0000 */
[----:B------:R-:W-:Y:S01]  /*3520*/  UMOV UR57, UR9 ;  /* 0x0000000900397c82 */ /* 0x000fe20008000000 */
[----:B------:R-:W-:Y:S01]  /*3530*/  R2UR UR44, R63 ;  /* 0x000000003f2c72ca */ /* 0x000fe200000e0000 */
[----:B------:R-:W2:Y:S01]  /*3540*/  @P0 LDC R0, c[0x0][0x500] ;  /* 0x00014000ff000b82 */ /* 0x000ea20000000800 */
[----:B------:R-:W-:Y:S01]  /*3550*/  R2UR UR45, R62 ;  /* 0x000000003e2d72ca */ /* 0x000fe200000e0000 */
[----:B------:R-:W-:Y:S01]  /*3560*/  UMOV UR49, UR9 ;  /* 0x0000000900317c82 */ /* 0x000fe20008000000 */
[----:B------:R-:W-:Y:S02]  /*3570*/  R2UR UR46, R65 ;  /* 0x00000000412e72ca */ /* 0x000fe400000e0000 */
[----:B------:R-:W-:Y:S02]  /*3580*/  MOV.SPILL R79, UR38 ;  /* 0x00000026004f7c02 */ /* 0x000fe40009000f00 */
[----:B------:R-:W-:Y:S02]  /*3590*/  MOV.SPILL R78, UR37 ;  /* 0x00000025004e7c02 */ /* 0x000fe40009000f00 */
[----:B------:R-:W-:Y:S02]  /*35a0*/  MOV.SPILL R77, UR36 ;  /* 0x00000024004d7c02 */ /* 0x000fe40009000f00 */
[----:B------:R-:W-:Y:S02]  /*35b0*/  MOV.SPILL R76, UR35 ;  /* 0x00000023004c7c02 */ /* 0x000fe40009000f00 */
[----:B------:R-:W-:Y:S02]  /*35c0*/  R2UR UR35, R60 ;  /* 0x000000003c2372ca */ /* 0x000fe400000e0000 */
[----:B------:R-:W-:Y:S02]  /*35d0*/  R2UR UR36, R59 ;  /* 0x000000003b2472ca */ /* 0x000fe400000e0000 */
[----:B------:R-:W-:Y:S02]  /*35e0*/  R2UR UR37, R58 ;  /* 0x000000003a2572ca */ /* 0x000fe400000e0000 */
[----:B------:R-:W-:Y:S02]  /*35f0*/  R2UR UR38, R61 ;  /* 0x000000003d2672ca */ /* 0x000fe400000e0000 */
[----:B------:R-:W-:Y:S02]  /*3600*/  MOV.SPILL R75, UR30 ;  /* 0x0000001e004b7c02 */ /* 0x000fe40009000f00 */
[----:B------:R-:W-:Y:S01]  /*3610*/  MOV.SPILL R74, UR29 ;  /* 0x0000001d004a7c02 */ /* 0x000fe20009000f00 */
[----:B---3--:R-:W-:Y:S01]  /*3620*/  @P0 IMAD R2, R5, UR6, R2 ;  /* 0x0000000605020c24 */ /* 0x008fe2000f8e0202 */
[----:B------:R-:W-:Y:S01]  /*3630*/  @P0 R2UR UR6, R85 ;  /* 0x00000000550602ca */ /* 0x000fe200000e0000 */
[----:B-1----:R-:W-:Y:S01]  /*3640*/  @P0 IMAD R3, R6, UR5, R3 ;  /* 0x0000000506030c24 */ /* 0x002fe2000f8e0203 */
[----:B------:R-:W-:Y:S01]  /*3650*/  @P0 R2UR UR5, R88 ;  /* 0x00000000580502ca */ /* 0x000fe200000e0000 */
[----:B--2---:R-:W-:Y:S01]  /*3660*/  @P0 IMAD R0, R7, UR4, R0 ;  /* 0x0000000407000c24 */ /* 0x004fe2000f8e0200 */
[----:B------:R-:W-:Y:S01]  /*3670*/  SEL R88, RZ, 0x1, P4 ;  /* 0x00000001ff587807 */ /* 0x000fe20002000000 */
[----:B------:R-:W-:Y:S01]  /*3680*/  @P0 IMAD.U32 R91, R3, 0x20, R2 ;  /* 0x00000020035b0824 */ /* 0x000fe200078e0002 */
[----:B------:R-:W-:Y:S01]  /*3690*/  SEL R85, R87, RZ, P4 ;  /* 0x000000ff57557207 */ /* 0x000fe20002000000 */
[----:B------:R-:W-:Y:S01]  /*36a0*/  @P0 VIADD R87, R90, 0x8400 ;  /* 0x000084005a570836 */ /* 0x000fe20000000000 */
[----:B------:R-:W-:Y:S01]  /*36b0*/  LOP3.LUT R19, R19, R88, RZ, 0x3c, !PT ;  /* 0x0000005813137212 */ /* 0x000fe200078e3cff */
[----:B------:R-:W-:Y:S01]  /*36c0*/  @P0 IMAD.U32 R91, R0, 0x400, R91 ;  /* 0x00000400005b0824 */ /* 0x000fe200078e005b */
[----:B------:R-:W-:Y:S01]  /*36d0*/  MOV.SPILL R73, UR28 ;  /* 0x0000001c00497c02 */ /* 0x000fe20009000f00 */
[----:B------:R-:W-:Y:S01]  /*36e0*/  @P0 IMAD.SHL.U32 R88, R16, 0x40, RZ ;  /* 0x0000004010580824 */ /* 0x000fe200078e00ff */
[----:B------:R-:W-:Y:S01]  /*36f0*/  @P0 R2UR UR16, R87 ;  /* 0x00000000571002ca */ /* 0x000fe200000e0000 */
[----:B------:R-:W-:Y:S01]  /*3700*/  IMAD.U32 R94, RZ, RZ, UR6 ;  /* 0x00000006ff5e7e24 */ /* 0x000fe2000f8e00ff */
[----:B------:R-:W-:Y:S01]  /*3710*/  @P0 R2UR UR4, R91 ;  /* 0x000000005b0402ca */ /* 0x000fe200000e0000 */
[----:B------:R-:W-:Y:S01]  /*3720*/  IMAD.U32 R95, RZ, RZ, UR5 ;  /* 0x00000005ff5f7e24 */ /* 0x000fe2000f8e00ff */
[----:B------:R-:W-:Y:S01]  /*3730*/  @P0 R2UR UR18, R88 ;  /* 0x00000000581202ca */ /* 0x000fe200000e0000 */
[--C-:B------:R-:W-:Y:S01]  /*3740*/  IMAD R92, R85, 0x8, R10.reuse ;  /* 0x00000008555c7824 */ /* 0x100fe200078e020a */
[----:B------:R-:W-:Y:S01]  /*3750*/  @P0 R2UR UR6, R94 ;  /* 0x000000005e0602ca */ /* 0x000fe200000e0000 */
[----:B------:R-:W-:Y:S01]  /*3760*/  @P0 VIADD R87, R90, 0x8800 ;  /* 0x000088005a570836 */ /* 0x000fe20000000000 */
[----:B------:R-:W-:Y:S01]  /*3770*/  @P0 R2UR UR7, R95 ;  /* 0x000000005f0702ca */ /* 0x000fe200000e0000 */
[----:B------:R-:W-:Y:S01]  /*3780*/  UMOV UR5, UR22 ;  /* 0x0000001600057c82 */ /* 0x000fe20008000000 */
[----:B------:R-:W-:Y:S02]  /*3790*/  SHF.L.U32 R89, R19, 0x1f, RZ ;  /* 0x0000001f13597819 */ /* 0x000fe400000006ff */
[----:B------:R-:W-:Y:S02]  /*37a0*/  MOV.SPILL R72, UR27 ;  /* 0x0000001b00487c02 */ /* 0x000fe40009000f00 */
[----:B------:R1:W2:Y:S01]  /*37b0*/  SYNCS.PHASECHK.TRANS64.TRYWAIT P4, [R92+URZ+0x20], R89 ;  /* 0x000020595c0075a7 */ /* 0x0002a200080811ff */
[----:B------:R-:W-:Y:S01]  /*37c0*/  IMAD.U32 R88, RZ, RZ, UR4 ;  /* 0x00000004ff587e24 */ /* 0x000fe2000f8e00ff */
[----:B------:R-:W-:Y:S01]  /*37d0*/  R2UR UR27, R56 ;  /* 0x00000000381b72ca */ /* 0x000fe200000e0000 */
[----:B------:R-:W-:Y:S01]  /*37e0*/  UMOV UR8, UR18 ;  /* 0x0000001200087c82 */ /* 0x000fe20008000000 */
[----:B------:R-:W-:Y:S01]  /*37f0*/  R2UR UR28, R55 ;  /* 0x00000000371c72ca */ /* 0x000fe200000e0000 */
[----:B------:R-:W-:Y:S01]  /*3800*/  UMOV UR42, UR8 ;  /* 0x00000008002a7c82 */ /* 0x000fe20008000000 */
[----:B------:R-:W-:Y:S01]  /*3810*/  @P0 PRMT R88, R88, 0x5410, RZ ;  /* 0x0000541058580816 */ /* 0x000fe200000000ff */
[----:B------:R-:W-:Y:S01]  /*3820*/  UMOV UR34, UR8 ;  /* 0x0000000800227c82 */ /* 0x000fe20008000000 */
[----:B------:R-:W-:Y:S01]  /*3830*/  R2UR UR29, R54 ;  /* 0x00000000361d72ca */ /* 0x000fe200000e0000 */
[----:B------:R-:W-:Y:S01]  /*3840*/  UMOV UR26, UR8 ;  /* 0x00000008001a7c82 */ /* 0x000fe20008000000 */
[----:B------:R-:W-:Y:S01]  /*3850*/  @P0 R2UR UR4, R88 ;  /* 0x00000000580402ca */ /* 0x000fe200000e0000 */
[----:B------:R-:W-:Y:S01]  /*3860*/  UMOV UR66, UR8 ;  /* 0x0000000800427c82 */ /* 0x000fe20008000000 */
[----:B------:R-:W-:Y:S01]  /*3870*/  R2UR UR30, R57 ;  /* 0x00000000391e72ca */ /* 0x000fe200000e0000 */
[----:B------:R-:W-:Y:S01]  /*3880*/  UMOV UR58, UR8 ;  /* 0x00000008003a7c82 */ /* 0x000fe20008000000 */
[----:B------:R-:W-:Y:S09]  /*3890*/  UMOV UR50, UR8 ;  /* 0x0000000800327c82 */ /* 0x000ff20008000000 */
[----:B------:R3:W-:Y:S02]  /*38a0*/  UTMALDG.5D.IM2COL [UR16], [UR6], UR4 ;  /* 0x00000010060073b4 */ /* 0x0007e40008060004 */
[----:B---3--:R-:W-:Y:S01]  /*38b0*/  @P0 R2UR UR16, R87 ;  /* 0x00000000571002ca */ /* 0x008fe200000e0000 */
[----:B------:R-:W-:Y:S01]  /*38c0*/  UIADD3 UR18, UPT, UPT, UR8, 0x20, URZ ;  /* 0x0000002008127890 */ /* 0x000fe2000fffe0ff */
[C---:B------:R-:W-:Y:S01]  /*38d0*/  @P0 VIADD R87, R90.reuse, 0x8c00 ;  /* 0x00008c005a570836 */ /* 0x040fe20000000000 */
[----:B------:R-:W-:Y:S01]  /*38e0*/  UMOV UR17, UR9 ;  /* 0x0000000900117c82 */ /* 0x000fe20008000000 */
[----:B------:R-:W-:Y:S01]  /*38f0*/  UMOV UR19, UR13 ;  /* 0x0000000d00137c82 */ /* 0x000fe20008000000 */
[----:B------:R-:W-:Y:S01]  /*3900*/  UMOV UR20, UR12 ;  /* 0x0000000c00147c82 */ /* 0x000fe20008000000 */
[----:B------:R-:W-:Y:S01]  /*3910*/  UMOV UR21, UR11 ;  /* 0x0000000b00157c82 */ /* 0x000fe20008000000 */
[----:B------:R-:W-:Y:S01]  /*3920*/  UMOV UR22, UR5 ;  /* 0x0000000500167c82 */ /* 0x000fe20008000000 */
[----:B------:R-:W-:Y:S01]  /*3930*/  @P0 R2UR UR40, R87 ;  /* 0x00000000572802ca */ /* 0x000fe200000e0000 */
[C---:B------:R-:W-:Y:S01]  /*3940*/  @P0 VIADD R87, R90.reuse, 0x9000 ;  /* 0x000090005a570836 */ /* 0x040fe20000000000 */
[----:B------:R-:W-:Y:S01]  /*3950*/  UMOV UR13, UR43 ;  /* 0x0000002b000d7c82 */ /* 0x000fe20008000000 */
[----:B------:R-:W-:Y:S01]  /*3960*/  UMOV UR12, UR44 ;  /* 0x0000002c000c7c82 */ /* 0x000fe20008000000 */
[----:B------:R-:W-:Y:S01]  /*3970*/  UMOV UR11, UR45 ;  /* 0x0000002d000b7c82 */ /* 0x000fe20008000000 */
[----:B------:R3:W-:Y:S01]  /*3980*/  UTMALDG.5D.IM2COL [UR16], [UR6], UR4 ;  /* 0x00000010060073b4 */ /* 0x0007e20008060004 */
[----:B------:R-:W-:Y:S07]  /*3990*/  UMOV UR5, UR46 ;  /* 0x0000002e00057c82 */ /* 0x000fee0008000000 */
[----:B------:R4:W-:Y:S01]  /*39a0*/  UTMALDG.5D.IM2COL [UR40], [UR6], UR4 ;  /* 0x00000028060073b4 */ /* 0x0009e20008060004 */
[----:B---3--:R-:W-:Y:S01]  /*39b0*/  @P0 R2UR UR16, R87 ;  /* 0x00000000571002ca */ /* 0x008fe200000e0000 */
[----:B------:R-:W-:Y:S01]  /*39c0*/  UMOV UR19, UR13 ;  /* 0x0000000d00137c82 */ /* 0x000fe20008000000 */
[----:B------:R-:W-:Y:S01]  /*39d0*/  UMOV UR20, UR12 ;  /* 0x0000000c00147c82 */ /* 0x000fe20008000000 */
[----:B------:R-:W-:Y:S01]  /*39e0*/  UMOV UR21, UR11 ;  /* 0x0000000b00157c82 */ /* 0x000fe20008000000 */
[----:B------:R-:W-:Y:S01]  /*39f0*/  UMOV UR22, UR5 ;  /* 0x0000000500167c82 */ /* 0x000fe20008000000 */
[----:B------:R-:W-:Y:S01]  /*3a00*/  @P0 VIADD R87, R90, 0x9400 ;  /* 0x000094005a570836 */ /* 0x000fe20000000000 */
[----:B------:R-:W-:Y:S01]  /*3a10*/  UMOV UR13, UR35 ;  /* 0x00000023000d7c82 */ /* 0x000fe20008000000 */
[----:B------:R-:W-:Y:S01]  /*3a20*/  UMOV UR12, UR36 ;  /* 0x00000024000c7c82 */ /* 0x000fe20008000000 */
[----:B----4-:R-:W-:Y:S01]  /*3a30*/  R2UR UR43, R52 ;  /* 0x00000000342b72ca */ /* 0x010fe200000e0000 */
[----:B------:R-:W-:Y:S01]  /*3a40*/  UMOV UR11, UR37 ;  /* 0x00000025000b7c82 */ /* 0x000fe20008000000 */
[----:B------:R-:W-:Y:S01]  /*3a50*/  @P0 R2UR UR32, R87 ;  /* 0x00000000572002ca */ /* 0x000fe200000e0000 */
[----:B------:R-:W-:Y:S01]  /*3a60*/  @P0 VIADD R87, R90, 0x9800 ;  /* 0x000098005a570836 */ /* 0x000fe20000000000 */
[----:B------:R-:W-:Y:S01]  /*3a70*/  R2UR UR44, R51 ;  /* 0x00000000332c72ca */ /* 0x000fe200000e0000 */
[----:B------:R3:W-:Y:S01]  /*3a80*/  UTMALDG.5D.IM2COL [UR16], [UR6], UR4 ;  /* 0x00000010060073b4 */ /* 0x0007e20008060004 */
[----:B------:R-:W-:Y:S01]  /*3a90*/  R2UR UR45, R50 ;  /* 0x00000000322d72ca */ /* 0x000fe200000e0000 */
[----:B------:R-:W-:Y:S01]  /*3aa0*/  UMOV UR5, UR38 ;  /* 0x0000002600057c82 */ /* 0x000fe20008000000 */
[----:B------:R-:W-:Y:S07]  /*3ab0*/  R2UR UR46, R53 ;  /* 0x00000000352e72ca */ /* 0x000fee00000e0000 */
[----:B------:R4:W-:Y:S01]  /*3ac0*/  UTMALDG.5D.IM2COL [UR32], [UR6], UR4 ;  /* 0x00000020060073b4 */ /* 0x0009e20008060004 */
[----:B---3--:R-:W-:Y:S01]  /*3ad0*/  @P0 R2UR UR16, R87 ;  /* 0x00000000571002ca */ /* 0x008fe200000e0000 */
[----:B------:R-:W-:Y:S01]  /*3ae0*/  UMOV UR19, UR13 ;  /* 0x0000000d00137c82 */ /* 0x000fe20008000000 */
[----:B------:R-:W-:Y:S01]  /*3af0*/  UMOV UR20, UR12 ;  /* 0x0000000c00147c82 */ /* 0x000fe20008000000 */
[----:B------:R-:W-:Y:S01]  /*3b00*/  UMOV UR21, UR11 ;  /* 0x0000000b00157c82 */ /* 0x000fe20008000000 */
[----:B------:R-:W-:Y:S01]  /*3b10*/  UMOV UR22, UR5 ;  /* 0x0000000500167c82 */ /* 0x000fe20008000000 */
[C---:B------:R-:W-:Y:S01]  /*3b20*/  @P0 VIADD R87, R90.reuse, 0x9c00 ;  /* 0x00009c005a570836 */ /* 0x040fe20000000000 */
[----:B------:R-:W-:Y:S01]  /*3b30*/  UMOV UR13, UR27 ;  /* 0x0000001b000d7c82 */ /* 0x000fe20008000000 */
[----:B------:R-:W-:Y:S01]  /*3b40*/  UMOV UR12, UR28 ;  /* 0x0000001c000c7c82 */ /* 0x000fe20008000000 */
[----:B------:R-:W-:Y:S01]  /*3b50*/  UMOV UR11, UR29 ;  /* 0x0000001d000b7c82 */ /* 0x000fe20008000000 */
[----:B------:R-:W-:Y:S01]  /*3b60*/  UMOV UR5, UR30 ;  /* 0x0000001e00057c82 */ /* 0x000fe20008000000 */
[----:B------:R-:W-:Y:S01]  /*3b70*/  @P0 R2UR UR24, R87 ;  /* 0x00000000571802ca */ /* 0x000fe200000e0000 */
[----:B------:R-:W-:Y:S01]  /*3b80*/  @P0 VIADD R87, R90, 0xa000 ;  /* 0x0000a0005a570836 */ /* 0x000fe20000000000 */
[----:B----4-:R-:W-:Y:S01]  /*3b90*/  R2UR UR35, R48 ;  /* 0x00000000302372ca */ /* 0x010fe200000e0000 */
[----:B------:R3:W-:Y:S01]  /*3ba0*/  UTMALDG.5D.IM2COL [UR16], [UR6], UR4 ;  /* 0x00000010060073b4 */ /* 0x0007e20008060004 */
[----:B------:R-:W-:Y:S02]  /*3bb0*/  R2UR UR36, R47 ;  /* 0x000000002f2472ca */ /* 0x000fe400000e0000 */
[----:B------:R-:W-:Y:S02]  /*3bc0*/  R2UR UR37, R46 ;  /* 0x000000002e2572ca */ /* 0x000fe400000e0000 */
[----:B------:R-:W-:Y:S05]  /*3bd0*/  R2UR UR38, R49 ;  /* 0x00000000312672ca */ /* 0x000fea00000e0000 */
        /* <DEDUP_REMOVED lines=56> */
[----:B------:R-:W-:Y:S01]  /*3f60*/  @P0 VIADD R87, R90, 0xbc00 ;  /* 0x0000bc005a570836 */ /* 0x000fe20000000000 */
[----:B------:R-:W-:Y:S01]  /*3f70*/  UMOV UR19, UR13 ;  /* 0x0000000d00137c82 */ /* 0x000fe20008000000 */
[----:B------:R-:W-:Y:S01]  /*3f80*/  UMOV UR20, UR12 ;  /* 0x0000000c00147c82 */ /* 0x000fe20008000000 */
[----:B------:R-:W-:Y:S01]  /*3f90*/  UMOV UR21, UR11 ;  /* 0x0000000b00157c82 */ /* 0x000fe20008000000 */
[----:B------:R-:W-:Y:S01]  /*3fa0*/  UMOV UR22, UR5 ;  /* 0x0000000500167c82 */ /* 0x000fe20008000000 */
[----:B------:R-:W-:Y:S01]  /*3fb0*/  @P0 R2UR UR40, R87 ;  /* 0x00000000572802ca */ /* 0x000fe200000e0000 */
[----:B------:R-:W-:Y:S01]  /*3fc0*/  UMOV UR13, UR43 ;  /* 0x0000002b000d7c82 */ /* 0x000fe20008000000 */
[----:B------:R-:W-:Y:S01]  /*3fd0*/  UMOV UR12, UR44 ;  /* 0x0000002c000c7c82 */ /* 0x000fe20008000000 */
[----:B------:R-:W-:Y:S01]  /*3fe0*/  UMOV UR11, UR45 ;  /* 0x0000002d000b7c82 */ /* 0x000fe20008000000 */
[----:B----4-:R-:W-:Y:S01]  /*3ff0*/  R2UR UR27, R31 ;  /* 0x000000001f1b72ca */ /* 0x010fe200000e0000 */
[----:B------:R-:W-:Y:S01]  /*4000*/  UMOV UR5, UR46 ;  /* 0x0000002e00057c82 */ /* 0x000fe20008000000 */
[----:B------:R-:W-:Y:S01]  /*4010*/  R2UR UR28, R30 ;  /* 0x000000001e1c72ca */ /* 0x000fe200000e0000 */
[----:B------:R3:W-:Y:S01]  /*4020*/  UTMALDG.5D.IM2COL [UR16], [UR6], UR4 ;  /* 0x00000010060073b4 */ /* 0x0007e20008060004 */
[----:B------:R-:W-:Y:S02]  /*4030*/  R2UR UR29, R28 ;  /* 0x000000001c1d72ca */ /* 0x000fe400000e0000 */
[----:B------:R-:W-:Y:S03]  /*4040*/  R2UR UR30, R32 ;  /* 0x00000000201e72ca */ /* 0x000fe600000e0000 */
[----:B------:R4:W-:Y:S01]  /*4050*/  UTMALDG.5D.IM2COL [UR40], [UR6], UR4 ;  /* 0x00000028060073b4 */ /* 0x0009e20008060004 */
[----:B---3--:R-:W-:Y:S01]  /*4060*/  UMOV UR19, UR13 ;  /* 0x0000000d00137c82 */ /* 0x008fe20008000000 */
[----:B------:R-:W-:Y:S01]  /*4070*/  UMOV UR20, UR12 ;  /* 0x0000000c00147c82 */ /* 0x000fe20008000000 */
[----:B------:R-:W-:Y:S01]  /*4080*/  UMOV UR21, UR11 ;  /* 0x0000000b00157c82 */ /* 0x000fe20008000000 */
[----:B------:R-:W-:Y:S01]  /*4090*/  UMOV UR22, UR5 ;  /* 0x0000000500167c82 */ /* 0x000fe20008000000 */
[----:B------:R-:W-:Y:S01]  /*40a0*/  UMOV UR13, UR35 ;  /* 0x00000023000d7c82 */ /* 0x000fe20008000000 */
[----:B------:R-:W-:Y:S01]  /*40b0*/  UMOV UR12, UR36 ;  /* 0x00000024000c7c82 */ /* 0x000fe20008000000 */
[----:B------:R-:W-:Y:S01]  /*40c0*/  UMOV UR11, UR37 ;  /* 0x00000025000b7c82 */ /* 0x000fe20008000000 */
[----:B------:R-:W-:Y:S01]  /*40d0*/  UMOV UR5, UR38 ;  /* 0x0000002600057c82 */ /* 0x000fe20008000000 */
[----:B----4-:R-:W-:Y:S01]  /*40e0*/  R2UR.FILL UR43, R80 ;  /* 0x00000000502b72ca */ /* 0x010fe200004e0000 */
[----:B------:R-:W-:Y:S01]  /*40f0*/  @P0 VIADD R80, R90, 0xc000 ;  /* 0x0000c0005a500836 */ /* 0x000fe20000000000 */
[----:B------:R-:W-:Y:S02]  /*4100*/  R2UR.FILL UR46, R83 ;  /* 0x00000000532e72ca */ /* 0x000fe400004e0000 */
[----:B------:R-:W-:Y:S02]  /*4110*/  R2UR.FILL UR45, R82 ;  /* 0x00000000522d72ca */ /* 0x000fe400004e0000 */
[----:B------:R-:W-:Y:S01]  /*4120*/  @P0 R2UR UR16, R80 ;  /* 0x00000000501002ca */ /* 0x000fe200000e0000 */
[----:B------:R-:W-:Y:S01]  /*4130*/  @P0 VIADD R80, R90, 0xc400 ;  /* 0x0000c4005a500836 */ /* 0x000fe20000000000 */
[----:B------:R-:W-:Y:S04]  /*4140*/  R2UR.FILL UR44, R81 ;  /* 0x00000000512c72ca */ /* 0x000fe800004e0000 */
[----:B------:R-:W-:Y:S07]  /*4150*/  @P0 R2UR UR32, R80 ;  /* 0x00000000502002ca */ /* 0x000fee00000e0000 */
[----:B------:R3:W-:Y:S06]  /*4160*/  UTMALDG.5D.IM2COL [UR16], [UR6], UR4 ;  /* 0x00000010060073b4 */ /* 0x0007ec0008060004 */
        /* <DEDUP_REMOVED lines=24> */
[----:B----4-:R-:W-:Y:S01]  /*42f0*/  R2UR.FILL UR27, R72 ;  /* 0x00000000481b72ca */ /* 0x010fe200004e0000 */
[----:B------:R-:W-:Y:S01]  /*4300*/  @P0 VIADD R72, R90, 0xd000 ;  /* 0x0000d0005a480836 */ /* 0x000fe20000000000 */
[----:B------:R-:W-:Y:S02]  /*4310*/  R2UR.FILL UR28, R73 ;  /* 0x00000000491c72ca */ /* 0x000fe400004e0000 */
[----:B------:R-:W-:Y:S02]  /*4320*/  MOV.SPILL R73, UR68 ;  /* 0x0000004400497c02 */ /* 0x000fe40009000f00 */
[----:B------:R-:W-:Y:S01]  /*4330*/  @P0 R2UR UR16, R72 ;  /* 0x00000000481002ca */ /* 0x000fe200000e0000 */
[----:B------:R-:W-:Y:S01]  /*4340*/  @P0 VIADD R72, R90, 0xd400 ;  /* 0x0000d4005a480836 */ /* 0x000fe20000000000 */
[----:B------:R-:W-:Y:S02]  /*4350*/  R2UR.FILL UR30, R75 ;  /* 0x000000004b1e72ca */ /* 0x000fe400004e0000 */
[----:B------:R-:W-:Y:S02]  /*4360*/  R2UR.FILL UR29, R74 ;  /* 0x000000004a1d72ca */ /* 0x000fe400004e0000 */
[----:B------:R-:W-:Y:S01]  /*4370*/  @P0 R2UR UR64, R72 ;  /* 0x00000000484002ca */ /* 0x000fe200000e0000 */
[----:B------:R-:W-:Y:S01]  /*4380*/  @P0 VIADD R72, R90, 0xd800 ;  /* 0x0000d8005a480836 */ /* 0x000fe20000000000 */
[----:B------:R-:W-:Y:S02]  /*4390*/  MOV.SPILL R75, UR70 ;  /* 0x00000046004b7c02 */ /* 0x000fe40009000f00 */
[----:B------:R-:W-:Y:S03]  /*43a0*/  MOV.SPILL R74, UR69 ;  /* 0x00000045004a7c02 */ /* 0x000fe60009000f00 */
[----:B------:R3:W-:Y:S06]  /*43b0*/  UTMALDG.5D.IM2COL [UR16], [UR6], UR4 ;  /* 0x00000010060073b4 */ /* 0x0007ec0008060004 */
[----:B------:R4:W-:Y:S01]  /*43c0*/  UTMALDG.5D.IM2COL [UR64], [UR6], UR4 ;  /* 0x00000040060073b4 */ /* 0x0009e20008060004 */
[----:B---3--:R-:W-:Y:S01]  /*43d0*/  @P0 R2UR UR16, R72 ;  /* 0x00000000481002ca */ /* 0x008fe200000e0000 */
[----:B------:R-:W-:Y:S01]  /*43e0*/  UMOV UR19, UR67 ;  /* 0x0000004300137c82 */ /* 0x000fe20008000000 */
[----:B------:R-:W-:Y:S01]  /*43f0*/  UMOV UR20, UR68 ;  /* 0x0000004400147c82 */ /* 0x000fe20008000000 */
[----:B------:R-:W-:Y:S01]  /*4400*/  UMOV UR21, UR69 ;  /* 0x0000004500157c82 */ /* 0x000fe20008000000 */
[----:B------:R-:W-:Y:S01]  /*4410*/  UMOV UR22, UR70 ;  /* 0x0000004600167c82 */ /* 0x000fe20008000000 */
[----:B------:R-:W-:Y:S02]  /*4420*/  MOV.SPILL R72, UR67 ;  /* 0x0000004300487c02 */ /* 0x000fe40009000f00 */
[----:B----4-:R-:W-:Y:S01]  /*4430*/  R2UR UR68, R70 ;  /* 0x00000000464472ca */ /* 0x010fe200000e0000 */
[----:B------:R-:W-:Y:S01]  /*4440*/  UMOV UR67, UR8 ;  /* 0x0000000800437c82 */ /* 0x000fe20008000000 */
[----:B------:R-:W-:Y:S01]  /*4450*/  R2UR UR70, R71 ;  /* 0x00000000474672ca */ /* 0x000fe200000e0000 */
[----:B------:R-:W-:Y:S01]  /*4460*/  @P0 VIADD R70, R90, 0xdc00 ;  /* 0x0000dc005a460836 */ /* 0x000fe20000000000 */
[----:B------:R-:W-:Y:S02]  /*4470*/  R2UR UR66, R24 ;  /* 0x00000000184272ca */ /* 0x000fe400000e0000 */
[----:B------:R3:W-:Y:S01]  /*4480*/  UTMALDG.5D.IM2COL [UR16], [UR6], UR4 ;  /* 0x00000010060073b4 */ /* 0x0007e20008060004 */
[----:B------:R-:W-:Y:S02]  /*4490*/  @P0 IADD3 R71, P5, PT, R22, 0x200, RZ ;  /* 0x0000020016470810 */ /* 0x000fe40007fbe0ff */
[----:B------:R-:W-:Y:S01]  /*44a0*/  @P0 R2UR UR56, R70 ;  /* 0x00000000463802ca */ /* 0x000fe200000e0000 */
[----:B------:R-:W-:Y:S01]  /*44b0*/  @P0 VIADD R70, R90, 0xe000 ;  /* 0x0000e0005a460836 */ /* 0x000fe20000000000 */
[----:B------:R-:W-:Y:S02]  /*44c0*/  R2UR UR69, R4 ;  /* 0x00000000044572ca */ /* 0x000fe400000e0000 */
[----:B------:R-:W-:Y:S02]  /*44d0*/  @P0 R2UR UR5, R71 ;  /* 0x00000000470502ca */ /* 0x000fe400000e0000 */
[----:B------:R-:W-:Y:S02]  /*44e0*/  UMOV UR15, UR70 ;  /* 0x00000046000f7c82 */ /* 0x000fe40008000000 */
[----:B------:R-:W-:Y:S05]  /*44f0*/  UMOV UR14, UR15 ;  /* 0x0000000f000e7c82 */ /* 0x000fea0008000000 */
[----:B------:R-:W-:Y:S04]  /*4500*/  UTMALDG.5D.IM2COL [UR56], [UR6], UR4 ;  /* 0x00000038060073b4 */ /* 0x000fe80008060004 */
[----:B------:R-:W-:Y:S01]  /*4510*/  IMAD.U32 R76, RZ, RZ, UR5 ;  /* 0x00000005ff4c7e24 */ /* 0x000fe2000f8e00ff */
[----:B------:R-:W-:Y:S01]  /*4520*/  UMOV UR5, 0x10000000 ;  /* 0x1000000000057882 */ /* 0x000fe20000000000 */
[----:B---3--:R-:W-:Y:S01]  /*4530*/  @P0 R2UR UR16, R70 ;  /* 0x00000000461002ca */ /* 0x008fe200000e0000 */
[----:B------:R-:W-:Y:S01]  /*4540*/  UMOV UR19, UR59 ;  /* 0x0000003b00137c82 */ /* 0x000fe20008000000 */
[----:B------:R-:W-:Y:S01]  /*4550*/  UMOV UR20, UR60 ;  /* 0x0000003c00147c82 */ /* 0x000fe20008000000 */
[----:B------:R-:W-:Y:S01]  /*4560*/  UMOV UR21, UR61 ;  /* 0x0000003d00157c82 */ /* 0x000fe20008000000 */
[----:B------:R-:W-:Y:S01]  /*4570*/  UMOV UR22, UR62 ;  /* 0x0000003e00167c82 */ /* 0x000fe20008000000 */
[----:B------:R-:W-:Y:S05]  /*4580*/  @P0 VIADD R70, R90, 0xe400 ;  /* 0x0000e4005a460836 */ /* 0x000fea0000000000 */
[----:B------:R-:W-:Y:S01]  /*4590*/  @P0 R2UR UR48, R70 ;  /* 0x00000000463002ca */ /* 0x000fe200000e0000 */
[----:B------:R-:W-:Y:S02]  /*45a0*/  @P0 VIADD R70, R90, 0xe800 ;  /* 0x0000e8005a460836 */ /* 0x000fe40000000000 */
[----:B------:R3:W-:Y:S10]  /*45b0*/  UTMALDG.5D.IM2COL [UR16], [UR6], UR4 ;  /* 0x00000010060073b4 */ /* 0x0007f40008060004 */
[----:B------:R-:W-:Y:S01]  /*45c0*/  UTMALDG.5D.IM2COL [UR48], [UR6], UR4 ;  /* 0x00000030060073b4 */ /* 0x000fe20008060004 */
        /* <DEDUP_REMOVED lines=21> */
[----:B------:R-:W-:Y:S01]  /*4720*/  @P0 VIADD R70, R90, 0xfc00 ;  /* 0x0000fc005a460836 */ /* 0x000fe20000000000 */
[----:B------:R-:W-:Y:S01]  /*4730*/  UMOV UR19, UR35 ;  /* 0x0000002300137c82 */ /* 0x000fe20008000000 */
[----:B------:R-:W-:Y:S01]  /*4740*/  UMOV UR20, UR36 ;  /* 0x0000002400147c82 */ /* 0x000fe20008000000 */
[----:B------:R-:W-:Y:S01]  /*4750*/  UMOV UR21, UR37 ;  /* 0x0000002500157c82 */ /* 0x000fe20008000000 */
[----:B------:R-:W-:Y:S01]  /*4760*/  UMOV UR22, UR38 ;  /* 0x0000002600167c82 */ /* 0x000fe20008000000 */
[----:B------:R-:W-:Y:S01]  /*4770*/  @P0 R2UR UR24, R70 ;  /* 0x00000000461802ca */ /* 0x000fe200000e0000 */
[----:B------:R-:W-:Y:S02]  /*4780*/  @P0 VIADD R90, R90, 0x10000 ;  /* 0x000100005a5a0836 */ /* 0x000fe40000000000 */
[----:B------:R-:W-:Y:S04]  /*4790*/  @P0 IMAD.X R70, RZ, RZ, R23, P5 ;  /* 0x000000ffff460224 */ /* 0x000fe800028e0617 */
[----:B------:R3:W-:Y:S06]  /*47a0*/  UTMALDG.5D.IM2COL [UR16], [UR6], UR4 ;  /* 0x00000010060073b4 */ /* 0x0007ec0008060004 */
[----:B------:R-:W-:Y:S01]  /*47b0*/  UTMALDG.5D.IM2COL [UR24], [UR6], UR4 ;  /* 0x00000018060073b4 */ /* 0x000fe20008060004 */
[----:B---3--:R-:W-:Y:S01]  /*47c0*/  @P0 R2UR UR16, R90 ;  /* 0x000000005a1002ca */ /* 0x008fe200000e0000 */
[----:B------:R-:W-:Y:S01]  /*47d0*/  UMOV UR19, UR27 ;  /* 0x0000001b00137c82 */ /* 0x000fe20008000000 */
[----:B------:R-:W-:Y:S01]  /*47e0*/  UMOV UR20, UR28 ;  /* 0x0000001c00147c82 */ /* 0x000fe20008000000 */
[----:B------:R-:W-:Y:S01]  /*47f0*/  UMOV UR21, UR29 ;  /* 0x0000001d00157c82 */ /* 0x000fe20008000000 */
[----:B------:R-:W-:Y:S09]  /*4800*/  UMOV UR22, UR30 ;  /* 0x0000001e00167c82 */ /* 0x000ff20008000000 */
[----:B------:R3:W-:Y:S02]  /*4810*/  UTMALDG.5D.IM2COL [UR16], [UR6], UR4 ;  /* 0x00000010060073b4 */ /* 0x0007e40008060004 */
[----:B---3--:R-:W-:Y:S01]  /*4820*/  @P0 R2UR UR4, R70 ;  /* 0x00000000460402ca */ /* 0x008fe200000e0000 */
[----:B------:R-:W-:Y:S01]  /*4830*/  @P0 IMAD R70, R29, 0x4000, R10 ;  /* 0x000040001d460824 */ /* 0x000fe200078e020a */
[----:B------:R-:W-:Y:S01]  /*4840*/  @P0 R2UR UR6, R76 ;  /* 0x000000004c0602ca */ /* 0x000fe200000e0000 */
[----:B------:R-:W-:Y:S01]  /*4850*/  UMOV UR17, UR68 ;  /* 0x0000004400117c82 */ /* 0x000fe20008000000 */
[----:B------:R-:W-:Y:S01]  /*4860*/  UMOV UR16, UR69 ;  /* 0x0000004500107c82 */ /* 0x000fe20008000000 */
[C---:B------:R-:W-:Y:S01]  /*4870*/  @P0 VIADD R29, R70.reuse, 0x28400 ;  /* 0x00028400461d0836 */ /* 0x040fe20000000000 */
[----:B------:R-:W-:Y:S01]  /*4880*/  UMOV UR12, UR17 ;  /* 0x00000011000c7c82 */ /* 0x000fe20008000000 */
[----:B------:R-:W-:Y:S01]  /*4890*/  UMOV UR13, UR16 ;  /* 0x00000010000d7c82 */ /* 0x000fe20008000000 */
[----:B------:R-:W-:Y:S02]  /*48a0*/  @P0 VIADD R70, R70, 0x2a400 ;  /* 0x0002a40046460836 */ /* 0x000fe40000000000 */
[----:B------:R-:W-:Y:S01]  /*48b0*/  @P0 R2UR UR64, R29 ;  /* 0x000000001d4002ca */ /* 0x000fe200000e0000 */
[----:B------:R-:W-:Y:S02]  /*48c0*/  IMAD.U32 R29, RZ, RZ, UR16 ;  /* 0x00000010ff1d7e24 */ /* 0x000fe4000f8e00ff */
[----:B------:R-:W-:Y:S01]  /*48d0*/  @P0 R2UR UR8, R70 ;  /* 0x00000000460802ca */ /* 0x000fe200000e0000 */
[----:B------:R-:W-:Y:S01]  /*48e0*/  IMAD.U32 R77, RZ, RZ, UR4 ;  /* 0x00000004ff4d7e24 */ /* 0x000fe2000f8e00ff */
[----:B------:R-:W-:Y:S01]  /*48f0*/  UMOV UR4, 0x0 ;  /* 0x0000000000047882 */ /* 0x000fe20000000000 */
[----:B------:R-:W-:Y:S02]  /*4900*/  IMAD.U32 R70, RZ, RZ, UR17 ;  /* 0x00000011ff467e24 */ /* 0x000fe4000f8e00ff */
[----:B------:R-:W-:Y:S01]  /*4910*/  VIADD R29, R29, 0x1 ;  /* 0x000000011d1d7836 */ /* 0x000fe20000000000 */
[----:B------:R-:W-:Y:S01]  /*4920*/  @P0 R2UR UR7, R77 ;  /* 0x000000004d0702ca */ /* 0x000fe200000e0000 */
[----:B------:R-:W-:Y:S05]  /*4930*/  VIADD R70, R70, 0x1 ;  /* 0x0000000146467836 */ /* 0x000fea0000000000 */
[C---:B------:R-:W-:Y:S04]  /*4940*/  ISETP.NE.AND P6, PT, R70.reuse, R27, PT ;  /* 0x0000001b4600720c */ /* 0x040fe80003fc5270 */
[----:B------:R-:W-:Y:S03]  /*4950*/  SEL R71, R70, RZ, P6 ;  /* 0x000000ff46477207 */ /* 0x000fe60003000000 */
[----:B------:R3:W-:Y:S06]  /*4960*/  UTMALDG.5D [UR64], [UR6], desc[UR4] ;  /* 0x00000440060075b4 */ /* 0x0007ec0008021000 */
[----:B------:R-:W-:Y:S01]  /*4970*/  @P6 IMAD R29, RZ, RZ, UR16 ;  /* 0x00000010ff1d6e24 */ /* 0x000fe2000f8e02ff */
[----:B------:R4:W-:Y:S04]  /*4980*/  UTMALDG.5D [UR8], [UR6], desc[UR4] ;  /* 0x00000408060075b4 */ /* 0x0009e80008021000 */
[C---:B------:R-:W-:Y:S04]  /*4990*/  ISETP.NE.AND P5, PT, R29.reuse, R8, PT ;  /* 0x000000081d00720c */ /* 0x040fe80003fa5270 */
[----:B------:R-:W-:Y:S02]  /*49a0*/  SEL R70, R29, RZ, P5 ;  /* 0x000000ff1d467207 */ /* 0x000fe40002800000 */
[----:B---3--:R-:W-:Y:S01]  /*49b0*/  R2UR.FILL UR67, R72 ;  /* 0x00000000484372ca */ /* 0x008fe200004e0000 */
[----:B------:R-:W-:Y:S01]  /*49c0*/  IMAD.U32 R72, RZ, RZ, UR15 ;  /* 0x0000000fff487e24 */ /* 0x000fe2000f8e00ff */
[----:B------:R-:W-:Y:S02]  /*49d0*/  R2UR.FILL UR70, R75 ;  /* 0x000000004b4672ca */ /* 0x000fe400004e0000 */
[----:B------:R-:W-:Y:S01]  /*49e0*/  R2UR.FILL UR69, R74 ;  /* 0x000000004a4572ca */ /* 0x000fe200004e0000 */
[----:B------:R-:W-:Y:S01]  /*49f0*/  VIADD R72, R72, 0x1 ;  /* 0x0000000148487836 */ /* 0x000fe20000000000 */
[----:B------:R-:W-:Y:S01]  /*4a00*/  R2UR.FILL UR68, R73 ;  /* 0x00000000494472ca */ /* 0x000fe200004e0000 */
[----:B------:R-:W-:Y:S01]  /*4a10*/  @P5 IMAD R72, RZ, RZ, UR15 ;  /* 0x0000000fff485e24 */ /* 0x000fe2000f8e02ff */
[----:B----4-:R-:W-:Y:S02]  /*4a20*/  R2UR UR4, R71 ;  /* 0x00000000470472ca */ /* 0x010fe400000e0000 */
[----:B------:R-:W-:Y:S02]  /*4a30*/  R2UR UR5, R70 ;  /* 0x00000000460572ca */ /* 0x000fe400000e0000 */
[C---:B------:R-:W-:Y:S02]  /*4a40*/  ISETP.NE.AND P0, PT, R72.reuse, R9, PT ;  /* 0x000000094800720c */ /* 0x040fe40003f05270 */
[----:B------:R-:W-:Y:S02]  /*4a50*/  ISETP.NE.AND P5, PT, R25, R14, PT ;  /* 0x0000000e1900720c */ /* 0x000fe40003fa5270 */
[----:B------:R-:W-:Y:S01]  /*4a60*/  SEL R29, R72, RZ, P0 ;  /* 0x000000ff481d7207 */ /* 0x000fe20000000000 */
[----:B------:R-:W-:Y:S04]  /*4a70*/  VIADD R72, R16, 0x1 ;  /* 0x0000000110487836 */ /* 0x000fe80000000000 */
[----:B------:R-:W-:Y:S01]  /*4a80*/  IMAD.U32 R70, RZ, RZ, UR4 ;  /* 0x00000004ff467e24 */ /* 0x000fe2000f8e00ff */
[----:B------:R-:W-:Y:S01]  /*4a90*/  R2UR UR4, R29 ;  /* 0x000000001d0472ca */ /* 0x000fe200000e0000 */
[----:B------:R-:W-:Y:S02]  /*4aa0*/  IMAD.U32 R4, RZ, RZ, UR5 ;  /* 0x00000005ff047e24 */ /* 0x000fe4000f8e00ff */
[----:B------:R-:W-:Y:S02]  /*4ab0*/  @P0 IMAD.MOV R72, RZ, RZ, R16 ;  /* 0x000000ffff480224 */ /* 0x000fe400078e0210 */
[----:B------:R-:W-:Y:S02]  /*4ac0*/  IMAD.MOV.U32 R29, RZ, RZ, R85 ;  /* 0x000000ffff1d7224 */ /* 0x000fe400078e0055 */
[----:B------:R-:W-:Y:S06]  /*4ad0*/  IMAD.MOV.U32 R16, RZ, RZ, R72 ;  /* 0x000000ffff107224 */ /* 0x000fec00078e0048 */
[----:B------:R-:W-:Y:S01]  /*4ae0*/  IMAD.U32 R71, RZ, RZ, UR4 ;  /* 0x00000004ff477e24 */ /* 0x000fe2000f8e00ff */
[----:B-12---:R-:W-:Y:S06]  /*4af0*/  @P5 BRA `(.L_x_22) ;  /* 0xffffffe400c45947 */ /* 0x006fec000383ffff */
.L_x_17:
[----:B------:R-:W-:Y:S01]  /*4b00*/  ISETP.GE.AND P0, PT, R21, 0x1, PT ;  /* 0x000000011500780c */ /* 0x000fe20003f06270 */
[----:B--2---:R-:W-:Y:S01]  /*4b10*/  IMAD R3, R85, 0x8, R10 ;  /* 0x0000000855037824 */ /* 0x004fe200078e020a */
[----:B------:R-:W-:Y:S01]  /*4b20*/  SHF.L.U32 R0, R19, 0x1f, RZ ;  /* 0x0000001f13007819 */ /* 0x000fe200000006ff */
[----:B------:R2:W-:Y:S03]  /*4b30*/  @!P3 SYNCS.ARRIVE.TRANS64.A1T0 RZ, [R10+URZ+0x88], RZ ;  /* 0x000088ff0affb9a7 */ /* 0x0005e600081000ff */
[----:B------:R2:W1:Y:S07]  /*4b40*/  SYNCS.PHASECHK.TRANS64.TRYWAIT P3, [R3+URZ+0x20], R0 ;  /* 0x00002000030075a7 */ /* 0x00046e00080611ff */
[----:B------:R-:W-:Y:S05]  /*4b50*/  @!P0 BRA `(.L_x_23) ;  /* 0x0000003400148947 */ /* 0x000fea0003800000 */
[----:B------:R-:W3:Y:S01]  /*4b60*/  LDC.64 R6, c[0x0][0x480] ;  /* 0x00012000ff067b82 */ /* 0x000ee20000000a00 */
[C---:B------:R-:W-:Y:S01]  /*4b70*/  VIADD R47, R41.reuse, 0x20 ;  /* 0x00000020292f7836 */ /* 0x040fe20000000000 */
[C---:B-----5:R-:W-:Y:S01]  /*4b80*/  IADD3 R35, PT, PT, R41.reuse, 0x38, RZ ;  /* 0x0000003829237810 */ /* 0x060fe20007ffe0ff */
[C---:B------:R-:W-:Y:S01]  /*4b90*/  VIADD R30, R41.reuse, 0x58 ;  /* 0x00000058291e7836 */ /* 0x040fe20000000000 */
[C---:B------:R-:W-:Y:S01]  /*4ba0*/  IADD3 R8, PT, PT, R41.reuse, 0x68, RZ ;  /* 0x0000006829087810 */ /* 0x040fe20007ffe0ff */
[C---:B------:R-:W-:Y:S01]  /*4bb0*/  VIADD R31, R41.reuse, 0x50 ;  /* 0x00000050291f7836 */ /* 0x040fe20000000000 */
[----:B------:R-:W-:Y:S01]  /*4bc0*/  R2UR UR49, R24 ;  /* 0x00000000183172ca */ /* 0x000fe200000e0000 */
[C---:B------:R-:W-:Y:S01]  /*4bd0*/  VIADD R56, R41.reuse, 0x8 ;  /* 0x0000000829387836 */ /* 0x040fe20000000000 */
[----:B------:R-:W2:Y:S01]  /*4be0*/  LDC.64 R28, c[0x0][0x488] ;  /* 0x00012200ff1c7b82 */ /* 0x000ea20000000a00 */
[C---:B------:R-:W-:Y:S02]  /*4bf0*/  VIADD R50, R41.reuse, 0x18 ;  /* 0x0000001829327836 */ /* 0x040fe40000000000 */
[----:B------:R-:W-:-:S02]  /*4c00*/  VIADD R9, R41, 0x60 ;  /* 0x0000006029097836 */ /* 0x000fc40000000000 */
[C---:B------:R-:W-:Y:S02]  /*4c10*/  VIADD R53, R41.reuse, 0x10 ;  /* 0x0000001029357836 */ /* 0x040fe40000000000 */
[C---:B------:R-:W-:Y:S02]  /*4c20*/  VIADD R44, R41.reuse, 0x28 ;  /* 0x00000028292c7836 */ /* 0x040fe40000000000 */
[C---:B------:R-:W-:Y:S02]  /*4c30*/  VIADD R38, R41.reuse, 0x30 ;  /* 0x0000003029267836 */ /* 0x040fe40000000000 */
[C---:B------:R-:W-:Y:S02]  /*4c40*/  VIADD R34, R41.reuse, 0x40 ;  /* 0x0000004029227836 */ /* 0x040fe40000000000 */
[C---:B------:R-:W-:Y:S02]  /*4c50*/  VIADD R32, R41.reuse, 0x48 ;  /* 0x0000004829207836 */ /* 0x040fe40000000000 */
[----:B------:R-:W-:Y:S01]  /*4c60*/  VIADD R5, R41, 0x70 ;  /* 0x0000007029057836 */ /* 0x000fe20000000000 */
[----:B---3--:R-:W-:Y:S01]  /*4c70*/  ISETP.NE.AND P0, PT, R6, 0x1, PT ;  /* 0x000000010600780c */ /* 0x008fe20003f05270 */
[----:B------:R-:W-:-:S04]  /*4c80*/  IMAD.HI.U32 R63, R47, R7, RZ ;  /* 0x000000072f3f7227 */ /* 0x000fc800078e00ff */
[----:B------:R-:W-:Y:S01]  /*4c90*/  IMAD.HI.U32 R51, R41, R7, RZ ;  /* 0x0000000729337227 */ /* 0x000fe200078e00ff */
[----:B--2---:R-:W-:-:S03]  /*4ca0*/  SHF.R.U32.HI R2, RZ, R28, R63 ;  /* 0x0000001cff027219 */ /* 0x004fc6000001163f */
[-C--:B------:R-:W-:Y:S01]  /*4cb0*/  IMAD.HI.U32 R3, R30, R7.reuse, RZ ;  /* 0x000000071e037227 */ /* 0x080fe200078e00ff */
[----:B------:R-:W-:Y:S02]  /*4cc0*/  SHF.R.U32.HI R58, RZ, R28, R51 ;  /* 0x0000001cff3a7219 */ /* 0x000fe40000011633 */
[----:B------:R-:W-:Y:S01]  /*4cd0*/  SEL R51, R47, R2, !P0 ;  /* 0x000000022f337207 */ /* 0x000fe20004000000 */
[-C--:B------:R-:W-:Y:S01]  /*4ce0*/  IMAD.HI.U32 R57, R31, R7.reuse, RZ ;  /* 0x000000071f397227 */ /* 0x080fe200078e00ff */
[-C--:B------:R-:W-:Y:S02]  /*4cf0*/  SHF.R.U32.HI R3, RZ, R28.reuse, R3 ;  /* 0x0000001cff037219 */ /* 0x080fe40000011603 */
[----:B------:R-:W-:Y:S01]  /*4d00*/  IADD3 R2, PT, PT, -R51, RZ, RZ ;  /* 0x000000ff33027210 */ /* 0x000fe20007ffe1ff */
[----:B------:R-:W-:Y:S01]  /*4d10*/  IMAD.HI.U32 R55, R56, R7, RZ ;  /* 0x0000000738377227 */ /* 0x000fe200078e00ff */
[----:B------:R-:W-:Y:S02]  /*4d20*/  SHF.R.U32.HI R42, RZ, R28, R57 ;  /* 0x0000001cff2a7219 */ /* 0x000fe40000011639 */
[----:B------:R-:W-:Y:S01]  /*4d30*/  SEL R40, R30, R3, !P0 ;  /* 0x000000031e287207 */ /* 0x000fe20004000000 */
[----:B------:R-:W-:Y:S01]  /*4d40*/  IMAD R47, R6, R2, R47 ;  /* 0x00000002062f7224 */ /* 0x000fe200078e022f */
[----:B------:R-:W-:Y:S01]  /*4d50*/  SEL R42, R31, R42, !P0 ;  /* 0x0000002a1f2a7207 */ /* 0x000fe20004000000 */
[----:B------:R-:W-:Y:S01]  /*4d60*/  IMAD.HI.U32 R25, R50, R7, RZ ;  /* 0x0000000732197227 */ /* 0x000fe200078e00ff */
[----:B------:R-:W-:-:S02]  /*4d70*/  SHF.R.U32.HI R55, RZ, R28, R55 ;  /* 0x0000001cff377219 */ /* 0x000fc40000011637 */
[----:B------:R-:W-:Y:S01]  /*4d80*/  IADD3 R2, PT, PT, -R42, RZ, RZ ;  /* 0x000000ff2a027210 */ /* 0x000fe20007ffe1ff */
[----:B------:R-:W-:Y:S01]  /*4d90*/  IMAD.MOV R3, RZ, RZ, -R40 ;  /* 0x000000ffff037224 */ /* 0x000fe200078e0a28 */
[----:B------:R-:W-:Y:S01]  /*4da0*/  SEL R55, R56, R55, !P0 ;  /* 0x0000003738377207 */ /* 0x000fe20004000000 */
[----:B------:R-:W-:Y:S01]  /*4db0*/  IMAD.HI.U32 R27, R9, R7, RZ ;  /* 0x00000007091b7227 */ /* 0x000fe200078e00ff */
[----:B------:R-:W-:Y:S02]  /*4dc0*/  SHF.R.U32.HI R25, RZ, R28, R25 ;  /* 0x0000001cff197219 */ /* 0x000fe40000011619 */
[----:B------:R-:W-:Y:S01]  /*4dd0*/  SEL R58, R41, R58, !P0 ;  /* 0x0000003a293a7207 */ /* 0x000fe20004000000 */
[C---:B------:R-:W-:Y:S01]  /*4de0*/  IMAD R31, R6.reuse, R2, R31 ;  /* 0x00000002061f7224 */ /* 0x040fe200078e021f */
[----:B------:R-:W-:Y:S01]  /*4df0*/  SHF.R.U32.HI R60, RZ, R28, R27 ;  /* 0x0000001cff3c7219 */ /* 0x000fe2000001161b */
[----:B------:R-:W-:Y:S01]  /*4e00*/  IMAD R30, R6, R3, R30 ;  /* 0x00000003061e7224 */ /* 0x000fe200078e021e */
[----:B------:R-:W-:Y:S01]  /*4e10*/  SEL R52, R50, R25, !P0 ;  /* 0x0000001932347207 */ /* 0x000fe20004000000 */
[----:B------:R-:W-:Y:S01]  /*4e20*/  IMAD.HI.U32 R59, R35, R7, RZ ;  /* 0x00000007233b7227 */ /* 0x000fe200078e00ff */
[----:B------:R-:W2:Y:S01]  /*4e30*/  LDC.64 R2, c[0x0][0x490] ;  /* 0x00012400ff027b82 */ /* 0x000ea20000000a00 */
[----:B------:R-:W-:-:S02]  /*4e40*/  R2UR UR67, R31 ;  /* 0x000000001f4372ca */ /* 0x000fc400000e0000 */
[-C--:B------:R-:W-:Y:S01]  /*4e50*/  IMAD.HI.U32 R65, R53, R7.reuse, RZ ;  /* 0x0000000735417227 */ /* 0x080fe200078e00ff */
[-C--:B------:R-:W-:Y:S02]  /*4e60*/  SHF.R.U32.HI R46, RZ, R28.reuse, R59 ;  /* 0x0000001cff2e7219 */ /* 0x080fe4000001163b */
[----:B------:R-:W-:Y:S01]  /*4e70*/  R2UR UR59, R30 ;  /* 0x000000001e3b72ca */ /* 0x000fe200000e0000 */
[----:B------:R-:W-:Y:S01]  /*4e80*/  IMAD.MOV R27, RZ, RZ, -R55 ;  /* 0x000000ffff1b7224 */ /* 0x000fe200078e0a37 */
[----:B------:R-:W-:Y:S01]  /*4e90*/  SHF.R.U32.HI R54, RZ, R28, R65 ;  /* 0x0000001cff367219 */ /* 0x000fe20000011641 */
[----:B------:R-:W-:Y:S01]  /*4ea0*/  IMAD.HI.U32 R37, R8, R7, RZ ;  /* 0x0000000708257227 */ /* 0x000fe200078e00ff */
[----:B------:R-:W-:Y:S02]  /*4eb0*/  SEL R46, R35, R46, !P0 ;  /* 0x0000002e232e7207 */ /* 0x000fe40004000000 */
[----:B------:R-:W-:Y:S01]  /*4ec0*/  SEL R54, R53, R54, !P0 ;  /* 0x0000003635367207 */ /* 0x000fe20004000000 */
[----:B------:R-:W-:Y:S01]  /*4ed0*/  VIADD R0, R41, 0x78 ;  /* 0x0000007829007836 */ /* 0x000fe20000000000 */
[----:B------:R-:W-:Y:S01]  /*4ee0*/  SHF.R.U32.HI R37, RZ, R28, R37 ;  /* 0x0000001cff257219 */ /* 0x000fe20000011625 */
[----:B------:R-:W-:Y:S01]  /*4ef0*/  IMAD R56, R6, R27, R56 ;  /* 0x0000001b06387224 */ /* 0x000fe200078e0238 */
[----:B------:R-:W-:Y:S01]  /*4f00*/  R2UR UR26, R47 ;  /* 0x000000002f1a72ca */ /* 0x000fe200000e0000 */
[----:B------:R-:W-:Y:S01]  /*4f10*/  IMAD.MOV R27, RZ, RZ, -R52 ;  /* 0x000000ffff1b7224 */ /* 0x000fe200078e0a34 */
[----:B------:R-:W-:Y:S01]  /*4f20*/  SEL R37, R8, R37, !P0 ;  /* 0x0000002508257207 */ /* 0x000fe20004000000 */
[----:B------:R-:W-:Y:S01]  /*4f30*/  IMAD.HI.U32 R49, R44, R7, RZ ;  /* 0x000000072c317227 */ /* 0x000fe200078e00ff */
[----:B------:R-:W-:-:S03]  /*4f40*/  R2UR UR41, R56 ;  /* 0x00000000382972ca */ /* 0x000fc600000e0000 */
[----:B------:R-:W-:Y:S01]  /*4f50*/  IMAD.HI.U32 R61, R38, R7, RZ ;  /* 0x00000007263d7227 */ /* 0x000fe200078e00ff */
[----:B------:R-:W-:-:S03]  /*4f60*/  SHF.R.U32.HI R49, RZ, R28, R49 ;  /* 0x0000001cff317219 */ /* 0x000fc60000011631 */
[----:B------:R-:W-:Y:S01]  /*4f70*/  IMAD.HI.U32 R45, R34, R7, RZ ;  /* 0x00000007222d7227 */ /* 0x000fe200078e00ff */
[----:B------:R-:W-:-:S03]  /*4f80*/  SEL R49, R44, R49, !P0 ;  /* 0x000000312c317207 */ /* 0x000fc60004000000 */
[----:B------:R-:W-:Y:S01]  /*4f90*/  IMAD.HI.U32 R43, R32, R7, RZ ;  /* 0x00000007202b7227 */ /* 0x000fe200078e00ff */
[----:B------:R-:W-:-:S03]  /*4fa0*/  SHF.R.U32.HI R45, RZ, R28, R45 ;  /* 0x0000001cff2d7219 */ /* 0x000fc6000001162d */
[----:B------:R-:W-:Y:S01]  /*4fb0*/  IMAD.HI.U32 R39, R5, R7, RZ ;  /* 0x0000000705277227 */ /* 0x000fe200078e00ff */
[-C--:B------:R-:W-:Y:S02]  /*4fc0*/  SHF.R.U32.HI R43, RZ, R28.reuse, R43 ;  /* 0x0000001cff2b7219 */ /* 0x080fe4000001162b */
[----:B------:R-:W-:Y:S01]  /*4fd0*/  SEL R45, R34, R45, !P0 ;  /* 0x0000002d222d7207 */ /* 0x000fe20004000000 */
[----:B------:R-:W-:Y:S01]  /*4fe0*/  IMAD.HI.U32 R33, R0, R7, RZ ;  /* 0x0000000700217227 */ /* 0x000fe200078e00ff */
[-C--:B------:R-:W-:Y:S02]  /*4ff0*/  SHF.R.U32.HI R7, RZ, R28.reuse, R61 ;  /* 0x0000001cff077219 */ /* 0x080fe4000001163d */
[-C--:B------:R-:W-:Y:S01]  /*5000*/  SHF.R.U32.HI R36, RZ, R28.reuse, R39 ;  /* 0x0000001cff247219 */ /* 0x080fe20000011627 */
[----:B------:R-:W-:Y:S01]  /*5010*/  IMAD R50, R6, R27, R50 ;  /* 0x0000001b06327224 */ /* 0x000fe200078e0232 */
[----:B------:R-:W-:Y:S01]  /*5020*/  SHF.R.U32.HI R33, RZ, R28, R33 ;  /* 0x0000001cff217219 */ /* 0x000fe20000011621 */
[----:B------:R-:W-:Y:S01]  /*5030*/  IMAD.MOV R27, RZ, RZ, -R46 ;  /* 0x000000ffff1b7224 */ /* 0x000fe200078e0a2e */
[----:B------:R-:W-:Y:S01]  /*5040*/  SEL R39, R9, R60, !P0 ;  /* 0x0000003c09277207 */ /* 0x000fe20004000000 */
[----:B------:R-:W-:Y:S01]  /*5050*/  IMAD.MOV R28, RZ, RZ, -R54 ;  /* 0x000000ffff1c7224 */ /* 0x000fe200078e0a36 */
[----:B------:R-:W-:Y:S01]  /*5060*/  SEL R48, R38, R7, !P0 ;  /* 0x0000000726307207 */ /* 0x000fe20004000000 */
[----:B------:R-:W-:Y:S01]  /*5070*/  IMAD R35, R6, R27, R35 ;  /* 0x0000001b06237224 */ /* 0x000fe200078e0223 */
[----:B------:R-:W-:Y:S01]  /*5080*/  SEL R43, R32, R43, !P0 ;  /* 0x0000002b202b7207 */ /* 0x000fe20004000000 */
[----:B------:R-:W-:Y:S01]  /*5090*/  IMAD.MOV R27, RZ, RZ, -R37 ;  /* 0x000000ffff1b7224 */ /* 0x000fe200078e0a25 */
[----:B------:R-:W-:Y:S01]  /*50a0*/  SEL R36, R5, R36, !P0 ;  /* 0x0000002405247207 */ /* 0x000fe20004000000 */
[----:B------:R-:W-:Y:S01]  /*50b0*/  IMAD R53, R6, R28, R53 ;  /* 0x0000001c06357224 */ /* 0x000fe200078e0235 */
[----:B------:R-:W-:Y:S01]  /*50c0*/  SEL R33, R0, R33, !P0 ;  /* 0x0000002100217207 */ /* 0x000fe20004000000 */
[----:B------:R-:W-:Y:S01]  /*50d0*/  IMAD.MOV R28, RZ, RZ, -R39 ;  /* 0x000000ffff1c7224 */ /* 0x000fe200078e0a27 */
[----:B------:R-:W-:Y:S01]  /*50e0*/  ISETP.NE.AND P0, PT, R29, 0x1, PT ;  /* 0x000000011d00780c */ /* 0x000fe20003f05270 */
[----:B------:R-:W-:Y:S01]  /*50f0*/  IMAD R27, R6, R27, R8 ;  /* 0x0000001b061b7224 */ /* 0x000fe200078e0208 */
[----:B------:R-:W-:Y:S01]  /*5100*/  R2UR UR39, R50 ;  /* 0x00000000322772ca */ /* 0x000fe200000e0000 */
[----:B------:R-:W-:Y:S01]  /*5110*/  IMAD.MOV R25, RZ, RZ, -R49 ;  /* 0x000000ffff197224 */ /* 0x000fe200078e0a31 */
[----:B------:R-:W-:Y:S01]  /*5120*/  R2UR UR40, R53 ;  /* 0x00000000352872ca */ /* 0x000fe200000e0000 */
[----:B--2---:R-:W-:Y:S01]  /*5130*/  IMAD.HI.U32 R8, R55, R2, RZ ;  /* 0x0000000237087227 */ /* 0x004fe200078e00ff */
[----:B------:R-:W-:-:S02]  /*5140*/  R2UR UR43, R27 ;  /* 0x000000001b2b72ca */ /* 0x000fc400000e0000 */
[----:B------:R-:W-:Y:S01]  /*5150*/  R2UR UR29, R35 ;  /* 0x00000000231d72ca */ /* 0x000fe200000e0000 */
[C---:B------:R-:W-:Y:S01]  /*5160*/  IMAD R28, R6.reuse, R28, R9 ;  /* 0x0000001c061c7224 */ /* 0x040fe200078e0209 */
[----:B------:R-:W-:Y:S01]  /*5170*/  SHF.R.U32.HI R8, RZ, R3, R8 ;  /* 0x00000003ff087219 */ /* 0x000fe20000011608 */
[----:B------:R-:W-:Y:S02]  /*5180*/  IMAD.MOV R7, RZ, RZ, -R48 ;  /* 0x000000ffff077224 */ /* 0x000fe400078e0a30 */
[----:B------:R-:W-:Y:S01]  /*5190*/  IMAD R44, R6, R25, R44 ;  /* 0x00000019062c7224 */ /* 0x000fe200078e022c */
[----:B------:R-:W-:Y:S01]  /*51a0*/  R2UR UR51, R28 ;  /* 0x000000001c3372ca */ /* 0x000fe200000e0000 */
[----:B------:R-:W-:Y:S02]  /*51b0*/  IMAD.MOV R57, RZ, RZ, -R58 ;  /* 0x000000ffff397224 */ /* 0x000fe400078e0a3a */
[----:B------:R-:W-:Y:S01]  /*51c0*/  IMAD.MOV R25, RZ, RZ, -R45 ;  /* 0x000000ffff197224 */ /* 0x000fe200078e0a2d */
[----:B------:R-:W-:Y:S01]  /*51d0*/  R2UR UR32, R44 ;  /* 0x000000002c2072ca */ /* 0x000fe200000e0000 */
[----:B------:R-:W-:-:S02]  /*51e0*/  IMAD R38, R6, R7, R38 ;  /* 0x0000000706267224 */ /* 0x000fc400078e0226 */
[----:B------:R-:W-:Y:S01]  /*51f0*/  IMAD R57, R6, R57, R41 ;  /* 0x0000003906397224 */ /* 0x000fe200078e0229 */
[----:B------:R-:W-:Y:S01]  /*5200*/  SEL R41, R55, R8, !P0 ;  /* 0x0000000837297207 */ /* 0x000fe20004000000 */
[-C--:B------:R-:W-:Y:S01]  /*5210*/  IMAD.HI.U32 R28, R40, R2.reuse, RZ ;  /* 0x00000002281c7227 */ /* 0x080fe200078e00ff */
[----:B------:R-:W-:Y:S02]  /*5220*/  R2UR UR31, R38 ;  /* 0x00000000261f72ca */ /* 0x000fe400000e0000 */
[----:B------:R-:W-:Y:S01]  /*5230*/  R2UR UR42, R57 ;  /* 0x00000000392a72ca */ /* 0x000fe200000e0000 */
[----:B------:R-:W-:Y:S01]  /*5240*/  IMAD.MOV R7, RZ, RZ, -R43 ;  /* 0x000000ffff077224 */ /* 0x000fe200078e0a2b */
[----:B------:R-:W-:Y:S01]  /*5250*/  SHF.R.U32.HI R27, RZ, R3, R28 ;  /* 0x00000003ff1b7219 */ /* 0x000fe2000001161c */
[----:B------:R-:W-:Y:S01]  /*5260*/  IMAD R34, R6, R25, R34 ;  /* 0x0000001906227224 */ /* 0x000fe200078e0222 */
[----:B------:R-:W2:Y:S01]  /*5270*/  LDC R57, c[0x0][0x4ec] ;  /* 0x00013b00ff397b82 */ /* 0x000ea20000000800 */
[----:B------:R-:W-:Y:S01]  /*5280*/  IMAD.MOV R25, RZ, RZ, -R36 ;  /* 0x000000ffff197224 */ /* 0x000fe200078e0a24 */
[----:B------:R-:W-:Y:S01]  /*5290*/  SEL R27, R40, R27, !P0 ;  /* 0x0000001b281b7207 */ /* 0x000fe20004000000 */
[----:B------:R-:W-:Y:S01]  /*52a0*/  IMAD.HI.U32 R60, R48, R2, RZ ;  /* 0x00000002303c7227 */ /* 0x000fe200078e00ff */
[----:B------:R-:W-:-:S02]  /*52b0*/  R2UR UR24, R34 ;  /* 0x00000000221872ca */ /* 0x000fc400000e0000 */
[----:B------:R-:W-:Y:S01]  /*52c0*/  R2UR UR45, R41 ;  /* 0x00000000292d72ca */ /* 0x000fe200000e0000 */
[C---:B------:R-:W-:Y:S01]  /*52d0*/  IMAD R32, R6.reuse, R7, R32 ;  /* 0x0000000706207224 */ /* 0x040fe200078e0220 */
[----:B------:R-:W-:Y:S01]  /*52e0*/  IADD3 R7, PT, PT, -R33, RZ, RZ ;  /* 0x000000ff21077210 */ /* 0x000fe20007ffe1ff */
[----:B------:R-:W-:Y:S01]  /*52f0*/  IMAD R25, R6, R25, R5 ;  /* 0x0000001906197224 */ /* 0x000fe200078e0205 */
[----:B------:R-:W-:Y:S01]  /*5300*/  SHF.R.U32.HI R5, RZ, R3, R60 ;  /* 0x00000003ff057219 */ /* 0x000fe2000001163c */
[----:B------:R-:W-:Y:S01]  /*5310*/  IMAD.MOV R28, RZ, RZ, -R41 ;  /* 0x000000ffff1c7224 */ /* 0x000fe200078e0a29 */
[----:B------:R-:W-:Y:S01]  /*5320*/  R2UR UR22, R32 ;  /* 0x00000000201672ca */ /* 0x000fe200000e0000 */
[----:B------:R-:W-:Y:S01]  /*5330*/  IMAD R7, R6, R7, R0 ;  /* 0x0000000706077224 */ /* 0x000fe200078e0200 */
[----:B------:R-:W-:Y:S01]  /*5340*/  R2UR UR35, R25 ;  /* 0x00000000192372ca */ /* 0x000fe200000e0000 */
[----:B------:R-:W-:Y:S01]  /*5350*/  IMAD R55, R29, R28, R55 ;  /* 0x0000001c1d377224 */ /* 0x000fe200078e0237 */
[----:B------:R-:W-:Y:S01]  /*5360*/  SEL R28, R48, R5, !P0 ;  /* 0x00000005301c7207 */ /* 0x000fe20004000000 */
[----:B------:R-:W-:Y:S01]  /*5370*/  IMAD.HI.U32 R0, R39, R2, RZ ;  /* 0x0000000227007227 */ /* 0x000fe200078e00ff */
[----:B------:R-:W-:-:S02]  /*5380*/  R2UR UR27, R7 ;  /* 0x00000000071b72ca */ /* 0x000fc400000e0000 */
[----:B------:R-:W-:Y:S01]  /*5390*/  R2UR UR14, R55 ;  /* 0x00000000370e72ca */ /* 0x000fe200000e0000 */
[----:B------:R-:W-:Y:S01]  /*53a0*/  IMAD.MOV R5, RZ, RZ, -R28 ;  /* 0x000000ffff057224 */ /* 0x000fe200078e0a1c */
[----:B------:R-:W-:Y:S01]  /*53b0*/  SHF.R.U32.HI R0, RZ, R3, R0 ;  /* 0x00000003ff007219 */ /* 0x000fe20000011600 */
[----:B------:R-:W-:Y:S01]  /*53c0*/  IMAD.HI.U32 R64, R54, R2, RZ ;  /* 0x0000000236407227 */ /* 0x000fe200078e00ff */
[----:B--2---:R-:W-:-:S03]  /*53d0*/  R2UR UR16, R57 ;  /* 0x00000000391072ca */ /* 0x004fc600000e0000 */
[----:B------:R-:W-:Y:S01]  /*53e0*/  IMAD.HI.U32 R44, R46, R2, RZ ;  /* 0x000000022e2c7227 */ /* 0x000fe200078e00ff */
[----:B------:R-:W-:-:S03]  /*53f0*/  SHF.R.U32.HI R7, RZ, R3, R64 ;  /* 0x00000003ff077219 */ /* 0x000fc60000011640 */
[----:B------:R-:W-:Y:S01]  /*5400*/  IMAD.HI.U32 R6, R49, R2, RZ ;  /* 0x0000000231067227 */ /* 0x000fe200078e00ff */
[----:B------:R-:W-:-:S03]  /*5410*/  SHF.R.U32.HI R25, RZ, R3, R44 ;  /* 0x00000003ff197219 */ /* 0x000fc6000001162c */
[----:B------:R-:W-:Y:S01]  /*5420*/  IMAD.HI.U32 R38, R42, R2, RZ ;  /* 0x000000022a267227 */ /* 0x000fe200078e00ff */
[----:B------:R-:W-:Y:S02]  /*5430*/  SHF.R.U32.HI R6, RZ, R3, R6 ;  /* 0x00000003ff067219 */ /* 0x000fe40000011606 */
[----:B------:R-:W-:Y:S01]  /*5440*/  SEL R25, R46, R25, !P0 ;  /* 0x000000192e197207 */ /* 0x000fe20004000000 */
[----:B------:R-:W-:Y:S01]  /*5450*/  IMAD R48, R29, R5, R48 ;  /* 0x000000051d307224 */ /* 0x000fe200078e0230 */
[----:B------:R-:W-:Y:S01]  /*5460*/  SEL R5, R39, R0, !P0 ;  /* 0x0000000027057207 */ /* 0x000fe20004000000 */
[-C--:B------:R-:W-:Y:S01]  /*5470*/  IMAD.HI.U32 R34, R36, R2.reuse, RZ ;  /* 0x0000000224227227 */ /* 0x080fe200078e00ff */
[----:B------:R-:W-:Y:S02]  /*5480*/  SHF.R.U32.HI R53, RZ, R3, R38 ;  /* 0x00000003ff357219 */ /* 0x000fe40000011626 */
[----:B------:R-:W-:Y:S01]  /*5490*/  SEL R38, R54, R7, !P0 ;  /* 0x0000000736267207 */ /* 0x000fe20004000000 */
[----:B------:R-:W-:Y:S01]  /*54a0*/  IMAD.HI.U32 R66, R58, R2, RZ ;  /* 0x000000023a427227 */ /* 0x000fe200078e00ff */
[----:B------:R-:W-:-:S02]  /*54b0*/  SHF.R.U32.HI R7, RZ, R3, R34 ;  /* 0x00000003ff077219 */ /* 0x000fc40000011622 */
[----:B------:R-:W-:Y:S01]  /*54c0*/  SEL R31, R49, R6, !P0 ;  /* 0x00000006311f7207 */ /* 0x000fe20004000000 */
[-C--:B------:R-:W-:Y:S01]  /*54d0*/  IMAD.HI.U32 R32, R51, R2.reuse, RZ ;  /* 0x0000000233207227 */ /* 0x080fe200078e00ff */
[-C--:B------:R-:W-:Y:S02]  /*54e0*/  SHF.R.U32.HI R9, RZ, R3.reuse, R66 ;  /* 0x00000003ff097219 */ /* 0x080fe40000011642 */
[----:B------:R-:W-:Y:S01]  /*54f0*/  IADD3 R6, PT, PT, -R31, RZ, RZ ;  /* 0x000000ff1f067210 */ /* 0x000fe20007ffe1ff */
[-C--:B------:R-:W-:Y:S01]  /*5500*/  IMAD.HI.U32 R30, R45, R2.reuse, RZ ;  /* 0x000000022d1e7227 */ /* 0x080fe200078e00ff */
[----:B------:R-:W-:Y:S02]  /*5510*/  SHF.R.U32.HI R32, RZ, R3, R32 ;  /* 0x00000003ff207219 */ /* 0x000fe40000011620 */
[----:B------:R-:W-:Y:S01]  /*5520*/  SEL R44, R58, R9, !P0 ;  /* 0x000000093a2c7207 */ /* 0x000fe20004000000 */
[----:B------:R-:W-:Y:S01]  /*5530*/  IMAD.HI.U32 R62, R52, R2, RZ ;  /* 0x00000002343e7227 */ /* 0x000fe200078e00ff */
[----:B------:R-:W-:-:S02]  /*5540*/  SHF.R.U32.HI R30, RZ, R3, R30 ;  /* 0x00000003ff1e7219 */ /* 0x000fc4000001161e */
[----:B------:R-:W-:Y:S01]  /*5550*/  SEL R32, R51, R32, !P0 ;  /* 0x0000002033207207 */ /* 0x000fe20004000000 */
[----:B------:R-:W-:Y:S01]  /*5560*/  IMAD.HI.U32 R56, R43, R2, RZ ;  /* 0x000000022b387227 */ /* 0x000fe200078e00ff */
[-C--:B------:R-:W-:Y:S02]  /*5570*/  SHF.R.U32.HI R35, RZ, R3.reuse, R62 ;  /* 0x00000003ff237219 */ /* 0x080fe4000001163e */
[----:B------:R-:W-:Y:S01]  /*5580*/  SEL R30, R45, R30, !P0 ;  /* 0x0000001e2d1e7207 */ /* 0x000fe20004000000 */
[-C--:B------:R-:W-:Y:S01]  /*5590*/  IMAD.HI.U32 R50, R37, R2.reuse, RZ ;  /* 0x0000000225327227 */ /* 0x080fe200078e00ff */
[----:B------:R-:W-:Y:S02]  /*55a0*/  SHF.R.U32.HI R56, RZ, R3, R56 ;  /* 0x00000003ff387219 */ /* 0x000fe40000011638 */
[----:B------:R-:W-:Y:S01]  /*55b0*/  SEL R53, R42, R53, !P0 ;  /* 0x000000352a357207 */ /* 0x000fe20004000000 */
[----:B------:R-:W-:Y:S01]  /*55c0*/  IMAD.HI.U32 R2, R33, R2, RZ ;  /* 0x0000000221027227 */ /* 0x000fe200078e00ff */
[----:B------:R-:W-:-:S02]  /*55d0*/  SHF.R.U32.HI R50, RZ, R3, R50 ;  /* 0x00000003ff327219 */ /* 0x000fc40000011632 */
[----:B------:R-:W-:Y:S01]  /*55e0*/  SEL R35, R52, R35, !P0 ;  /* 0x0000002334237207 */ /* 0x000fe20004000000 */
        /* <DEDUP_REMOVED lines=10> */
[----:B------:R-:W-:Y:S01]  /*5690*/  IMAD R54, R29, R8, R54 ;  /* 0x000000081d367224 */ /* 0x000fe200078e0236 */
[----:B------:R-:W-:Y:S01]  /*56a0*/  SEL R50, R37, R50, !P0 ;  /* 0x0000003225327207 */ /* 0x000fe20004000000 */
        /* <DEDUP_REMOVED lines=14> */
[----:B------:R-:W-:Y:S01]  /*5790*/  IMAD R51, R29, R8, R51 ;  /* 0x000000081d337224 */ /* 0x000fe200078e0233 */
[----:B------:R-:W-:Y:S01]  /*57a0*/  R2UR UR9, R49 ;  /* 0x00000000310972ca */ /* 0x000fe200000e0000 */
[C---:B------:R-:W-:Y:S01]  /*57b0*/  IMAD R45, R29.reuse, R34, R45 ;  /* 0x000000221d2d7224 */ /* 0x040fe200078e022d */
[----:B------:R-:W-:Y:S01]  /*57c0*/  R2UR UR15, R58 ;  /* 0x000000003a0f72ca */ /* 0x000fe200000e0000 */
[----:B------:R-:W-:Y:S01]  /*57d0*/  IMAD R42, R29, R6, R42 ;  /* 0x000000061d2a7224 */ /* 0x000fe200078e022a */
[----:B------:R-:W-:Y:S01]  /*57e0*/  R2UR UR11, R51 ;  /* 0x00000000330b72ca */ /* 0x000fe200000e0000 */
[----:B------:R-:W-:Y:S01]  /*57f0*/  IMAD R40, R29, R3, R40 ;  /* 0x000000031d287224 */ /* 0x000fe200078e0228 */
[----:B------:R-:W-:Y:S01]  /*5800*/  R2UR UR6, R45 ;  /* 0x000000002d0672ca */ /* 0x000fe200000e0000 */
[----:B------:R-:W-:Y:S01]  /*5810*/  IMAD R36, R29, R2, R36 ;  /* 0x000000021d247224 */ /* 0x000fe200078e0224 */
[----:B------:R-:W-:Y:S01]  /*5820*/  R2UR UR68, R42 ;  /* 0x000000002a4472ca */ /* 0x000fe200000e0000 */
[----:B------:R-:W-:Y:S01]  /*5830*/  IMAD.MOV R9, RZ, RZ, -R35 ;  /* 0x000000ffff097224 */ /* 0x000fe200078e0a23 */
[----:B------:R-:W2:Y:S01]  /*5840*/  LDC.64 R2, c[0x0][0x498] ;  /* 0x00012600ff027b82 */ /* 0x000ea20000000a00 */
        /* <DEDUP_REMOVED lines=8> */
[----:B------:R-:W3:Y:S01]  /*58d0*/  LDC.64 R8, c[0x0][0x4c0] ;  /* 0x00013000ff087b82 */ /* 0x000ee20000000a00 */
[----:B------:R-:W-:Y:S01]  /*58e0*/  IMAD R34, R29, R34, R33 ;  /* 0x000000221d227224 */ /* 0x000fe200078e0221 */
[----:B------:R-:W-:Y:S01]  /*58f0*/  R2UR UR5, R43 ;  /* 0x000000002b0572ca */ /* 0x000fe200000e0000 */
[----:B------:R-:W-:Y:S01]  /*5900*/  IMAD.IADD R14, R21, 0x1, R14 ;  /* 0x00000001150e7824 */ /* 0x000fe200078e020e */
[----:B------:R-:W-:Y:S02]  /*5910*/  R2UR UR44, R37 ;  /* 0x00000000252c72ca */ /* 0x000fe400000e0000 */
[----:B------:R-:W-:-:S02]  /*5920*/  R2UR UR28, R34 ;  /* 0x00000000221c72ca */ /* 0x000fc400000e0000 */
[----:B------:R-:W4:Y:S01]  /*5930*/  LDC R29, c[0x0][0x4a0] ;  /* 0x00012800ff1d7b82 */ /* 0x000f220000000800 */
[----:B------:R-:W-:Y:S01]  /*5940*/  R2UR UR12, R52 ;  /* 0x00000000340c72ca */ /* 0x000fe200000e0000 */
[----:B--2---:R-:W-:Y:S01]  /*5950*/  IMAD.HI.U32 R46, R44, R3, RZ ;  /* 0x000000032c2e7227 */ /* 0x004fe200078e00ff */
[----:B------:R-:W-:-:S03]  /*5960*/  ISETP.NE.AND P0, PT, R2, 0x1, PT ;  /* 0x000000010200780c */ /* 0x000fc60003f05270 */
[-C--:B------:R-:W-:Y:S02]  /*5970*/  IMAD.HI.U32 R68, R41, R3.reuse, RZ ;  /* 0x0000000329447227 */ /* 0x080fe400078e00ff */
[----:B------:R-:W2:Y:S02]  /*5980*/  LDC.64 R6, c[0x0][0x4f0] ;  /* 0x00013c00ff067b82 */ /* 0x000ea40000000a00 */
[----:B------:R-:W-:-:S04]  /*5990*/  IMAD.HI.U32 R40, R32, R3, RZ ;  /* 0x0000000320287227 */ /* 0x000fc800078e00ff */
[-C--:B------:R-:W-:Y:S01]  /*59a0*/  IMAD.HI.U32 R42, R35, R3.reuse, RZ ;  /* 0x00000003232a7227 */ /* 0x080fe200078e00ff */
[----:B---3--:R-:W-:Y:S01]  /*59b0*/  R2UR UR19, R8 ;  /* 0x00000000081372ca */ /* 0x008fe200000e0000 */
[----:B------:R-:W-:Y:S01]  /*59c0*/  VOTEU.ANY UP0, P0 ;  /* 0x0000000000ff7886 */ /* 0x000fe20000000100 */
[----:B------:R-:W-:Y:S01]  /*59d0*/  R2UR UR18, R9 ;  /* 0x00000000091272ca */ /* 0x000fe200000e0000 */
[----:B------:R-:W-:Y:S01]  /*59e0*/  IMAD.HI.U32 R64, R31, R3, RZ ;  /* 0x000000031f407227 */ /* 0x000fe200078e00ff */
[----:B----4-:R-:W-:-:S03]  /*59f0*/  SHF.R.U32.HI R46, RZ, R29, R46 ;  /* 0x0000001dff2e7219 */ /* 0x010fc6000001162e */
[----:B------:R-:W-:Y:S01]  /*5a00*/  IMAD.HI.U32 R36, R25, R3, RZ ;  /* 0x0000000319247227 */ /* 0x000fe200078e00ff */
[----:B------:R-:W-:Y:S02]  /*5a10*/  SHF.R.U32.HI R45, RZ, R29, R68 ;  /* 0x0000001dff2d7219 */ /* 0x000fe40000011644 */
[----:B------:R-:W-:Y:S01]  /*5a20*/  R2UR UR46, R46 ;  /* 0x000000002e2e72ca */ /* 0x000fe200000e0000 */
[----:B------:R-:W-:Y:S01]  /*5a30*/  IMAD.HI.U32 R62, R28, R3, RZ ;  /* 0x000000031c3e7227 */ /* 0x000fe200078e00ff */
[----:B------:R-:W-:Y:S01]  /*5a40*/  SHF.R.U32.HI R40, RZ, R29, R40 ;  /* 0x0000001dff287219 */ /* 0x000fe20000011628 */
[----:B------:R-:W-:Y:S01]  /*5a50*/  UIMAD UR41, UR41, UR19, UR16 ;  /* 0x00000013292972a4 */ /* 0x000fe2000f8e0210 */
[----:B------:R-:W-:Y:S01]  /*5a60*/  R2UR UR38, R45 ;  /* 0x000000002d2672ca */ /* 0x000fe200000e0000 */
[----:B------:R-:W-:Y:S01]  /*5a70*/  IMAD.HI.U32 R66, R38, R3, RZ ;  /* 0x0000000326427227 */ /* 0x000fe200078e00ff */
[----:B------:R-:W-:Y:S01]  /*5a80*/  SHF.R.U32.HI R42, RZ, R29, R42 ;  /* 0x0000001dff2a7219 */ /* 0x000fe2000001162a */
[----:B------:R-:W-:Y:S01]  /*5a90*/  UIMAD UR24, UR24, UR19, UR16 ;  /* 0x00000013181872a4 */ /* 0x000fe2000f8e0210 */
[----:B------:R-:W-:Y:S01]  /*5aa0*/  R2UR UR34, R40 ;  /* 0x00000000282272ca */ /* 0x000fe200000e0000 */
[----:B------:R-:W-:Y:S01]  /*5ab0*/  IMAD.HI.U32 R34, R30, R3, RZ ;  /* 0x000000031e227227 */ /* 0x000fe200078e00ff */
[----:B------:R-:W-:Y:S01]  /*5ac0*/  R2UR UR37, R42 ;  /* 0x000000002a2572ca */ /* 0x000fe200000e0000 */
[----:B------:R-:W-:Y:S01]  /*5ad0*/  UIMAD UR42, UR42, UR19, UR16 ;  /* 0x000000132a2a72a4 */ /* 0x000fe2000f8e0210 */
[----:B------:R-:W-:Y:S01]  /*5ae0*/  SHF.R.U32.HI R39, RZ, R29, R64 ;  /* 0x0000001dff277219 */ /* 0x000fe20000011640 */
[----:B------:R-:W-:Y:S01]  /*5af0*/  USEL UR55, UR47, UR46, !UP0 ;  /* 0x0000002e2f377287 */ /* 0x000fe2000c000000 */
[----:B------:R-:W-:Y:S01]  /*5b00*/  R2UR UR47, R32 ;  /* 0x00000000202f72ca */ /* 0x000fe200000e0000 */
[----:B------:R-:W-:Y:S01]  /*5b10*/  IMAD.HI.U32 R8, R27, R3, RZ ;  /* 0x000000031b087227 */ /* 0x000fe200078e00ff */
[----:B------:R-:W-:Y:S01]  /*5b20*/  SHF.R.U32.HI R36, RZ, R29, R36 ;  /* 0x0000001dff247219 */ /* 0x000fe20000011624 */
[----:B------:R-:W-:Y:S01]  /*5b30*/  USEL UR53, UR45, UR38, !UP0 ;  /* 0x000000262d357287 */ /* 0x000fe2000c000000 */
        /* <DEDUP_REMOVED lines=11> */
[-C--:B------:R-:W-:Y:S01]  /*5bf0*/  IMAD.HI.U32 R60, R56, R3.reuse, RZ ;  /* 0x00000003383c7227 */ /* 0x080fe200078e00ff */
[----:B------:R-:W-:Y:S01]  /*5c00*/  R2UR UR21, R37 ;  /* 0x00000000251572ca */ /* 0x000fe200000e0000 */
[----:B------:R-:W-:Y:S01]  /*5c10*/  UIMAD UR31, UR31, UR19, UR16 ;  /* 0x000000131f1f72a4 */ /* 0x000fe2000f8e0210 */
[----:B------:R-:W-:Y:S01]  /*5c20*/  R2UR UR37, R28 ;  /* 0x000000001c2572ca */ /* 0x000fe200000e0000 */
[----:B------:R-:W-:Y:S01]  /*5c30*/  USEL UR45, UR45, UR33, !UP0 ;  /* 0x000000212d2d7287 */ /* 0x000fe2000c000000 */
[----:B------:R-:W-:Y:S01]  /*5c40*/  R2UR UR10, R43 ;  /* 0x000000002b0a72ca */ /* 0x000fe200000e0000 */
[----:B------:R-:W-:Y:S01]  /*5c50*/  IMAD.HI.U32 R52, R0, R3, RZ ;  /* 0x0000000300347227 */ /* 0x000fe200078e00ff */
[-C--:B------:R-:W-:Y:S01]  /*5c60*/  SHF.R.U32.HI R34, RZ, R29.reuse, R34 ;  /* 0x0000001dff227219 */ /* 0x080fe20000011622 */
[----:B------:R-:W-:Y:S01]  /*5c70*/  UIMAD UR29, UR29, UR19, UR16 ;  /* 0x000000131d1d72a4 */ /* 0x000fe2000f8e0210 */
[----:B------:R-:W-:Y:S01]  /*5c80*/  SHF.R.U32.HI R8, RZ, R29, R8 ;  /* 0x0000001dff087219 */ /* 0x000fe20000011608 */
[-C--:B------:R-:W-:Y:S01]  /*5c90*/  IMAD.HI.U32 R48, R47, R3.reuse, RZ ;  /* 0x000000032f307227 */ /* 0x080fe200078e00ff */
[----:B--2---:R-:W-:Y:S01]  /*5ca0*/  R2UR UR17, R6 ;  /* 0x00000000061172ca */ /* 0x004fe200000e0000 */
[----:B------:R-:W-:Y:S01]  /*5cb0*/  USEL UR34, UR34, UR20, !UP0 ;  /* 0x0000001422227287 */ /* 0x000fe2000c000000 */
[----:B------:R-:W-:Y:S01]  /*5cc0*/  R2UR UR23, R34 ;  /* 0x00000000221772ca */ /* 0x000fe200000e0000 */
[----:B------:R-:W-:Y:S01]  /*5cd0*/  IMAD.HI.U32 R6, R50, R3, RZ ;  /* 0x0000000332067227 */ /* 0x000fe200078e00ff */
[----:B------:R-:W-:Y:S01]  /*5ce0*/  R2UR UR33, R30 ;  /* 0x000000001e2172ca */ /* 0x000fe200000e0000 */
[----:B------:R-:W-:Y:S01]  /*5cf0*/  USEL UR37, UR37, UR21, !UP0 ;  /* 0x0000001525257287 */ /* 0x000fe2000c000000 */
[-C--:B------:R-:W-:Y:S01]  /*5d00*/  SHF.R.U32.HI R9, RZ, R29.reuse, R58 ;  /* 0x0000001dff097219 */ /* 0x080fe2000001163a */
[----:B------:R-:W-:Y:S01]  /*5d10*/  USEL UR50, UR30, UR10, !UP0 ;  /* 0x0000000a1e327287 */ /* 0x000fe2000c000000 */
[----:B------:R-:W-:Y:S01]  /*5d20*/  R2UR UR62, R8 ;  /* 0x00000000083e72ca */ /* 0x000fe200000e0000 */
[----:B------:R-:W-:Y:S01]  /*5d30*/  UIMAD UR67, UR67, UR19, UR16 ;  /* 0x00000013434372a4 */ /* 0x000fe2000f8e0210 */
[----:B------:R-:W-:Y:S01]  /*5d40*/  R2UR UR20, R27 ;  /* 0x000000001b1472ca */ /* 0x000fe200000e0000 */
[----:B------:R-:W-:Y:S01]  /*5d50*/  UIMAD UR59, UR59, UR19, UR16 ;  /* 0x000000133b3b72a4 */ /* 0x000fe2000f8e0210 */
[----:B------:R-:W-:Y:S01]  /*5d60*/  R2UR UR4, R7 ;  /* 0x00000000070472ca */ /* 0x000fe200000e0000 */
[----:B------:R-:W-:Y:S01]  /*5d70*/  UIMAD UR51, UR51, UR19, UR16 ;  /* 0x00000013333372a4 */ /* 0x000fe2000f8e0210 */
[-C--:B------:R-:W-:Y:S01]  /*5d80*/  SHF.R.U32.HI R7, RZ, R29.reuse, R54 ;  /* 0x0000001dff077219 */ /* 0x080fe20000011636 */
[----:B------:R-:W-:Y:S01]  /*5d90*/  UIMAD UR43, UR43, UR19, UR16 ;  /* 0x000000132b2b72a4 */ /* 0x000fe2000f8e0210 */
[-C--:B------:R-:W-:Y:S01]  /*5da0*/  SHF.R.U32.HI R33, RZ, R29.reuse, R60 ;  /* 0x0000001dff217219 */ /* 0x080fe2000001163c */
[----:B------:R-:W-:Y:S01]  /*5db0*/  USEL UR33, UR33, UR23, !UP0 ;  /* 0x0000001721217287 */ /* 0x000fe2000c000000 */
[----:B------:R-:W-:Y:S01]  /*5dc0*/  R2UR UR70, R9 ;  /* 0x00000000094672ca */ /* 0x000fe200000e0000 */
[----:B------:R-:W-:Y:S01]  /*5dd0*/  UIMAD UR35, UR35, UR19, UR16 ;  /* 0x00000013232372a4 */ /* 0x000fe2000f8e0210 */
[----:B------:R-:W-:Y:S01]  /*5de0*/  MOV R54, UR41 ;  /* 0x0000002900367c02 */ /* 0x000fe20008000f00 */
        /* <DEDUP_REMOVED lines=8> */
[----:B------:R-:W-:Y:S01]  /*5e70*/  IMAD.U32 R33, RZ, RZ, UR24 ;  /* 0x00000018ff217e24 */ /* 0x000fe2000f8e00ff */
[----:B------:R-:W-:Y:S01]  /*5e80*/  R2UR UR26, R56 ;  /* 0x00000000381a72ca */ /* 0x000fe200000e0000 */
[----:B------:R-:W-:Y:S01]  /*5e90*/  UIMAD UR24, UR22, UR19, UR16 ;  /* 0x00000013161872a4 */ /* 0x000fe2000f8e0210 */
[----:B------:R-:W-:Y:S01]  /*5ea0*/  R2UR UR46, R6 ;  /* 0x00000000062e72ca */ /* 0x000fe200000e0000 */
[----:B------:R-:W-:Y:S01]  /*5eb0*/  IMAD R6, RZ, RZ, -UR53 ;  /* 0x80000035ff067e24 */ /* 0x000fe2000f8e02ff */
[----:B------:R-:W-:Y:S01]  /*5ec0*/  R2UR UR38, R3 ;  /* 0x00000000032672ca */ /* 0x000fe200000e0000 */
[----:B------:R-:W-:Y:S01]  /*5ed0*/  IMAD R3, RZ, RZ, -UR50 ;  /* 0x80000032ff037e24 */ /* 0x000fe2000f8e02ff */
[----:B------:R-:W-:Y:S01]  /*5ee0*/  R2UR UR54, R7 ;  /* 0x00000000073672ca */ /* 0x000fe200000e0000 */
[C---:B------:R-:W-:Y:S01]  /*5ef0*/  IMAD R41, R2.reuse, R6, R41 ;  /* 0x0000000602297224 */ /* 0x040fe200078e0229 */
[----:B------:R-:W-:Y:S01]  /*5f00*/  R2UR UR23, R5 ;  /* 0x00000000051772ca */ /* 0x000fe200000e0000 */
[----:B------:R-:W-:Y:S01]  /*5f10*/  IMAD R6, RZ, RZ, -UR48 ;  /* 0x80000030ff067e24 */ /* 0x000fe2000f8e02ff */
[----:B------:R-:W-:Y:S01]  /*5f20*/  SHF.R.U32.HI R29, RZ, R29, R48 ;  /* 0x0000001dff1d7219 */ /* 0x000fe20000011630 */
[----:B------:R-:W-:Y:S01]  /*5f30*/  IMAD R38, R2, R3, R38 ;  /* 0x0000000302267224 */ /* 0x000fe200078e0226 */
[----:B------:R-:W-:Y:S01]  /*5f40*/  USEL UR70, UR21, UR70, !UP0 ;  /* 0x0000004615467287 */ /* 0x000fe2000c000000 */
[----:B------:R-:W-:Y:S01]  /*5f50*/  IMAD R3, RZ, RZ, -UR47 ;  /* 0x8000002fff037e24 */ /* 0x000fe2000f8e02ff */
[----:B------:R-:W-:Y:S01]  /*5f60*/  R2UR UR22, R50 ;  /* 0x00000000321672ca */ /* 0x000fe200000e0000 */
[----:B------:R-:W-:Y:S01]  /*5f70*/  IMAD R35, R2, R6, R35 ;  /* 0x0000000602237224 */ /* 0x000fe200078e0223 */
[----:B------:R-:W-:Y:S01]  /*5f80*/  R2UR UR21, R0 ;  /* 0x00000000001572ca */ /* 0x000fe200000e0000 */
[C---:B------:R-:W-:Y:S01]  /*5f90*/  IMAD R32, R2.reuse, R3, R32 ;  /* 0x0000000302207224 */ /* 0x040fe200078e0220 */
[----:B------:R-:W-:Y:S01]  /*5fa0*/  R2UR UR30, R29 ;  /* 0x000000001d1e72ca */ /* 0x000fe200000e0000 */
[----:B------:R-:W-:Y:S01]  /*5fb0*/  USEL UR25, UR26, UR25, !UP0 ;  /* 0x000000191a197287 */ /* 0x000fe2000c000000 */
[----:B------:R-:W-:Y:S01]  /*5fc0*/  R2UR UR20, R47 ;  /* 0x000000002f1472ca */ /* 0x000fe200000e0000 */
[----:B------:R-:W-:Y:S01]  /*5fd0*/  IMAD R7, RZ, RZ, -UR55 ;  /* 0x80000037ff077e24 */ /* 0x000fe2000f8e02ff */
[----:B------:R-:W-:Y:S01]  /*5fe0*/  IADD3 R6, PT, PT, RZ, -UR62, RZ ;  /* 0x8000003eff067c10 */ /* 0x000fe2000fffe0ff */
[----:B------:R-:W-:Y:S01]  /*5ff0*/  IMAD R3, RZ, RZ, -UR34 ;  /* 0x80000022ff037e24 */ /* 0x000fe2000f8e02ff */
[----:B------:R-:W-:Y:S01]  /*6000*/  USEL UR54, UR23, UR54, !UP0 ;  /* 0x0000003617367287 */ /* 0x000fe2000c000000 */
[C---:B------:R-:W-:Y:S01]  /*6010*/  IMAD R44, R2.reuse, R7, R44 ;  /* 0x00000007022c7224 */ /* 0x040fe200078e022c */
[----:B------:R-:W-:Y:S01]  /*6020*/  IADD3 R7, PT, PT, RZ, -UR37, RZ ;  /* 0x80000025ff077c10 */ /* 0x000fe2000fffe0ff */
[C---:B------:R-:W-:Y:S01]  /*6030*/  IMAD R6, R2.reuse, R6, R27 ;  /* 0x0000000602067224 */ /* 0x040fe200078e021b */
[----:B------:R-:W-:Y:S01]  /*6040*/  USEL UR46, UR22, UR46, !UP0 ;  /* 0x0000002e162e7287 */ /* 0x000fe2000c000000 */
[C---:B------:R-:W-:Y:S01]  /*6050*/  IMAD R25, R2.reuse, R3, R25 ;  /* 0x0000000302197224 */ /* 0x040fe200078e0219 */
[----:B------:R-:W2:Y:S01]  /*6060*/  LDC R27, c[0x0][0x4c8] ;  /* 0x00013200ff1b7b82 */ /* 0x000ea20000000800 */
[----:B------:R-:W-:Y:S01]  /*6070*/  IMAD R3, RZ, RZ, -UR25 ;  /* 0x80000019ff037e24 */ /* 0x000fe2000f8e02ff */
[----:B------:R-:W-:Y:S01]  /*6080*/  USEL UR38, UR21, UR38, !UP0 ;  /* 0x0000002615267287 */ /* 0x000fe2000c000000 */
[C---:B------:R-:W-:Y:S01]  /*6090*/  IMAD R28, R2.reuse, R7, R28 ;  /* 0x00000007021c7224 */ /* 0x040fe200078e021c */
[----:B------:R-:W-:Y:S01]  /*60a0*/  UIMAD UR27, UR27, UR19, UR16 ;  /* 0x000000131b1b72a4 */ /* 0x000fe2000f8e0210 */
[C---:B------:R-:W-:Y:S01]  /*60b0*/  IMAD R8, R2.reuse, R3, R56 ;  /* 0x0000000302087224 */ /* 0x040fe200078e0238 */
[----:B------:R-:W-:Y:S01]  /*60c0*/  USEL UR30, UR20, UR30, !UP0 ;  /* 0x0000001e141e7287 */ /* 0x000fe2000c000000 */
[----:B------:R-:W-:Y:S01]  /*60d0*/  IMAD R3, RZ, RZ, -UR54 ;  /* 0x80000036ff037e24 */ /* 0x000fe2000f8e02ff */
        /* <DEDUP_REMOVED lines=15> */
[----:B------:R-:W-:Y:S01]  /*61d0*/  IMAD R53, RZ, RZ, -UR30 ;  /* 0x8000001eff357e24 */ /* 0x000fe2000f8e02ff */
[----:B------:R-:W-:Y:S01]  /*61e0*/  UIMAD UR7, UR6, UR18, UR17 ;  /* 0x00000012060772a4 */ /* 0x000fe2000f8e0211 */
[C---:B------:R-:W-:Y:S01]  /*61f0*/  IMAD R29, R2.reuse, R29, R31 ;  /* 0x0000001d021d7224 */ /* 0x040fe200078e021f */
[----:B------:R-:W-:Y:S01]  /*6200*/  UIMAD UR6, UR5, UR18, UR17 ;  /* 0x00000012050672a4 */ /* 0x000fe2000f8e0211 */
[C---:B------:R-:W-:Y:S01]  /*6210*/  IMAD R9, R2.reuse, R9, R30 ;  /* 0x0000000902097224 */ /* 0x040fe200078e021e */
[----:B--2---:R-:W-:Y:S01]  /*6220*/  R2UR UR5, R27 ;  /* 0x000000001b0572ca */ /* 0x004fe200000e0000 */
[C---:B------:R-:W-:Y:S01]  /*6230*/  IMAD R3, R2.reuse, R3, R50 ;  /* 0x0000000302037224 */ /* 0x040fe200078e0232 */
[----:B------:R-:W-:Y:S01]  /*6240*/  MOV R55, UR53 ;  /* 0x0000003500377c02 */ /* 0x000fe20008000f00 */
[C---:B------:R-:W-:Y:S01]  /*6250*/  IMAD R0, R2.reuse, R59, R0 ;  /* 0x0000003b02007224 */ /* 0x040fe200078e0200 */
[----:B------:R-:W-:Y:S01]  /*6260*/  MOV R36, UR29 ;  /* 0x0000001d00247c02 */ /* 0x000fe20008000f00 */
        /* <DEDUP_REMOVED lines=13> */
[----:B------:R-:W-:Y:S01]  /*6340*/  MOV R35, UR8 ;  /* 0x0000000800237c02 */ /* 0x000fe20008000f00 */
[----:B------:R-:W-:Y:S01]  /*6350*/  IMAD.U32 R29, RZ, RZ, UR6 ;  /* 0x00000006ff1d7e24 */ /* 0x000fe2000f8e00ff */
[----:B------:R-:W-:Y:S01]  /*6360*/  R2UR UR14, R38 ;  /* 0x00000000260e72ca */ /* 0x000fe200000e0000 */
[----:B------:R-:W-:Y:S01]  /*6370*/  IMAD.U32 R38, RZ, RZ, UR9 ;  /* 0x00000009ff267e24 */ /* 0x000fe2000f8e00ff */
[----:B------:R-:W-:Y:S01]  /*6380*/  R2UR UR8, R25 ;  /* 0x00000000190872ca */ /* 0x000fe200000e0000 */
[----:B------:R-:W-:Y:S01]  /*6390*/  IMAD.U32 R43, RZ, RZ, UR45 ;  /* 0x0000002dff2b7e24 */ /* 0x000fe2000f8e00ff */
[----:B------:R-:W-:Y:S01]  /*63a0*/  R2UR UR7, R9 ;  /* 0x00000000090772ca */ /* 0x000fe200000e0000 */
[----:B------:R-:W2:Y:S01]  /*63b0*/  LDC R25, c[0x0][0x38c] ;  /* 0x0000e300ff197b82 */ /* 0x000ea20000000800 */
[----:B------:R-:W-:Y:S01]  /*63c0*/  R2UR UR6, R8 ;  /* 0x00000000080672ca */ /* 0x000fe200000e0000 */
[----:B------:R-:W-:Y:S01]  /*63d0*/  IMAD.U32 R40, RZ, RZ, UR37 ;  /* 0x00000025ff287e24 */ /* 0x000fe2000f8e00ff */
[----:B------:R-:W-:Y:S01]  /*63e0*/  R2UR UR9, R28 ;  /* 0x000000001c0972ca */ /* 0x000fe200000e0000 */
[----:B------:R-:W-:Y:S01]  /*63f0*/  UIMAD UR16, UR16, UR5, UR4 ;  /* 0x00000005101072a4 */ /* 0x000fe2000f8e0204 */
[----:B------:R-:W-:Y:S01]  /*6400*/  R2UR UR69, R7 ;  /* 0x00000000074572ca */ /* 0x000fe200000e0000 */
[----:B------:R-:W-:Y:S01]  /*6410*/  UIMAD UR15, UR15, UR5, UR4 ;  /* 0x000000050f0f72a4 */ /* 0x000fe2000f8e0204 */
[----:B------:R-:W-:Y:S01]  /*6420*/  R2UR UR61, R6 ;  /* 0x00000000063d72ca */ /* 0x000fe200000e0000 */
[----:B------:R-:W3:Y:S01]  /*6430*/  LDC.64 R8, c[0x0][0x390] ;  /* 0x0000e400ff087b82 */ /* 0x000ee20000000a00 */
        /* <DEDUP_REMOVED lines=17> */
[----:B------:R-:W-:Y:S01]  /*6550*/  MOV R65, UR13 ;  /* 0x0000000d00417c02 */ /* 0x000fe20008000f00 */
[----:B------:R-:W-:Y:S01]  /*6560*/  IMAD.U32 R51, RZ, RZ, UR41 ;  /* 0x00000029ff337e24 */ /* 0x000fe2000f8e00ff */
[----:B------:R-:W-:Y:S01]  /*6570*/  UIADD3 UR10, UPT, UPT, UR49, 0x20, URZ ;  /* 0x00000020310a7890 */ /* 0x000fe2000fffe0ff */
[----:B------:R-:W-:Y:S01]  /*6580*/  IMAD.U32 R48, RZ, RZ, UR40 ;  /* 0x00000028ff307e24 */ /* 0x000fe2000f8e00ff */
[----:B------:R-:W-:Y:S01]  /*6590*/  MOV R59, UR6 ;  /* 0x00000006003b7c02 */ /* 0x000fe20008000f00 */
        /* <DEDUP_REMOVED lines=24> */
[----:B------:R-:W-:-:S02]  /*6720*/  IMAD.U32 R62, RZ, RZ, UR9 ;  /* 0x00000009ff3e7e24 */ /* 0x000fc4000f8e00ff */
[----:B------:R-:W-:Y:S02]  /*6730*/  IMAD.U32 R61, RZ, RZ, UR8 ;  /* 0x00000008ff3d7e24 */ /* 0x000fe4000f8e00ff */
[----:B------:R-:W-:Y:S02]  /*6740*/  IMAD.U32 R60, RZ, RZ, UR7 ;  /* 0x00000007ff3c7e24 */ /* 0x000fe4000f8e00ff */
[----:B------:R-:W-:Y:S02]  /*6750*/  IMAD.MOV.U32 R27, RZ, RZ, R85 ;  /* 0x000000ffff1b7224 */ /* 0x000fe400078e0055 */
[----:B--23--:R-:W-:-:S07]  /*6760*/  IMAD.MOV.U32 R28, RZ, RZ, R21 ;  /* 0x000000ffff1c7224 */ /* 0x00cfce00078e0015 */
.L_x_28:
[----:B------:R-:W-:Y:S01]  /*6770*/  @!P1 IMAD.MOV.U32 R2, RZ, RZ, 0xc000 ;  /* 0x0000c000ff029424 */ /* 0x000fe200078e00ff */
[----:B------:R-:W-:Y:S02]  /*6780*/  R2UR UR5, R27 ;  /* 0x000000001b0572ca */ /* 0x000fe400000e0000 */
[----:B------:R-:W-:Y:S11]  /*6790*/  R2UR UR4, R10 ;  /* 0x000000000a0472ca */ /* 0x000ff600000e0000 */
[----:B------:R-:W-:Y:S02]  /*67a0*/  @!UPT UIADD3 URZ, UPT, UPT, URZ, URZ, URZ ;  /* 0x000000fffffff290 */ /* 0x000fe4000fffe0ff */
[----:B------:R-:W-:Y:S06]  /*67b0*/  ULEA UR4, UR5, UR4, 0x3 ;  /* 0x0000000405047291 */ /* 0x000fec000f8e18ff */
[----:B------:R-:W-:Y:S01]  /*67c0*/  IMAD.U32 R83, RZ, RZ, UR4 ;  /* 0x00000004ff537e24 */ /* 0x000fe2000f8e00ff */
[----:B-1----:R-:W-:Y:S06]  /*67d0*/  @P3 BRA `(.L_x_24) ;  /* 0x0000000000103947 */ /* 0x002fec0003800000 */
[----:B------:R-:W-:Y:S02]  /*67e0*/  R2UR UR4, R83 ;  /* 0x00000000530472ca */ /* 0x000fe400000e0000 */
[----:B------:R-:W-:Y:S11]  /*67f0*/  SHF.L.U32 R3, R19, 0x1f, RZ ;  /* 0x0000001f13037819 */ /* 0x000ff600000006ff */
[----:B------:R-:W1:Y:S02]  /*6800*/  SYNCS.PHASECHK.TRANS64.TRYWAIT P0, [UR4+0x20], R3 ;  /* 0x00002003ff0075a7 */ /* 0x000e640008001104 */
[----:B-1----:R-:W-:Y:S05]  /*6810*/  @!P0 BRA `(.L_x_25) ;  /* 0x0000008000888947 */ /* 0x002fea0003800000 */
.L_x_24:
[----:B------:R-:W-:Y:S01]  /*6820*/  R2UR UR4, R83 ;  /* 0x00000000530472ca */ /* 0x000fe200000e0000 */
[----:B------:R-:W-:Y:S11]  /*6830*/  BSSY.RECONVERGENT B0, `(.L_x_26) ;  /* 0x0000005000007945 */ /* 0x000ff60003800200 */
[----:B------:R-:W-:Y:S01]  /*6840*/  @!UPT UIADD3 URZ, UPT, UPT, URZ, URZ, URZ ;  /* 0x000000fffffff290 */ /* 0x000fe2000fffe0ff */
[----:B------:R2:W-:Y:S01]  /*6850*/  @!P1 SYNCS.ARRIVE.TRANS64 RZ, [UR4], R2 ;  /* 0x00000002ffff99a7 */ /* 0x0005e20008000004 */
[----:B------:R-:W-:Y:S05]  /*6860*/  @P2 BRA `(.L_x_27) ;  /* 0x0000000000042947 */ /* 0x000fea0003800000 */
[----:B------:R-:W-:Y:S05]  /*6870*/  BPT.TRAP 0x1 ;  /* 0x000000040000795c */ /* 0x000fea0000300000 */
.L_x_27:
[----:B------:R-:W-:Y:S05]  /*6880*/  BSYNC.RECONVERGENT B0 ;  /* 0x0000000000007941 */ /* 0x000fea0003800200 */
.L_x_26:
[----:B------:R-:W-:Y:S02]  /*6890*/  ELECT P0, URZ, PT ;  /* 0x0000000000ff782f */ /* 0x000fe40003800000 */
[----:B------:R-:W-:Y:S01]  /*68a0*/  R2UR UR31, R70 ;  /* 0x00000000461f72ca */ /* 0x000fe200000e0000 */
[----:B------:R-:W-:Y:S01]  /*68b0*/  VIADD R85, R27, 0x1 ;  /* 0x000000011b557836 */ /* 0x000fe20000000000 */
[----:B------:R-:W-:Y:S02]  /*68c0*/  R2UR UR23, R4 ;  /* 0x00000000041772ca */ /* 0x000fe400000e0000 */
[----:B------:R-:W-:Y:S02]  /*68d0*/  R2UR UR15, R71 ;  /* 0x00000000470f72ca */ /* 0x000fe400000e0000 */
[----:B------:R-:W-:Y:S02]  /*68e0*/  MOV.SPILL R74, UR38 ;  /* 0x00000026004a7c02 */ /* 0x000fe40009000f00 */
[----:B------:R-:W-:Y:S02]  /*68f0*/  MOV.SPILL R73, UR37 ;  /* 0x0000002500497c02 */ /* 0x000fe40009000f00 */
[----:B------:R-:W-:Y:S01]  /*6900*/  MOV.SPILL R72, UR36 ;  /* 0x0000002400487c02 */ /* 0x000fe20009000f00 */
[----:B------:R-:W3:Y:S01]  /*6910*/  @P0 LDC R5, c[0x0][0x4cc] ;  /* 0x00013300ff050b82 */ /* 0x000ee20000000800 */
[----:B------:R-:W-:Y:S02]  /*6920*/  @P0 IADD3 R70, P3, PT, R22, 0x80, RZ ;  /* 0x0000008016460810 */ /* 0x000fe40007f7e0ff */
[----:B------:R-:W-:Y:S02]  /*6930*/  MOV.SPILL R69, UR35 ;  /* 0x0000002300457c02 */ /* 0x000fe40009000f00 */
[----:B------:R-:W-:Y:S01]  /*6940*/  @P0 R2UR UR6, R70 ;  /* 0x00000000460602ca */ /* 0x000fe200000e0000 */
[----:B------:R-:W-:Y:S01]  /*6950*/  @P0 IMAD.X R71, RZ, RZ, R23, P3 ;  /* 0x000000ffff470224 */ /* 0x000fe200018e0617 */
[----:B------:R-:W-:Y:S01]  /*6960*/  ISETP.NE.AND P3, PT, R85, 0x4, PT ;  /* 0x000000045500780c */ /* 0x000fe20003f65270 */
[----:B-12---:R-:W3:Y:S01]  /*6970*/  @P0 LDC.64 R2, c[0x0][0x4f8] ;  /* 0x00013e00ff020b82 */ /* 0x006ee20000000a00 */
[----:B------:R-:W-:Y:S01]  /*6980*/  R2UR UR33, R83 ;  /* 0x00000000532172ca */ /* 0x000fe200000e0000 */
[----:B------:R-:W-:Y:S01]  /*6990*/  UMOV UR14, UR15 ;  /* 0x0000000f000e7c82 */ /* 0x000fe20008000000 */
[----:B------:R-:W-:Y:S01]  /*69a0*/  @P0 R2UR UR5, R71 ;  /* 0x00000000470502ca */ /* 0x000fe200000e0000 */
[----:B------:R-:W-:Y:S01]  /*69b0*/  @P0 IMAD.SHL.U32 R71, R16, 0x40, RZ ;  /* 0x0000004010470824 */ /* 0x000fe200078e00ff */
[----:B------:R-:W-:Y:S02]  /*69c0*/  SEL R70, RZ, 0x1, P3 ;  /* 0x00000001ff467807 */ /* 0x000fe40001800000 */
[----:B------:R-:W-:Y:S01]  /*69d0*/  R2UR UR35, R57 ;  /* 0x00000000392372ca */ /* 0x000fe200000e0000 */
[----:B------:R-:W1:Y:S01]  /*69e0*/  @P0 LDC.64 R6, c[0x0][0x4d0] ;  /* 0x00013400ff060b82 */ /* 0x000e620000000a00 */
[----:B------:R-:W-:Y:S01]  /*69f0*/  @P0 R2UR UR34, R71 ;  /* 0x00000000472202ca */ /* 0x000fe200000e0000 */
[----:B------:R-:W-:Y:S01]  /*6a00*/  IMAD.U32 R90, RZ, RZ, UR6 ;  /* 0x00000006ff5a7e24 */ /* 0x000fe2000f8e00ff */
[----:B------:R-:W-:Y:S02]  /*6a10*/  LOP3.LUT R19, R19, R70, RZ, 0x3c, !PT ;  /* 0x0000004613137212 */ /* 0x000fe400078e3cff */
[----:B------:R-:W-:Y:S01]  /*6a20*/  R2UR UR36, R56 ;  /* 0x00000000382472ca */ /* 0x000fe200000e0000 */
[----:B------:R-:W-:Y:S01]  /*6a30*/  UMOV UR9, UR33 ;  /* 0x0000002100097c82 */ /* 0x000fe20008000000 */
[----:B------:R-:W-:Y:S01]  /*6a40*/  R2UR UR37, R68 ;  /* 0x00000000442572ca */ /* 0x000fe200000e0000 */
[----:B------:R-:W2:Y:S01]  /*6a50*/  @P0 LDC R0, c[0x0][0x500] ;  /* 0x00014000ff000b82 */ /* 0x000ea20000000800 */
[----:B------:R-:W-:Y:S01]  /*6a60*/  IMAD.U32 R91, RZ, RZ, UR5 ;  /* 0x00000005ff5b7e24 */ /* 0x000fe2000f8e00ff */
[----:B------:R-:W-:Y:S01]  /*6a70*/  R2UR UR38, R58 ;  /* 0x000000003a2672ca */ /* 0x000fe200000e0000 */
[----:B------:R-:W-:Y:S01]  /*6a80*/  UMOV UR17, UR9 ;  /* 0x0000000900117c82 */ /* 0x000fe20008000000 */
[----:B------:R-:W-:Y:S01]  /*6a90*/  @P0 R2UR UR6, R90 ;  /* 0x000000005a0602ca */ /* 0x000fe200000e0000 */
[----:B------:R-:W-:Y:S01]  /*6aa0*/  UMOV UR13, UR35 ;  /* 0x00000023000d7c82 */ /* 0x000fe20008000000 */
[----:B------:R-:W-:Y:S01]  /*6ab0*/  @P0 R2UR UR7, R91 ;  /* 0x000000005b0702ca */ /* 0x000fe200000e0000 */
[----:B------:R-:W-:Y:S01]  /*6ac0*/  UMOV UR8, UR34 ;  /* 0x0000002200087c82 */ /* 0x000fe20008000000 */
[----:B------:R-:W-:Y:S01]  /*6ad0*/  SEL R85, R85, RZ, P3 ;  /* 0x000000ff55557207 */ /* 0x000fe20001800000 */
[----:B------:R-:W-:Y:S01]  /*6ae0*/  UIADD3 UR18, UPT, UPT, UR8, 0x20, URZ ;  /* 0x0000002008127890 */ /* 0x000fe2000fffe0ff */
[----:B------:R-:W-:Y:S01]  /*6af0*/  SHF.L.U32 R83, R19, 0x1f, RZ ;  /* 0x0000001f13537819 */ /* 0x000fe200000006ff */
[----:B------:R-:W-:Y:S01]  /*6b00*/  UMOV UR12, UR36 ;  /* 0x00000024000c7c82 */ /* 0x000fe20008000000 */
[----:B------:R-:W-:Y:S01]  /*6b10*/  UMOV UR11, UR37 ;  /* 0x00000025000b7c82 */ /* 0x000fe20008000000 */
[----:B------:R-:W-:Y:S01]  /*6b20*/  IMAD R88, R85, 0x8, R10 ;  /* 0x0000000855587824 */ /* 0x000fe200078e020a */
[----:B------:R-:W-:Y:S01]  /*6b30*/  UMOV UR19, UR13 ;  /* 0x0000000d00137c82 */ /* 0x000fe20008000000 */
[----:B------:R-:W-:Y:S01]  /*6b40*/  UMOV UR5, UR38 ;  /* 0x0000002600057c82 */ /* 0x000fe20008000000 */
[----:B------:R-:W-:Y:S01]  /*6b50*/  UMOV UR20, UR12 ;  /* 0x0000000c00147c82 */ /* 0x000fe20008000000 */
[----:B------:R4:W4:Y:S01]  /*6b60*/  SYNCS.PHASECHK.TRANS64.TRYWAIT P3, [R88+URZ+0x20], R83 ;  /* 0x00002053580075a7 */ /* 0x00092200080611ff */
[----:B------:R-:W-:Y:S01]  /*6b70*/  UMOV UR21, UR11 ;  /* 0x0000000b00157c82 */ /* 0x000fe20008000000 */
[----:B------:R-:W-:Y:S01]  /*6b80*/  UMOV UR22, UR5 ;  /* 0x0000000500167c82 */ /* 0x000fe20008000000 */
[----:B------:R-:W-:Y:S01]  /*6b90*/  MOV.SPILL R82, UR54 ;  /* 0x0000003600527c02 */ /* 0x000fe20009000f00 */
[----:B------:R-:W-:Y:S01]  /*6ba0*/  UMOV UR49, UR9 ;  /* 0x0000000900317c82 */ /* 0x000fe20008000000 */
[----:B------:R-:W-:Y:S01]  /*6bb0*/  MOV.SPILL R81, UR53 ;  /* 0x0000003500517c02 */ /* 0x000fe20009000f00 */
[----:B------:R-:W-:Y:S01]  /*6bc0*/  UMOV UR50, UR8 ;  /* 0x0000000800327c82 */ /* 0x000fe20008000000 */
[----:B---3--:R-:W-:Y:S01]  /*6bd0*/  @P0 IMAD R2, R5, UR31, R2 ;  /* 0x0000001f05020c24 */ /* 0x008fe2000f8e0202 */
[----:B------:R-:W-:Y:S01]  /*6be0*/  MOV.SPILL R80, UR52 ;  /* 0x0000003400507c02 */ /* 0x000fe20009000f00 */
[----:B-1----:R-:W-:Y:S01]  /*6bf0*/  @P0 IMAD R3, R6, UR23, R3 ;  /* 0x0000001706030c24 */ /* 0x002fe2000f8e0203 */
[----:B------:R-:W-:Y:S01]  /*6c00*/  MOV.SPILL R79, UR51 ;  /* 0x00000033004f7c02 */ /* 0x000fe20009000f00 */
[----:B--2---:R-:W-:Y:S01]  /*6c10*/  @P0 IMAD R0, R7, UR15, R0 ;  /* 0x0000000f07000c24 */ /* 0x004fe2000f8e0200 */
[----:B------:R-:W-:Y:S01]  /*6c20*/  R2UR UR51, R54 ;  /* 0x00000000363372ca */ /* 0x000fe200000e0000 */
[----:B------:R-:W-:Y:S01]  /*6c30*/  @P0 IMAD.U32 R87, R3, 0x20, R2 ;  /* 0x0000002003570824 */ /* 0x000fe200078e0002 */
[----:B------:R-:W-:Y:S01]  /*6c40*/  R2UR UR52, R53 ;  /* 0x00000000353472ca */ /* 0x000fe200000e0000 */
[----:B------:R-:W-:Y:S01]  /*6c50*/  UMOV UR41, UR9 ;  /* 0x0000000900297c82 */ /* 0x000fe20008000000 */
[----:B------:R-:W-:Y:S01]  /*6c60*/  R2UR UR53, R67 ;  /* 0x00000000433572ca */ /* 0x000fe200000e0000 */
[----:B------:R-:W-:Y:S01]  /*6c70*/  @P0 IMAD.U32 R87, R0, 0x400, R87 ;  /* 0x0000040000570824 */ /* 0x000fe200078e0057 */
[----:B------:R-:W-:Y:S01]  /*6c80*/  R2UR UR54, R55 ;  /* 0x00000000373672ca */ /* 0x000fe200000e0000 */
[----:B------:R-:W-:Y:S01]  /*6c90*/  UMOV UR42, UR8 ;  /* 0x00000008002a7c82 */ /* 0x000fe20008000000 */
[----:B------:R-:W-:Y:S01]  /*6ca0*/  MOV.SPILL R78, UR46 ;  /* 0x0000002e004e7c02 */ /* 0x000fe20009000f00 */
[----:B------:R-:W-:Y:S01]  /*6cb0*/  UMOV UR65, UR9 ;  /* 0x0000000900417c82 */ /* 0x000fe20008000000 */
[----:B------:R-:W-:Y:S01]  /*6cc0*/  @P0 R2UR UR4, R87 ;  /* 0x00000000570402ca */ /* 0x000fe200000e0000 */
[--C-:B------:R-:W-:Y:S01]  /*6cd0*/  @P0 IMAD R87, R27, 0x8000, R10.reuse ;  /* 0x000080001b570824 */ /* 0x100fe200078e020a */
[----:B------:R-:W-:Y:S01]  /*6ce0*/  MOV.SPILL R77, UR45 ;  /* 0x0000002d004d7c02 */ /* 0x000fe20009000f00 */
[----:B------:R-:W-:Y:S01]  /*6cf0*/  UMOV UR13, UR51 ;  /* 0x00000033000d7c82 */ /* 0x000fe20008000000 */
[----:B------:R-:W-:Y:S01]  /*6d00*/  MOV.SPILL R76, UR44 ;  /* 0x0000002c004c7c02 */ /* 0x000fe20009000f00 */
[C---:B------:R-:W-:Y:S01]  /*6d10*/  @P0 VIADD R70, R87.reuse, 0x8400 ;  /* 0x0000840057460836 */ /* 0x040fe20000000000 */
[----:B------:R-:W-:Y:S01]  /*6d20*/  UMOV UR12, UR52 ;  /* 0x00000034000c7c82 */ /* 0x000fe20008000000 */
[----:B------:R-:W-:Y:S01]  /*6d30*/  UMOV UR11, UR53 ;  /* 0x00000035000b7c82 */ /* 0x000fe20008000000 */
[----:B------:R-:W-:Y:S01]  /*6d40*/  MOV.SPILL R75, UR43 ;  /* 0x0000002b004b7c02 */ /* 0x000fe20009000f00 */
[----:B------:R-:W-:Y:S01]  /*6d50*/  UMOV UR5, UR54 ;  /* 0x0000003600057c82 */ /* 0x000fe20008000000 */
[----:B------:R-:W-:Y:S01]  /*6d60*/  @P0 R2UR UR32, R70 ;  /* 0x00000000462002ca */ /* 0x000fe200000e0000 */
[----:B------:R-:W-:Y:S01]  /*6d70*/  @P0 VIADD R70, R87, 0x8800 ;  /* 0x0000880057460836 */ /* 0x000fe20000000000 */
[----:B------:R-:W-:Y:S01]  /*6d80*/  R2UR UR43, R51 ;  /* 0x00000000332b72ca */ /* 0x000fe200000e0000 */
[----:B------:R-:W-:Y:S01]  /*6d90*/  IMAD.U32 R71, RZ, RZ, UR4 ;  /* 0x00000004ff477e24 */ /* 0x000fe2000f8e00ff */
[----:B------:R-:W-:Y:S01]  /*6da0*/  R2UR UR44, R50 ;  /* 0x00000000322c72ca */ /* 0x000fe200000e0000 */
[----:B------:R-:W-:Y:S01]  /*6db0*/  UMOV UR66, UR8 ;  /* 0x0000000800427c82 */ /* 0x000fe20008000000 */
[----:B------:R-:W-:Y:S01]  /*6dc0*/  @P0 R2UR UR16, R70 ;  /* 0x00000000461002ca */ /* 0x000fe200000e0000 */
[----:B------:R-:W-:Y:S01]  /*6dd0*/  @P0 VIADD R70, R87, 0x8c00 ;  /* 0x00008c0057460836 */ /* 0x000fe20000000000 */
[----:B------:R-:W-:Y:S01]  /*6de0*/  @P0 PRMT R71, R71, 0x5410, RZ ;  /* 0x0000541047470816 */ /* 0x000fe200000000ff */
[----:B------:R-:W-:Y:S01]  /*6df0*/  UMOV UR57, UR9 ;  /* 0x0000000900397c82 */ /* 0x000fe20008000000 */
[----:B------:R-:W-:Y:S01]  /*6e00*/  R2UR UR45, R66 ;  /* 0x00000000422d72ca */ /* 0x000fe200000e0000 */
[----:B------:R-:W-:Y:S01]  /*6e10*/  UMOV UR58, UR8 ;  /* 0x00000008003a7c82 */ /* 0x000fe20008000000 */
[----:B------:R-:W-:Y:S01]  /*6e20*/  @P0 R2UR UR4, R71 ;  /* 0x00000000470402ca */ /* 0x000fe200000e0000 */
[----:B------:R-:W-:Y:S01]  /*6e30*/  UMOV UR25, UR9 ;  /* 0x0000000900197c82 */ /* 0x000fe20008000000 */
[----:B------:R-:W-:Y:S01]  /*6e40*/  @P0 R2UR UR48, R70 ;  /* 0x00000000463002ca */ /* 0x000fe200000e0000 */
[----:B------:R-:W-:Y:S01]  /*6e50*/  UMOV UR26, UR8 ;  /* 0x00000008001a7c82 */ /* 0x000fe20008000000 */
[----:B------:R-:W-:Y:S01]  /*6e60*/  R2UR UR46, R52 ;  /* 0x00000000342e72ca */ /* 0x000fe200000e0000 */
[----:B------:R-:W-:Y:S08]  /*6e70*/  @P0 VIADD R70, R87, 0x9000 ;  /* 0x0000900057460836 */ /* 0x000ff00000000000 */
[----:B------:R1:W-:Y:S01]  /*6e80*/  UTMALDG.5D.IM2COL [UR32], [UR6], UR4 ;  /* 0x00000020060073b4 */ /* 0x0003e20008060004 */
[----:B------:R2:W-:Y:S01]  /*6e90*/  UTMALDG.5D.IM2COL [UR16], [UR6], UR4 ;  /* 0x00000010060073b4 */ /* 0x0005e20008060004 */
[----:B------:R3:W-:Y:S01]  /*6ea0*/  UTMALDG.5D.IM2COL [UR48], [UR6], UR4 ;  /* 0x00000030060073b4 */ /* 0x0007e20008060004 */
[----:B-1----:R-:W-:Y:S01]  /*6eb0*/  R2UR UR35, R48 ;  /* 0x00000000302372ca */ /* 0x002fe200000e0000 */
[----:B------:R-:W-:Y:S01]  /*6ec0*/  UMOV UR33, UR9 ;  /* 0x0000000900217c82 */ /* 0x000fe20008000000 */
[----:B------:R-:W-:Y:S01]  /*6ed0*/  R2UR UR36, R47 ;  /* 0x000000002f2472ca */ /* 0x000fe200000e0000 */
[----:B------:R-:W-:Y:S01]  /*6ee0*/  UMOV UR34, UR8 ;  /* 0x0000000800227c82 */ /* 0x000fe20008000000 */
[----:B------:R-:W-:Y:S02]  /*6ef0*/  R2UR UR37, R65 ;  /* 0x00000000412572ca */ /* 0x000fe400000e0000 */
[----:B------:R-:W-:Y:S02]  /*6f00*/  R2UR UR38, R49 ;  /* 0x00000000312672ca */ /* 0x000fe400000e0000 */
[----:B--2---:R-:W-:Y:S01]  /*6f10*/  @P0 R2UR UR16, R70 ;  /* 0x00000000461002ca */ /* 0x004fe200000e0000 */
[----:B------:R-:W-:Y:S01]  /*6f20*/  UMOV UR19, UR13 ;  /* 0x0000000d00137c82 */ /* 0x000fe20008000000 */
[----:B------:R-:W-:Y:S01]  /*6f30*/  UMOV UR20, UR12 ;  /* 0x0000000c00147c82 */ /* 0x000fe20008000000 */
[----:B------:R-:W-:Y:S01]  /*6f40*/  UMOV UR21, UR11 ;  /* 0x0000000b00157c82 */ /* 0x000fe20008000000 */
[----:B------:R-:W-:Y:S01]  /*6f50*/  UMOV UR22, UR5 ;  /* 0x0000000500167c82 */ /* 0x000fe20008000000 */
[----:B------:R-:W-:Y:S01]  /*6f60*/  @P0 VIADD R70, R87, 0x9400 ;  /* 0x0000940057460836 */ /* 0x000fe20000000000 */
[----:B------:R-:W-:Y:S01]  /*6f70*/  UMOV UR13, UR43 ;  /* 0x0000002b000d7c82 */ /* 0x000fe20008000000 */
[----:B------:R-:W-:Y:S01]  /*6f80*/  UMOV UR12, UR44 ;  /* 0x0000002c000c7c82 */ /* 0x000fe20008000000 */
[----:B---3--:R-:W-:Y:S01]  /*6f90*/  R2UR UR51, R45 ;  /* 0x000000002d3372ca */ /* 0x008fe200000e0000 */
[----:B------:R-:W-:Y:S01]  /*6fa0*/  UMOV UR11, UR45 ;  /* 0x0000002d000b7c82 */ /* 0x000fe20008000000 */
[----:B------:R-:W-:Y:S01]  /*6fb0*/  @P0 R2UR UR40, R70 ;  /* 0x00000000462802ca */ /* 0x000fe200000e0000 */
[C---:B------:R-:W-:Y:S01]  /*6fc0*/  @P0 VIADD R70, R87.reuse, 0x9800 ;  /* 0x0000980057460836 */ /* 0x040fe20000000000 */
[----:B------:R-:W-:Y:S01]  /*6fd0*/  R2UR UR52, R44 ;  /* 0x000000002c3472ca */ /* 0x000fe200000e0000 */
[----:B------:R1:W-:Y:S01]  /*6fe0*/  UTMALDG.5D.IM2COL [UR16], [UR6], UR4 ;  /* 0x00000010060073b4 */ /* 0x0003e20008060004 */
[----:B------:R-:W-:Y:S01]  /*6ff0*/  R2UR UR53, R64 ;  /* 0x00000000403572ca */ /* 0x000fe200000e0000 */
[----:B------:R-:W-:Y:S01]  /*7000*/  UMOV UR5, UR46 ;  /* 0x0000002e00057c82 */ /* 0x000fe20008000000 */
[----:B------:R-:W-:Y:S07]  /*7010*/  R2UR UR54, R46 ;  /* 0x000000002e3672ca */ /* 0x000fee00000e0000 */
[----:B------:R2:W-:Y:S01]  /*7020*/  UTMALDG.5D.IM2COL [UR40], [UR6], UR4 ;  /* 0x00000028060073b4 */ /* 0x0005e20008060004 */
[----:B-1----:R-:W-:Y:S01]  /*7030*/  @P0 R2UR UR16, R70 ;  /* 0x00000000461002ca */ /* 0x002fe200000e0000 */
        /* <DEDUP_REMOVED lines=11> */
[----:B--2---:R-:W-:Y:S01]  /*70f0*/  R2UR UR43, R42 ;  /* 0x000000002a2b72ca */ /* 0x004fe200000e0000 */
[----:B------:R1:W-:Y:S01]  /*7100*/  UTMALDG.5D.IM2COL [UR16], [UR6], UR4 ;  /* 0x00000010060073b4 */ /* 0x0003e20008060004 */
[----:B------:R-:W-:Y:S02]  /*7110*/  R2UR UR44, R41 ;  /* 0x00000000292c72ca */ /* 0x000fe400000e0000 */
[----:B------:R-:W-:Y:S02]  /*7120*/  R2UR UR45, R63 ;  /* 0x000000003f2d72ca */ /* 0x000fe400000e0000 */
[----:B------:R-:W-:Y:S05]  /*7130*/  R2UR UR46, R43 ;  /* 0x000000002b2e72ca */ /* 0x000fea00000e0000 */
        /* <DEDUP_REMOVED lines=85> */
[----:B--2---:R-:W-:Y:S01]  /*7690*/  R2UR.FILL UR54, R82 ;  /* 0x00000000523672ca */ /* 0x004fe200004e0000 */
[----:B------:R1:W-:Y:S01]  /*76a0*/  UTMALDG.5D.IM2COL [UR16], [UR6], UR4 ;  /* 0x00000010060073b4 */ /* 0x0003e20008060004 */
[----:B------:R-:W-:Y:S02]  /*76b0*/  R2UR.FILL UR53, R81 ;  /* 0x00000000513572ca */ /* 0x000fe400004e0000 */
[----:B------:R-:W-:Y:S02]  /*76c0*/  R2UR.FILL UR52, R80 ;  /* 0x00000000503472ca */ /* 0x000fe400004e0000 */
[----:B------:R-:W-:Y:S05]  /*76d0*/  R2UR.FILL UR51, R79 ;  /* 0x000000004f3372ca */ /* 0x000fea00004e0000 */
[----:B------:R2:W-:Y:S01]  /*76e0*/  UTMALDG.5D.IM2COL [UR40], [UR6], UR4 ;  /* 0x00000028060073b4 */ /* 0x0005e20008060004 */
[----:B-1----:R-:W-:Y:S01]  /*76f0*/  @P0 R2UR UR16, R70 ;  /* 0x00000000461002ca */ /* 0x002fe200000e0000 */
        /* <DEDUP_REMOVED lines=9> */
[----:B--2---:R-:W-:Y:S01]  /*7790*/  R2UR.FILL UR46, R78 ;  /* 0x000000004e2e72ca */ /* 0x004fe200004e0000 */
[----:B------:R-:W-:Y:S01]  /*77a0*/  UMOV UR5, UR38 ;  /* 0x0000002600057c82 */ /* 0x000fe20008000000 */
[----:B------:R-:W-:Y:S01]  /*77b0*/  R2UR.FILL UR45, R77 ;  /* 0x000000004d2d72ca */ /* 0x000fe200004e0000 */
[----:B------:R1:W-:Y:S01]  /*77c0*/  UTMALDG.5D.IM2COL [UR16], [UR6], UR4 ;  /* 0x00000010060073b4 */ /* 0x0003e20008060004 */
[----:B------:R-:W-:Y:S02]  /*77d0*/  R2UR.FILL UR44, R76 ;  /* 0x000000004c2c72ca */ /* 0x000fe400004e0000 */
[----:B------:R-:W-:Y:S02]  /*77e0*/  R2UR.FILL UR43, R75 ;  /* 0x000000004b2b72ca */ /* 0x000fe400004e0000 */
[----:B------:R-:W-:Y:S01]  /*77f0*/  @P0 IADD3 R70, P4, PT, R22, 0x200, RZ ;  /* 0x0000020016460810 */ /* 0x000fe20007f9e0ff */
[----:B------:R2:W-:Y:S01]  /*7800*/  UTMALDG.5D.IM2COL [UR32], [UR6], UR4 ;  /* 0x00000020060073b4 */ /* 0x0005e20008060004 */
[----:B-1----:R-:W-:Y:S01]  /*7810*/  UMOV UR19, UR13 ;  /* 0x0000000d00137c82 */ /* 0x002fe20008000000 */
[----:B------:R-:W-:Y:S01]  /*7820*/  UMOV UR20, UR12 ;  /* 0x0000000c00147c82 */ /* 0x000fe20008000000 */
[----:B------:R-:W-:Y:S01]  /*7830*/  UMOV UR21, UR11 ;  /* 0x0000000b00157c82 */ /* 0x000fe20008000000 */
[----:B------:R-:W-:Y:S01]  /*7840*/  UMOV UR22, UR5 ;  /* 0x0000000500167c82 */ /* 0x000fe20008000000 */
[----:B------:R-:W-:Y:S01]  /*7850*/  UMOV UR11, UR8 ;  /* 0x00000008000b7c82 */ /* 0x000fe20008000000 */
[----:B------:R-:W-:Y:S01]  /*7860*/  UMOV UR12, UR31 ;  /* 0x0000001f000c7c82 */ /* 0x000fe20008000000 */
[----:B------:R-:W-:Y:S01]  /*7870*/  UMOV UR13, UR23 ;  /* 0x00000017000d7c82 */ /* 0x000fe20008000000 */
[----:B------:R-:W-:Y:S02]  /*7880*/  @P0 R2UR UR5, R70 ;  /* 0x00000000460502ca */ /* 0x000fe400000e0000 */
[----:B--2---:R-:W-:Y:S01]  /*7890*/  R2UR.FILL UR35, R69 ;  /* 0x00000000452372ca */ /* 0x004fe200004e0000 */
[----:B------:R-:W-:Y:S01]  /*78a0*/  @P0 VIADD R69, R87, 0xd000 ;  /* 0x0000d00057450836 */ /* 0x000fe20000000000 */
[----:B------:R-:W-:Y:S02]  /*78b0*/  R2UR.FILL UR38, R74 ;  /* 0x000000004a2672ca */ /* 0x000fe400004e0000 */
[----:B------:R-:W-:Y:S02]  /*78c0*/  R2UR.FILL UR37, R73 ;  /* 0x00000000492572ca */ /* 0x000fe400004e0000 */
[----:B------:R-:W-:Y:S01]  /*78d0*/  @P0 R2UR UR16, R69 ;  /* 0x00000000451002ca */ /* 0x000fe200000e0000 */
[----:B------:R-:W-:Y:S01]  /*78e0*/  @P0 VIADD R69, R87, 0xd400 ;  /* 0x0000d40057450836 */ /* 0x000fe20000000000 */
[----:B------:R-:W-:Y:S03]  /*78f0*/  R2UR.FILL UR36, R72 ;  /* 0x00000000482472ca */ /* 0x000fe600004e0000 */
[----:B------:R-:W-:Y:S01]  /*7900*/  IMAD.U32 R70, RZ, RZ, UR5 ;  /* 0x00000005ff467e24 */ /* 0x000fe2000f8e00ff */
[----:B------:R-:W-:Y:S01]  /*7910*/  @P0 R2UR UR64, R69 ;  /* 0x00000000454002ca */ /* 0x000fe200000e0000 */
[----:B------:R-:W-:Y:S01]  /*7920*/  UMOV UR5, 0x10000000 ;  /* 0x1000000000057882 */ /* 0x000fe20000000000 */
[----:B------:R-:W-:Y:S05]  /*7930*/  @P0 VIADD R69, R87, 0xd800 ;  /* 0x0000d80057450836 */ /* 0x000fea0000000000 */
[----:B------:R1:W-:Y:S06]  /*7940*/  UTMALDG.5D.IM2COL [UR16], [UR6], UR4 ;  /* 0x00000010060073b4 */ /* 0x0003ec0008060004 */
[----:B------:R-:W-:Y:S01]  /*7950*/  UTMALDG.5D.IM2COL [UR64], [UR6], UR4 ;  /* 0x00000040060073b4 */ /* 0x000fe20008060004 */
[----:B-1----:R-:W-:Y:S01]  /*7960*/  @P0 R2UR UR16, R69 ;  /* 0x00000000451002ca */ /* 0x002fe200000e0000 */
        /* <DEDUP_REMOVED lines=40> */
[C---:B------:R-:W-:Y:S01]  /*7bf0*/  @P0 VIADD R69, R87.reuse, 0xfc00 ;  /* 0x0000fc0057450836 */ /* 0x040fe20000000000 */
[----:B------:R-:W-:Y:S01]  /*7c00*/  UMOV UR19, UR35 ;  /* 0x0000002300137c82 */ /* 0x000fe20008000000 */
[----:B------:R-:W-:Y:S01]  /*7c10*/  @P0 VIADD R87, R87, 0x10000 ;  /* 0x0001000057570836 */ /* 0x000fe20000000000 */
[----:B------:R-:W-:Y:S01]  /*7c20*/  UMOV UR20, UR36 ;  /* 0x0000002400147c82 */ /* 0x000fe20008000000 */
[----:B------:R-:W-:Y:S01]  /*7c30*/  UMOV UR21, UR37 ;  /* 0x0000002500157c82 */ /* 0x000fe20008000000 */
[----:B------:R-:W-:Y:S01]  /*7c40*/  UMOV UR22, UR38 ;  /* 0x0000002600167c82 */ /* 0x000fe20008000000 */
[----:B------:R-:W-:Y:S01]  /*7c50*/  @P0 R2UR UR24, R69 ;  /* 0x00000000451802ca */ /* 0x000fe200000e0000 */
[----:B------:R-:W-:Y:S05]  /*7c60*/  @P0 IMAD.X R69, RZ, RZ, R23, P4 ;  /* 0x000000ffff450224 */ /* 0x000fea00020e0617 */
[----:B------:R1:W-:Y:S07]  /*7c70*/  UTMALDG.5D.IM2COL [UR16], [UR6], UR4 ;  /* 0x00000010060073b4 */ /* 0x0003ee0008060004 */
[----:B------:R-:W-:Y:S01]  /*7c80*/  UTMALDG.5D.IM2COL [UR24], [UR6], UR4 ;  /* 0x00000018060073b4 */ /* 0x000fe20008060004 */
[----:B-1----:R-:W-:Y:S01]  /*7c90*/  @P0 R2UR UR16, R87 ;  /* 0x00000000571002ca */ /* 0x002fe200000e0000 */
[----:B------:R-:W-:Y:S01]  /*7ca0*/  UMOV UR19, UR27 ;  /* 0x0000001b00137c82 */ /* 0x000fe20008000000 */
[----:B------:R-:W-:Y:S01]  /*7cb0*/  UMOV UR20, UR28 ;  /* 0x0000001c00147c82 */ /* 0x000fe20008000000 */
[----:B------:R-:W-:Y:S01]  /*7cc0*/  UMOV UR21, UR29 ;  /* 0x0000001d00157c82 */ /* 0x000fe20008000000 */
[----:B------:R-:W-:Y:S09]  /*7cd0*/  UMOV UR22, UR30 ;  /* 0x0000001e00167c82 */ /* 0x000ff20008000000 */
[----:B------:R1:W-:Y:S02]  /*7ce0*/  UTMALDG.5D.IM2COL [UR16], [UR6], UR4 ;  /* 0x00000010060073b4 */ /* 0x0003e40008060004 */
[----:B-1----:R-:W-:Y:S01]  /*7cf0*/  @P0 R2UR UR4, R69 ;  /* 0x00000000450402ca */ /* 0x002fe200000e0000 */
[----:B------:R-:W-:Y:S01]  /*7d00*/  @P0 IMAD R69, R27, 0x4000, R10 ;  /* 0x000040001b450824 */ /* 0x000fe200078e020a */
[----:B------:R-:W-:Y:S01]  /*7d10*/  R2UR UR18, R24 ;  /* 0x00000000181272ca */ /* 0x000fe200000e0000 */
[----:B------:R-:W-:Y:S01]  /*7d20*/  UMOV UR19, UR8 ;  /* 0x0000000800137c82 */ /* 0x000fe20008000000 */
[----:B------:R-:W-:Y:S01]  /*7d30*/  @P0 R2UR UR6, R70 ;  /* 0x00000000460602ca */ /* 0x000fe200000e0000 */
[C---:B------:R-:W-:Y:S01]  /*7d40*/  @P0 VIADD R27, R69.reuse, 0x28400 ;  /* 0x00028400451b0836 */ /* 0x040fe20000000000 */
[----:B------:R-:W-:Y:S01]  /*7d50*/  UMOV UR20, UR31 ;  /* 0x0000001f00147c82 */ /* 0x000fe20008000000 */
[----:B------:R-:W-:Y:S01]  /*7d60*/  @P0 VIADD R69, R69, 0x2a400 ;  /* 0x0002a40045450836 */ /* 0x000fe20000000000 */
[----:B------:R-:W-:Y:S01]  /*7d70*/  UMOV UR21, UR23 ;  /* 0x0000001700157c82 */ /* 0x000fe20008000000 */
[----:B------:R-:W-:Y:S01]  /*7d80*/  IMAD.U32 R70, RZ, RZ, UR31 ;  /* 0x0000001fff467e24 */ /* 0x000fe2000f8e00ff */
[----:B------:R-:W-:Y:S01]  /*7d90*/  @P0 R2UR UR16, R27 ;  /* 0x000000001b1002ca */ /* 0x000fe200000e0000 */
[----:B------:R-:W-:Y:S01]  /*7da0*/  IMAD.U32 R27, RZ, RZ, UR15 ;  /* 0x0000000fff1b7e24 */ /* 0x000fe2000f8e00ff */
[----:B------:R-:W-:Y:S01]  /*7db0*/  @P0 R2UR UR8, R69 ;  /* 0x00000000450802ca */ /* 0x000fe200000e0000 */
[----:B------:R-:W-:Y:S01]  /*7dc0*/  IMAD.U32 R71, RZ, RZ, UR4 ;  /* 0x00000004ff477e24 */ /* 0x000fe2000f8e00ff */
[----:B------:R-:W-:Y:S01]  /*7dd0*/  UMOV UR22, UR15 ;  /* 0x0000000f00167c82 */ /* 0x000fe20008000000 */
[----:B------:R-:W-:Y:S01]  /*7de0*/  VIADD R70, R70, 0x1 ;  /* 0x0000000146467836 */ /* 0x000fe20000000000 */
[----:B------:R-:W-:Y:S01]  /*7df0*/  UMOV UR4, 0x0 ;  /* 0x0000000000047882 */ /* 0x000fe20000000000 */
[----:B------:R-:W-:Y:S01]  /*7e00*/  IMAD.U32 R69, RZ, RZ, UR23 ;  /* 0x00000017ff457e24 */ /* 0x000fe2000f8e00ff */
[----:B------:R-:W-:Y:S01]  /*7e10*/  @P0 R2UR UR7, R71 ;  /* 0x00000000470702ca */ /* 0x000fe200000e0000 */
[----:B------:R-:W-:Y:S01]  /*7e20*/  VIADD R72, R27, 0x1 ;  /* 0x000000011b487836 */ /* 0x000fe20000000000 */
[C---:B------:R-:W-:Y:S01]  /*7e30*/  ISETP.NE.AND P5, PT, R70.reuse, R25, PT ;  /* 0x000000194600720c */ /* 0x040fe20003fa5270 */
[----:B------:R-:W-:Y:S02]  /*7e40*/  VIADD R69, R69, 0x1 ;  /* 0x0000000145457836 */ /* 0x000fe40000000000 */
[----:B------:R-:W-:Y:S01]  /*7e50*/  IMAD.MOV.U32 R27, RZ, RZ, R85 ;  /* 0x000000ffff1b7224 */ /* 0x000fe200078e0055 */
[----:B------:R-:W-:Y:S07]  /*7e60*/  SEL R70, R70, RZ, P5 ;  /* 0x000000ff46467207 */ /* 0x000fee0002800000 */
[----:B------:R-:W-:Y:S02]  /*7e70*/  UTMALDG.5D [UR16], [UR6], desc[UR4] ;  /* 0x00000410060075b4 */ /* 0x000fe40008021000 */
[----:B------:R-:W-:Y:S05]  /*7e80*/  @P5 IMAD R69, RZ, RZ, UR23 ;  /* 0x00000017ff455e24 */ /* 0x000fea000f8e02ff */
[C---:B------:R-:W-:Y:S01]  /*7e90*/  ISETP.NE.AND P4, PT, R69.reuse, R8, PT ;  /* 0x000000084500720c */ /* 0x040fe20003f85270 */
[----:B------:R1:W-:Y:S03]  /*7ea0*/  UTMALDG.5D [UR8], [UR6], desc[UR4] ;  /* 0x00000408060075b4 */ /* 0x0003e60008021000 */
[----:B------:R-:W-:Y:S09]  /*7eb0*/  SEL R69, R69, RZ, P4 ;  /* 0x000000ff45457207 */ /* 0x000ff20002000000 */
[----:B------:R-:W-:Y:S01]  /*7ec0*/  @P4 IMAD R72, RZ, RZ, UR15 ;  /* 0x0000000fff484e24 */ /* 0x000fe2000f8e02ff */
[C---:B------:R-:W-:Y:S01]  /*7ed0*/  ISETP.GT.U32.AND P4, PT, R28.reuse, 0x1, PT ;  /* 0x000000011c00780c */ /* 0x040fe20003f84070 */
[----:B------:R-:W-:Y:S03]  /*7ee0*/  VIADD R28, R28, 0xffffffff ;  /* 0xffffffff1c1c7836 */ /* 0x000fe60000000000 */
[C---:B------:R-:W-:Y:S04]  /*7ef0*/  ISETP.NE.AND P0, PT, R72.reuse, R9, PT ;  /* 0x000000094800720c */ /* 0x040fe80003f05270 */
[----:B------:R-:W-:Y:S02]  /*7f00*/  SEL R72, R72, RZ, P0 ;  /* 0x000000ff48487207 */ /* 0x000fe40000000000 */
[----:B-1----:R-:W-:Y:S02]  /*7f10*/  R2UR UR6, R70 ;  /* 0x00000000460672ca */ /* 0x002fe400000e0000 */
[----:B------:R-:W-:Y:S01]  /*7f20*/  R2UR UR5, R69 ;  /* 0x00000000450572ca */ /* 0x000fe200000e0000 */
[----:B------:R-:W-:Y:S01]  /*7f30*/  VIADD R69, R16, 0x1 ;  /* 0x0000000110457836 */ /* 0x000fe20000000000 */
[----:B------:R-:W-:Y:S03]  /*7f40*/  R2UR UR4, R72 ;  /* 0x00000000480472ca */ /* 0x000fe600000e0000 */
[----:B------:R-:W-:Y:S04]  /*7f50*/  @P0 IMAD.MOV R69, RZ, RZ, R16 ;  /* 0x000000ffff450224 */ /* 0x000fe800078e0210 */
[----:B------:R-:W-:Y:S02]  /*7f60*/  IMAD.MOV.U32 R16, RZ, RZ, R69 ;  /* 0x000000ffff107224 */ /* 0x000fe400078e0045 */
[----:B------:R-:W-:Y:S02]  /*7f70*/  IMAD.U32 R70, RZ, RZ, UR6 ;  /* 0x00000006ff467e24 */ /* 0x000fe4000f8e00ff */
[----:B------:R-:W-:Y:S02]  /*7f80*/  IMAD.U32 R4, RZ, RZ, UR5 ;  /* 0x00000005ff047e24 */ /* 0x000fe4000f8e00ff */
[----:B------:R-:W-:Y:S01]  /*7f90*/  IMAD.U32 R71, RZ, RZ, UR4 ;  /* 0x00000004ff477e24 */ /* 0x000fe2000f8e00ff */
[----:B----4-:R-:W-:Y:S06]  /*7fa0*/  @P4 BRA `(.L_x_28) ;  /* 0xffffffe400f04947 */ /* 0x010fec000383ffff */
.L_x_23:
[----:B--2---:R-:W-:Y:S01]  /*7fb0*/  SHF.L.U32 R3, R18, 0x1f, RZ ;  /* 0x0000001f12037819 */ /* 0x004fe200000006ff */
[----:B------:R-:W-:-:S03]  /*7fc0*/  NOP ;  /* 0x0000000000007918 */ /* 0x000fc60000000000 */
[----:B------:R-:W2:Y:S02]  /*7fd0*/  SYNCS.PHASECHK.TRANS64.TRYWAIT P0, [R10+URZ+0x90], R3 ;  /* 0x000090030a0075a7 */ /* 0x000ea400080011ff */
[----:B--2---:R-:W-:Y:S05]  /*7fe0*/  @!P0 BRA `(.L_x_29) ;  /* 0x0000006800b48947 */ /* 0x004fea0003800000 */
.L_x_125:
[----:B------:R-:W2:Y:S01]  /*7ff0*/  LDS.128 R4, [R10+0xd0] ;  /* 0x0000d0000a047984 */ /* 0x000ea20000000c00 */
[----:B------:R-:W3:Y:S01]  /*8000*/  LDC R0, c[0x0][0xc30] ;  /* 0x00030c00ff007b82 */ /* 0x000ee20000000800 */
[----:B-1----:R-:W-:Y:S01]  /*8010*/  ISETP.GE.AND P3, PT, R26, 0x1, PT ;  /* 0x000000011a00780c */ /* 0x002fe20003f66270 */
[----:B------:R-:W-:Y:S01]  /*8020*/  VIADD R2, R10, 0x98 ;  /* 0x000000980a027836 */ /* 0x000fe20000000000 */
[----:B------:R-:W-:Y:S01]  /*8030*/  @!PT LDS RZ, [RZ] ;  /* 0x00000000fffff984 */ /* 0x000fe20000000800 */
[----:B------:R-:W-:Y:S01]  /*8040*/  @!PT LDS RZ, [RZ] ;  /* 0x00000000fffff984 */ /* 0x000fe20000000800 */
[----:B------:R-:W-:Y:S01]  /*8050*/  @!PT LDS RZ, [RZ] ;  /* 0x00000000fffff984 */ /* 0x000fe20000000800 */
[----:B------:R-:W-:Y:S01]  /*8060*/  @!PT LDS RZ, [RZ] ;  /* 0x00000000fffff984 */ /* 0x000fe20000000800 */
[----:B------:R1:W-:Y:S06]  /*8070*/  MEMBAR.ALL.CTA ;  /* 0x0000000000007992 */ /* 0x0003ec0000008000 */
[----:B-1----:R-:W1:Y:S01]  /*8080*/  FENCE.VIEW.ASYNC.S ;  /* 0x00000000000073c6 */ /* 0x002e620000000000 */
[----:B------:R-:W-:-:S02]  /*8090*/  PRMT R2, RZ, 0x654, R2 ;  /* 0x00000654ff027816 */ /* 0x000fc40000000002 */
[----:B---3--:R-:W-:Y:S02]  /*80a0*/  ISETP.NE.AND P0, PT, R0, 0x1, PT ;  /* 0x000000010000780c */ /* 0x008fe40003f05270 */
[----:B-1----:R1:W-:Y:S01]  /*80b0*/  SYNCS.ARRIVE.TRANS64.RED.A1T0 RZ, [R2+URZ], RZ ;  /* 0x000000ff02ff79a7 */ /* 0x0023e200081004ff */
[----:B--2---:R-:W-:-:S13]  /*80c0*/  LOP3.LUT P6, RZ, R6, 0x1, RZ, 0xc0, !PT ;  /* 0x0000000106ff7812 */ /* 0x004fda00078cc0ff */
[----:B------:R-:W-:Y:S02]  /*80d0*/  @P6 MOV R17, R4 ;  /* 0x0000000400116202 */ /* 0x000fe40000000f00 */
[----:B------:R-:W-:Y:S01]  /*80e0*/  @P6 LOP3.LUT R15, R5, 0xffff, RZ, 0xc0, !PT ;  /* 0x0000ffff050f6812 */ /* 0x000fe200078ec0ff */
[----:B------:R-:W-:Y:S06]  /*80f0*/  @!P3 BRA `(.L_x_30) ;  /* 0x0000000000b8b947 */ /* 0x000fec0003800000 */
[----:B------:R-:W2:Y:S01]  /*8100*/  LDC.64 R4, c[0x0][0xc18] ;  /* 0x00030600ff047b82 */ /* 0x000ea20000000a00 */
[----:B------:R-:W-:-:S07]  /*8110*/  ISETP.NE.AND P5, PT, R26, 0x1, PT ;  /* 0x000000011a00780c */ /* 0x000fce0003fa5270 */
[----:B------:R-:W3:Y:S08]  /*8120*/  LDC.64 R6, c[0x0][0xc10] ;  /* 0x00030400ff067b82 */ /* 0x000ef00000000a00 */
[----:B------:R-:W4:Y:S08]  /*8130*/  LDC R0, c[0x0][0xc20] ;  /* 0x00030800ff007b82 */ /* 0x000f300000000800 */
[----:B------:R-:W4:Y:S01]  /*8140*/  LDC R8, c[0x0][0xc0c] ;  /* 0x00030300ff087b82 */ /* 0x000f220000000800 */
[----:B--2---:R-:W-:Y:S01]  /*8150*/  IMAD.HI.U32 R9, R12, R5, RZ ;  /* 0x000000050c097227 */ /* 0x004fe200078e00ff */
[----:B------:R-:W-:-:S03]  /*8160*/  ISETP.NE.AND P3, PT, R4, 0x1, PT ;  /* 0x000000010400780c */ /* 0x000fc60003f65270 */
[----:B------:R-:W-:-:S03]  /*8170*/  IMAD.HI.U32 R5, R15, R5, RZ ;  /* 0x000000050f057227 */ /* 0x000fc600078e00ff */
[----:B-1----:R-:W1:Y:S01]  /*8180*/  LDC.64 R2, c[0x0][0xc28] ;  /* 0x00030a00ff027b82 */ /* 0x002e620000000a00 */
[----:B---3--:R-:W-:-:S04]  /*8190*/  IMAD.HI.U32 R16, R13, R6, RZ ;  /* 0x000000060d107227 */ /* 0x008fc800078e00ff */
[----:B------:R-:W-:Y:S01]  /*81a0*/  IMAD.HI.U32 R24, R17, R6, RZ ;  /* 0x0000000611187227 */ /* 0x000fe200078e00ff */
[----:B------:R-:W-:Y:S02]  /*81b0*/  SHF.R.U32.HI R16, RZ, R7, R16 ;  /* 0x00000007ff107219 */ /* 0x000fe40000011610 */
[-C--:B----4-:R-:W-:Y:S02]  /*81c0*/  SHF.R.U32.HI R9, RZ, R0.reuse, R9 ;  /* 0x00000000ff097219 */ /* 0x090fe40000011609 */
[----:B------:R-:W-:Y:S02]  /*81d0*/  SHF.R.U32.HI R0, RZ, R0, R5 ;  /* 0x00000000ff007219 */ /* 0x000fe40000011605 */
[----:B------:R-:W-:Y:S02]  /*81e0*/  SEL R9, R12, R9, !P3 ;  /* 0x000000090c097207 */ /* 0x000fe40005800000 */
[----:B------:R-:W-:Y:S02]  /*81f0*/  SHF.R.U32.HI R24, RZ, R7, R24 ;  /* 0x00000007ff187219 */ /* 0x000fe40000011618 */
[----:B------:R-:W-:-:S02]  /*8200*/  ISETP.NE.AND P4, PT, R8, 0x1, PT ;  /* 0x000000010800780c */ /* 0x000fc40003f85270 */
[----:B------:R-:W-:Y:S02]  /*8210*/  SEL R5, R15, R0, !P3 ;  /* 0x000000000f057207 */ /* 0x000fe40005800000 */
[----:B------:R-:W-:Y:S02]  /*8220*/  SEL R25, R13, R16, !P4 ;  /* 0x000000100d197207 */ /* 0x000fe40006000000 */
[----:B------:R-:W-:Y:S01]  /*8230*/  SEL R7, R17, R24, !P4 ;  /* 0x0000001811077207 */ /* 0x000fe20006000000 */
[----:B-1----:R-:W-:-:S04]  /*8240*/  IMAD.HI.U32 R16, R9, R2, RZ ;  /* 0x0000000209107227 */ /* 0x002fc800078e00ff */
        /* <DEDUP_REMOVED lines=10> */
[----:B------:R-:W-:-:S04]  /*82f0*/  @!P3 IMAD.HI.U32 R6, R7, R2, RZ ;  /* 0x000000020706b227 */ /* 0x000fc800078e00ff */
[----:B------:R-:W-:Y:S01]  /*8300*/  IMAD.MOV R2, RZ, RZ, -R0 ;  /* 0x000000ffff027224 */ /* 0x000fe200078e0a00 */
[----:B------:R-:W-:-:S03]  /*8310*/  @!P3 SHF.R.U32.HI R6, RZ, R3, R6 ;  /* 0x00000003ff06b219 */ /* 0x000fc60000011606 */
[----:B------:R-:W-:Y:S01]  /*8320*/  IMAD R2, R26, R2, R5 ;  /* 0x000000021a027224 */ /* 0x000fe200078e0205 */
[----:B------:R-:W-:Y:S02]  /*8330*/  @!P3 SEL R3, R7, R6, !P5 ;  /* 0x000000060703b207 */ /* 0x000fe40006800000 */
[----:B------:R-:W-:-:S03]  /*8340*/  IADD3 R6, PT, PT, -R5, RZ, RZ ;  /* 0x000000ff05067210 */ /* 0x000fc60007ffe1ff */
[--C-:B------:R-:W-:Y:S02]  /*8350*/  @!P3 IMAD.IADD R0, R0, 0x1, -R3.reuse ;  /* 0x000000010000b824 */ /* 0x100fe400078e0a03 */
[----:B------:R-:W-:Y:S01]  /*8360*/  @!P3 IMAD R3, R2, R25, R3 ;  /* 0x000000190203b224 */ /* 0x000fe200078e0203 */
[----:B------:R-:W-:Y:S01]  /*8370*/  IADD3 R2, PT, PT, -R7, RZ, RZ ;  /* 0x000000ff07027210 */ /* 0x000fe20007ffe1ff */
[----:B------:R-:W-:Y:S02]  /*8380*/  @!P3 IMAD R5, R26, R0, R7 ;  /* 0x000000001a05b224 */ /* 0x000fe400078e0207 */
[----:B------:R-:W-:Y:S02]  /*8390*/  IMAD R6, R4, R6, R15 ;  /* 0x0000000604067224 */ /* 0x000fe400078e020f */
[----:B------:R-:W-:Y:S02]  /*83a0*/  @!P3 IMAD.MOV.U32 R7, RZ, RZ, R3 ;  /* 0x000000ffff07b224 */ /* 0x000fe400078e0003 */
[----:B------:R-:W-:-:S02]  /*83b0*/  IMAD R2, R8, R2, R17 ;  /* 0x0000000208027224 */ /* 0x000fc400078e0211 */
[----:B------:R-:W-:Y:S02]  /*83c0*/  IMAD R15, R5, R4, R6 ;  /* 0x00000004050f7224 */ /* 0x000fe400078e0206 */
[----:B------:R-:W-:Y:S02]  /*83d0*/  IMAD R17, R7, R8, R2 ;  /* 0x0000000807117224 */ /* 0x000fe400078e0202 */
.L_x_30:
[----:B------:R-:W-:Y:S05]  /*83e0*/  @P0 BRA `(.L_x_31) ;  /* 0x0000000000400947 */ /* 0x000fea0003800000 */
[----:B------:R-:W2:Y:S08]  /*83f0*/  LDC.64 R4, c[0x0][0xc10] ;  /* 0x00030400ff047b82 */ /* 0x000eb00000000a00 */
[----:B-1----:R-:W1:Y:S08]  /*8400*/  LDC.64 R2, c[0x0][0xc18] ;  /* 0x00030600ff027b82 */ /* 0x002e700000000a00 */
[----:B------:R-:W3:Y:S08]  /*8410*/  LDC R0, c[0x0][0xc20] ;  /* 0x00030800ff007b82 */ /* 0x000ef00000000800 */
[----:B------:R-:W4:Y:S01]  /*8420*/  LDC R6, c[0x0][0xc0c] ;  /* 0x00030300ff067b82 */ /* 0x000f220000000800 */
[----:B--2---:R-:W-:-:S05]  /*8430*/  IMAD.HI.U32 R4, R17, R4, RZ ;  /* 0x0000000411047227 */ /* 0x004fca00078e00ff */
[----:B------:R-:W-:Y:S01]  /*8440*/  SHF.R.U32.HI R4, RZ, R5, R4 ;  /* 0x00000005ff047219 */ /* 0x000fe20000011604 */
[----:B-1----:R-:W-:Y:S01]  /*8450*/  IMAD.HI.U32 R3, R15, R3, RZ ;  /* 0x000000030f037227 */ /* 0x002fe200078e00ff */
[----:B------:R-:W-:-:S04]  /*8460*/  ISETP.NE.AND P0, PT, R2, 0x1, PT ;  /* 0x000000010200780c */ /* 0x000fc80003f05270 */
[----:B---3--:R-:W-:-:S04]  /*8470*/  SHF.R.U32.HI R0, RZ, R0, R3 ;  /* 0x00000000ff007219 */ /* 0x008fc80000011603 */
[----:B------:R-:W-:Y:S02]  /*8480*/  SEL R0, R15, R0, !P0 ;  /* 0x000000000f007207 */ /* 0x000fe40004000000 */
[----:B----4-:R-:W-:-:S04]  /*8490*/  ISETP.NE.AND P3, PT, R6, 0x1, PT ;  /* 0x000000010600780c */ /* 0x010fc80003f65270 */
[----:B------:R-:W-:-:S05]  /*84a0*/  SEL R3, R17, R4, !P3 ;  /* 0x0000000411037207 */ /* 0x000fca0005800000 */
[----:B------:R-:W-:Y:S02]  /*84b0*/  IMAD.IADD R4, R0, 0x1, -R3 ;  /* 0x0000000100047824 */ /* 0x000fe400078e0a03 */
[----:B------:R-:W-:Y:S02]  /*84c0*/  IMAD.IADD R0, R3, 0x1, -R0 ;  /* 0x0000000103007824 */ /* 0x000fe400078e0a00 */
[----:B------:R-:W-:Y:S02]  /*84d0*/  IMAD R17, R4, R6, R17 ;  /* 0x0000000604117224 */ /* 0x000fe400078e0211 */
[----:B------:R-:W-:-:S07]  /*84e0*/  IMAD R15, R0, R2, R15 ;  /* 0x00000002000f7224 */ /* 0x000fce00078e020f */
.L_x_31:
[----:B------:R-:W-:Y:S01]  /*84f0*/  PLOP3.LUT P3, PT, PT, PT, PT, 0x80, 0x8 ;  /* 0x000000000008781c */ /* 0x000fe20003f6f070 */
[----:B------:R-:W-:Y:S01]  /*8500*/  IMAD.IADD R41, R17, 0x1, R86 ;  /* 0x0000000111297824 */ /* 0x000fe200078e0256 */
[----:B------:R-:W-:Y:S01]  /*8510*/  LOP3.LUT R18, R18, 0x1, RZ, 0x3c, !PT ;  /* 0x0000000112127812 */ /* 0x000fe200078e3cff */
[----:B------:R-:W-:Y:S01]  /*8520*/  IMAD.MOV.U32 R25, RZ, RZ, R14 ;  /* 0x000000ffff197224 */ /* 0x000fe200078e000e */
[----:B------:R-:W-:Y:S01]  /*8530*/  IADD3 R16, PT, PT, R15, R84, RZ ;  /* 0x000000540f107210 */ /* 0x000fe20007ffe0ff */
[----:B------:R-:W-:Y:S08]  /*8540*/  @P6 BRA `(.L_x_32) ;  /* 0xffffff8c00c86947 */ /* 0x000ff0000383ffff */
[----:B------:R-:W-:Y:S01]  /*8550*/  VIADD R10, R10, 0x20 ;  /* 0x000000200a0a7836 */ /* 0x000fe20000000000 */
[----:B------:R-:W-:Y:S01]  /*8560*/  SHF.L.U32 R0, R19, 0x1f, RZ ;  /* 0x0000001f13007819 */ /* 0x000fe200000006ff */
[C---:B------:R-:W-:Y:S02]  /*8570*/  VIADD R5, R85.reuse, 0x1 ;  /* 0x0000000155057836 */ /* 0x040fe40000000000 */
[----:B------:R-:W-:-:S03]  /*8580*/  IMAD R3, R85, 0x8, R10 ;  /* 0x0000000855037824 */ /* 0x000fc600078e020a */
[C---:B------:R-:W-:Y:S01]  /*8590*/  ISETP.NE.AND P0, PT, R5.reuse, 0x4, PT ;  /* 0x000000040500780c */ /* 0x040fe20003f05270 */
[----:B------:R-:W2:Y:S03]  /*85a0*/  SYNCS.PHASECHK.TRANS64.TRYWAIT P1, [R3+URZ], R0 ;  /* 0x00000000030075a7 */ /* 0x000ea600080211ff */
[----:B-1----:R-:W-:Y:S02]  /*85b0*/  SEL R2, RZ, 0x1, P0 ;  /* 0x00000001ff027807 */ /* 0x002fe40000000000 */
[----:B------:R-:W-:Y:S02]  /*85c0*/  SEL R5, R5, RZ, P0 ;  /* 0x000000ff05057207 */ /* 0x000fe40000000000 */
[----:B------:R-:W-:-:S03]  /*85d0*/  LOP3.LUT R19, R19, R2, RZ, 0x3c, !PT ;  /* 0x0000000213137212 */ /* 0x000fc600078e3cff */
[----:B------:R-:W-:Y:S01]  /*85e0*/  IMAD R2, R5, 0x8, R10 ;  /* 0x0000000805027824 */ /* 0x000fe200078e020a */
[----:B------:R-:W-:Y:S01]  /*85f0*/  SHF.L.U32 R7, R19, 0x1f, RZ ;  /* 0x0000001f13077819 */ /* 0x000fe200000006ff */
[----:B--2---:R-:W-:Y:S06]  /*8600*/  @!P1 BRA `(.L_x_33) ;  /* 0x0000006400409947 */ /* 0x004fec0003800000 */
.L_x_126:
[----:B------:R-:W2:Y:S01]  /*8610*/  SYNCS.PHASECHK.TRANS64.TRYWAIT P1, [R2+URZ], R7 ;  /* 0x00000007020075a7 */ /* 0x000ea200080211ff */
[----:B-1----:R-:W-:-:S05]  /*8620*/  VIADD R3, R5, 0x1 ;  /* 0x0000000105037836 */ /* 0x002fca0000000000 */
[----:B------:R-:W-:-:S04]  /*8630*/  ISETP.NE.AND P0, PT, R3, 0x4, PT ;  /* 0x000000040300780c */ /* 0x000fc80003f05270 */
[----:B------:R-:W-:Y:S02]  /*8640*/  SEL R0, RZ, 0x1, P0 ;  /* 0x00000001ff007807 */ /* 0x000fe40000000000 */
[----:B------:R-:W-:Y:S02]  /*8650*/  SEL R3, R3, RZ, P0 ;  /* 0x000000ff03037207 */ /* 0x000fe40000000000 */
[----:B------:R-:W-:-:S03]  /*8660*/  LOP3.LUT R19, R19, R0, RZ, 0x3c, !PT ;  /* 0x0000000013137212 */ /* 0x000fc600078e3cff */
[----:B------:R-:W-:Y:S01]  /*8670*/  IMAD R0, R3, 0x8, R10 ;  /* 0x0000000803007824 */ /* 0x000fe200078e020a */
[----:B------:R-:W-:Y:S01]  /*8680*/  SHF.L.U32 R5, R19, 0x1f, RZ ;  /* 0x0000001f13057819 */ /* 0x000fe200000006ff */
[----:B--2---:R-:W-:Y:S06]  /*8690*/  @!P1 BRA `(.L_x_34) ;  /* 0x0000006400309947 */ /* 0x004fec0003800000 */
.L_x_127:
[----:B------:R-:W2:Y:S01]  /*86a0*/  SYNCS.PHASECHK.TRANS64.TRYWAIT P1, [R0+URZ], R5 ;  /* 0x00000005000075a7 */ /* 0x000ea200080211ff */
[----:B------:R-:W-:-:S05]  /*86b0*/  VIADD R3, R3, 0x1 ;  /* 0x0000000103037836 */ /* 0x000fca0000000000 */
[----:B------:R-:W-:-:S04]  /*86c0*/  ISETP.NE.AND P0, PT, R3, 0x4, PT ;  /* 0x000000040300780c */ /* 0x000fc80003f05270 */
[----:B-1----:R-:W-:Y:S02]  /*86d0*/  SEL R2, RZ, 0x1, P0 ;  /* 0x00000001ff027807 */ /* 0x002fe40000000000 */
[----:B------:R-:W-:Y:S02]  /*86e0*/  SEL R3, R3, RZ, P0 ;  /* 0x000000ff03037207 */ /* 0x000fe40000000000 */
[----:B------:R-:W-:Y:S01]  /*86f0*/  LOP3.LUT R2, R19, R2, RZ, 0x3c, !PT ;  /* 0x0000000213027212 */ /* 0x000fe200078e3cff */
[----:B--2---:R-:W-:Y:S06]  /*8700*/  @!P1 BRA `(.L_x_35) ;  /* 0x0000006400289947 */ /* 0x004fec0003800000 */
.L_x_128:
[----:B------:R-:W-:Y:S02]  /*8710*/  LEA R3, R3, R10, 0x3 ;  /* 0x0000000a03037211 */ /* 0x000fe400078e18ff */
[----:B------:R-:W-:-:S07]  /*8720*/  SHF.L.U32 R2, R2, 0x1f, RZ ;  /* 0x0000001f02027819 */ /* 0x000fce00000006ff */
.L_x_36:
[----:B--2---:R2:W3:Y:S02]  /*8730*/  SYNCS.PHASECHK.TRANS64.TRYWAIT P0, [R3+URZ], R2 ;  /* 0x00000002030075a7 */ /* 0x0044e400080011ff */
[----:B---3--:R-:W-:Y:S05]  /*8740*/  @!P0 NANOSLEEP.SYNCS 0x989680 ;  /* 0x009896800000895d */ /* 0x008fea0003900000 */
[----:B------:R-:W3:Y:S02]  /*8750*/  @!P0 SYNCS.PHASECHK.TRANS64 P0, [R3+URZ], R2 ;  /* 0x00000002030085a7 */ /* 0x000ee400080010ff */
[----:B---3--:R-:W-:Y:S05]  /*8760*/  @P0 EXIT ;  /* 0x000000000000094d */ /* 0x008fea0003800000 */
[----:B------:R-:W-:Y:S05]  /*8770*/  BRA `(.L_x_36) ;  /* 0xfffffffc00ec7947 */ /* 0x000fea000383ffff */
.L_x_16:
[----:B------:R-:W-:-:S04]  /*8780*/  ISETP.NE.AND P1, PT, R85, RZ, PT ;  /* 0x000000ff5500720c */ /* 0x000fc80003f25270 */
[----:B------:R-:W-:-:S13]  /*8790*/  ISETP.NE.OR P1, PT, R0, 0x1, P1 ;  /* 0x000000010000780c */ /* 0x000fda0000f25670 */
[----:B------:R-:W-:Y:S05]  /*87a0*/  @P1 BRA `(.L_x_37) ;  /* 0x0000000000b41947 */ /* 0x000fea0003800000 */
[----:B--2---:R-:W1:Y:S01]  /*87b0*/  S2UR UR6, SR_CgaCtaId ;  /* 0x00000000000679c3 */ /* 0x004e620000008800 */
[----:B------:R-:W-:Y:S01]  /*87c0*/  MOV R0, 0x400 ;  /* 0x0000040000007802 */ /* 0x000fe20000000f00 */
[----:B------:R-:W-:Y:S01]  /*87d0*/  IMAD.MOV.U32 R10, RZ, RZ, RZ ;  /* 0x000000ffff0a7224 */ /* 0x000fe200078e00ff */
[----:B------:R-:W-:Y:S01]  /*87e0*/  ISETP.NE.AND P0, PT, R2, RZ, PT ;  /* 0x000000ff0200720c */ /* 0x000fe20003f05270 */
[----:B------:R-:W-:Y:S01]  /*87f0*/  IMAD.MOV.U32 R9, RZ, RZ, 0x1 ;  /* 0x00000001ff097424 */ /* 0x000fe200078e00ff */
[----:B------:R-:W-:-:S13]  /*8800*/  R2UR UR4, R0 ;  /* 0x00000000000472ca */ /* 0x000fda00000e0000 */
[----:B-1----:R-:W-:-:S06]  /*8810*/  ULEA UR6, UR6, UR4, 0x18 ;  /* 0x0000000406067291 */ /* 0x002fcc000f8ec0ff */
[----:B------:R-:W-:-:S04]  /*8820*/  IMAD.U32 R0, RZ, RZ, UR6 ;  /* 0x00000006ff007e24 */ /* 0x000fc8000f8e00ff */
[----:B------:R-:W-:-:S05]  /*8830*/  VIADD R3, R0, 0x98 ;  /* 0x0000009800037836 */ /* 0x000fca0000000000 */
[----:B------:R-:W-:-:S07]  /*8840*/  PRMT R3, RZ, 0x654, R3 ;  /* 0x00000654ff037816 */ /* 0x000fce0000000003 */
.L_x_40:
[----:B------:R-:W-:Y:S01]  /*8850*/  SHF.L.U32 R7, R9, 0x1f, RZ ;  /* 0x0000001f09077819 */ /* 0x000fe200000006ff */
[----:B------:R-:W-:Y:S02]  /*8860*/  VIADD R11, R0, 0x90 ;  /* 0x00000090000b7836 */ /* 0x000fe40000000000 */
[----:B------:R-:W-:Y:S01]  /*8870*/  @!P0 IMAD.MOV.U32 R5, RZ, RZ, 0x10 ;  /* 0x00000010ff058424 */ /* 0x000fe200078e00ff */
[----:B------:R-:W1:Y:S02]  /*8880*/  SYNCS.PHASECHK.TRANS64.TRYWAIT P1, [UR6+0x98], R7 ;  /* 0x00009807ff0075a7 */ /* 0x000e640008021106 */
[----:B------:R-:W-:-:S04]  /*8890*/  PRMT R11, R2, 0x654, R11 ;  /* 0x00000654020b7816 */ /* 0x000fc8000000000b */
[----:B------:R-:W-:Y:S01]  /*88a0*/  SEL R8, R11, R8, !P0 ;  /* 0x000000080b087207 */ /* 0x000fe20004000000 */
[----:B-1----:R-:W-:Y:S06]  /*88b0*/  @!P1 BRA `(.L_x_38) ;  /* 0x0000006000d09947 */ /* 0x002fec0003800000 */
.L_x_129:
[----:B------:R-:W-:Y:S01]  /*88c0*/  UIADD3 UR4, UPT, UPT, UR6, 0xd0, URZ ;  /* 0x000000d006047890 */ /* 0x000fe2000fffe0ff */
[----:B------:R2:W-:Y:S01]  /*88d0*/  @!P0 SYNCS.ARRIVE.TRANS64.RED RZ, [R8+URZ], R5 ;  /* 0x0000000508ff89a7 */ /* 0x0005e200080004ff */
[----:B------:R-:W-:Y:S01]  /*88e0*/  UIADD3 UR5, UPT, UPT, UR6, 0x90, URZ ;  /* 0x0000009006057890 */ /* 0x000fe2000fffe0ff */
[----:B------:R-:W-:-:S08]  /*88f0*/  LOP3.LUT R9, R9, 0x1, RZ, 0x3c, !PT ;  /* 0x0000000109097812 */ /* 0x000fd000078e3cff */
[----:B------:R-:W-:Y:S06]  /*8900*/  UGETNEXTWORKID.BROADCAST [UR4], [UR5] ;  /* 0x00000000040073ca */ /* 0x000fec0008000100 */
[----:B--2---:R-:W-:-:S04]  /*8910*/  SHF.L.U32 R5, R10, 0x1f, RZ ;  /* 0x0000001f0a057819 */ /* 0x004fc800000006ff */
[----:B------:R-:W2:Y:S02]  /*8920*/  SYNCS.PHASECHK.TRANS64.TRYWAIT P1, [UR6+0x90], R5 ;  /* 0x00009005ff0075a7 */ /* 0x000ea40008021106 */
[----:B--2---:R-:W-:Y:S05]  /*8930*/  @!P1 BRA `(.L_x_39) ;  /* 0x0000006000c49947 */ /* 0x004fea0003800000 */
.L_x_130:
[----:B-12---:R-:W1:Y:S01]  /*8940*/  LDS.128 R4, [UR6+0xd0] ;  /* 0x0000d006ff047984 */ /* 0x006e620008000c00 */
[----:B------:R-:W-:Y:S01]  /*8950*/  LOP3.LUT R10, R10, 0x1, RZ, 0x3c, !PT ;  /* 0x000000010a0a7812 */ /* 0x000fe200078e3cff */
[----:B------:R-:W-:Y:S01]  /*8960*/  @!PT LDS RZ, [RZ] ;  /* 0x00000000fffff984 */ /* 0x000fe20000000800 */
[----:B------:R-:W-:Y:S01]  /*8970*/  @!PT LDS RZ, [RZ] ;  /* 0x00000000fffff984 */ /* 0x000fe20000000800 */
[----:B------:R-:W-:Y:S01]  /*8980*/  @!PT LDS RZ, [RZ] ;  /* 0x00000000fffff984 */ /* 0x000fe20000000800 */
[----:B------:R-:W-:Y:S01]  /*8990*/  @!PT LDS RZ, [RZ] ;  /* 0x00000000fffff984 */ /* 0x000fe20000000800 */
[----:B------:R2:W-:Y:S06]  /*89a0*/  MEMBAR.ALL.CTA ;  /* 0x0000000000007992 */ /* 0x0005ec0000008000 */
[----:B--2---:R-:W2:Y:S02]  /*89b0*/  FENCE.VIEW.ASYNC.S ;  /* 0x00000000000073c6 */ /* 0x004ea40000000000 */
[----:B--2---:R2:W-:Y:S01]  /*89c0*/  SYNCS.ARRIVE.TRANS64.RED.A1T0 RZ, [R3+URZ], RZ ;  /* 0x000000ff03ff79a7 */ /* 0x0045e200081004ff */
[----:B-1----:R-:W-:-:S13]  /*89d0*/  LOP3.LUT P1, RZ, R6, 0x1, RZ, 0xc0, !PT ;  /* 0x0000000106ff7812 */ /* 0x002fda000782c0ff */
[----:B--2---:R-:W-:Y:S05]  /*89e0*/  @P1 BRA `(.L_x_40) ;  /* 0xfffffffc00981947 */ /* 0x004fea000383ffff */
[----:B------:R-:W-:-:S04]  /*89f0*/  SHF.L.U32 R2, R9, 0x1f, RZ ;  /* 0x0000001f09027819 */ /* 0x000fc800000006ff */
[----:B------:R-:W1:Y:S02]  /*8a00*/  SYNCS.PHASECHK.TRANS64 P0, [UR6+0x98], R2 ;  /* 0x00009802ff0075a7 */ /* 0x000e640008001006 */
[----:B-1----:R-:W-:Y:S05]  /*8a10*/  @P0 EXIT ;  /* 0x000000000000094d */ /* 0x002fea0003800000 */
.L_x_41:
[----:B-1----:R-:W-:-:S04]  /*8a20*/  SHF.L.U32 R3, R9, 0x1f, RZ ;  /* 0x0000001f09037819 */ /* 0x002fc800000006ff */
[----:B------:R1:W2:Y:S03]  /*8a30*/  SYNCS.PHASECHK.TRANS64.TRYWAIT P0, [R0+URZ+0x98], R3 ;  /* 0x00009803000075a7 */ /* 0x0002a600080011ff */
[----:B--2---:R-:W-:Y:S05]  /*8a40*/  @!P0 NANOSLEEP.SYNCS 0x989680 ;  /* 0x009896800000895d */ /* 0x004fea0003900000 */
[----:B------:R-:W2:Y:S02]  /*8a50*/  @!P0 SYNCS.PHASECHK.TRANS64 P0, [R0+URZ+0x98], R3 ;  /* 0x00009803000085a7 */ /* 0x000ea400080010ff */
[----:B--2---:R-:W-:Y:S05]  /*8a60*/  @P0 EXIT ;  /* 0x000000000000094d */ /* 0x004fea0003800000 */
[----:B------:R-:W-:Y:S05]  /*8a70*/  BRA `(.L_x_41) ;  /* 0xfffffffc00e87947 */ /* 0x000fea000383ffff */
.L_x_37:
[----:B------:R-:W-:-:S13]  /*8a80*/  ISETP.NE.AND P1, PT, R0, RZ, PT ;  /* 0x000000ff0000720c */ /* 0x000fda0003f25270 */
[----:B------:R-:W-:Y:S05]  /*8a90*/  @P1 BRA `(.L_x_42) ;  /* 0x0000001400101947 */ /* 0x000fea0003800000 */
[----:B------:R-:W-:Y:S01]  /*8aa0*/  MOV R0, 0x40 ;  /* 0x0000004000007802 */ /* 0x000fe20000000f00 */
[----:B------:R-:W-:-:S03]  /*8ab0*/  NOP ;  /* 0x0000000000007918 */ /* 0x000fc60000000000 */
[----:B------:R-:W-:-:S05]  /*8ac0*/  LEA R0, R85, R0, 0x18 ;  /* 0x0000000055007211 */ /* 0x000fca00078ec0ff */
[----:B------:R-:W1:Y:S02]  /*8ad0*/  LDS.U8 R2, [R0+0x1c] ;  /* 0x00001c0000027984 */ /* 0x000e640000000000 */
[----:B-1----:R-:W-:Y:S02]  /*8ae0*/  ISETP.NE.AND P0, PT, R2, RZ, PT ;  /* 0x000000ff0200720c */ /* 0x002fe40003f05270 */
[----:B------:R-:W-:-:S04]  /*8af0*/  MOV R2, 0x400 ;  /* 0x0000040000027802 */ /* 0x000fc80000000f00 */
[----:B------:R-:W-:-:S07]  /*8b00*/  LEA R85, R85, R2, 0x18 ;  /* 0x0000000255557211 */ /* 0x000fce00078ec0ff */
[----:B------:R-:W-:Y:S05]  /*8b10*/  @P0 BRA `(.L_x_43) ;  /* 0x0000000000580947 */ /* 0x000fea0003800000 */
[----:B------:R-:W-:-:S13]  /*8b20*/  ELECT P0, URZ, PT ;  /* 0x0000000000ff782f */ /* 0x000fda0003800000 */
[----:B------:R-:W-:Y:S05]  /*8b30*/  @!P0 BRA `(.L_x_44) ;  /* 0x0000000000608947 */ /* 0x000fea0003800000 */
[----:B------:R-:W-:Y:S01]  /*8b40*/  UMOV UR4, 0x10 ;  /* 0x0000001000047882 */ /* 0x000fe20000000000 */
[----:B------:R-:W-:Y:S01]  /*8b50*/  HFMA2 R2, -RZ, RZ, 0, 5.9604644775390625e-08 ;  /* 0x00000001ff027431 */ /* 0x000fe200000001ff */
[----:B------:R-:W-:-:S03]  /*8b60*/  MOV R3, 0xffff ;  /* 0x0000ffff00037802 */ /* 0x000fc60000000f00 */
[----:B------:R-:W-:Y:S04]  /*8b70*/  DEPBAR.LE SB1, 0x36 ;  /* 0x00009d800000791a */ /* 0x000fe80000000000 */
[----:B------:R-:W1:Y:S02]  /*8b80*/  UTCATOMSWS.FIND_AND_SET.ALIGN UP0, UR4, UR4 ;  /* 0x00000004000475e3 */ /* 0x000e640008000800 */
[----:B-1----:R-:W-:Y:S01]  /*8b90*/  MOV R4, UR4 ;  /* 0x0000000400047c02 */ /* 0x002fe20008000f00 */
[----:B------:R-:W-:Y:S06]  /*8ba0*/  BRA.U UP0, `(.L_x_45) ;  /* 0x0000000100187547 */ /* 0x000fec000b800000 */
.L_x_46:
[----:B------:R-:W-:Y:S05]  /*8bb0*/  NANOSLEEP 0x64 ;  /* 0x000000640000795d */ /* 0x000fea0003800000 */
[----:B------:R-:W-:-:S05]  /*8bc0*/  UMOV UR4, 0x10 ;  /* 0x0000001000047882 */ /* 0x000fca0000000000 */
[----:B------:R-:W-:Y:S04]  /*8bd0*/  DEPBAR.LE SB1, 0x36 ;  /* 0x00009d800000791a */ /* 0x000fe80000000000 */
[----:B------:R-:W1:Y:S02]  /*8be0*/  UTCATOMSWS.FIND_AND_SET.ALIGN UP0, UR4, UR4 ;  /* 0x00000004000475e3 */ /* 0x000e640008000800 */
[----:B-1----:R-:W-:Y:S01]  /*8bf0*/  MOV R4, UR4 ;  /* 0x0000000400047c02 */ /* 0x002fe20008000f00 */
[----:B------:R-:W-:Y:S05]  /*8c00*/  BRA.U !UP0, `(.L_x_46) ;  /* 0xfffffffd08e87547 */ /* 0x000fea000b83ffff */
.L_x_45:
[-C--:B------:R-:W-:Y:S02]  /*8c10*/  SHF.L.U32 R3, R3, R4.reuse, RZ ;  /* 0x0000000403037219 */ /* 0x080fe400000006ff */
[----:B------:R-:W-:Y:S01]  /*8c20*/  SHF.L.U32 R5, R2, R4, RZ ;  /* 0x0000000402057219 */ /* 0x000fe200000006ff */
[----:B------:R-:W-:Y:S02]  /*8c30*/  IMAD.SHL.U32 R4, R4, 0x20, RZ ;  /* 0x0000002004047824 */ /* 0x000fe400078e00ff */
[----:B------:R1:W-:Y:S04]  /*8c40*/  ATOMS.OR RZ, [R0+0x14], R3 ;  /* 0x0000140300ff738c */ /* 0x0003e80003000000 */
[----:B------:R1:W-:Y:S04]  /*8c50*/  ATOMS.OR RZ, [R0+0x18], R5 ;  /* 0x0000180500ff738c */ /* 0x0003e80003000000 */
[----:B------:R1:W-:Y:S01]  /*8c60*/  STS [R85+0xe0], R4 ;  /* 0x0000e00455007388 */ /* 0x0003e20000000800 */
[----:B------:R-:W-:Y:S05]  /*8c70*/  BRA `(.L_x_44) ;  /* 0x0000000000107947 */ /* 0x000fea0003800000 */
.L_x_43:
[----:B------:R-:W-:Y:S02]  /*8c80*/  MOV R0, 0xffffffff ;  /* 0xffffffff00007802 */ /* 0x000fe40000000f00 */
[----:B------:R-:W-:-:S03]  /*8c90*/  MOV R2, 0x8cc0 ;  /* 0x00008cc000027802 */ /* 0x000fc60000000f00 */
[----:B------:R1:W-:Y:S04]  /*8ca0*/  STS [R85+0xe0], R0 ;  /* 0x0000e00055007388 */ /* 0x0003e80000000800 */
[----:B-12--5:R-:W-:Y:S05]  /*8cb0*/  CALL.REL.NOINC `($__internal_1_$__cuda_sm10x_tcgen05_guardrail_trap_phase_invalid_during_alloc) ;  /* 0x0000006400947944 */ /* 0x026fea0003c00000 */
.L_x_44:
[----:B------:R-:W-:Y:S05]  /*8cc0*/  WARPSYNC.ALL ;  /* 0x0000000000007948 */ /* 0x000fea0003800000 */
[----:B------:R-:W3:Y:S01]  /*8cd0*/  S2R R2, SR_CgaCtaId ;  /* 0x0000000000027919 */ /* 0x000ee20000008800 */
[----:B-1----:R-:W-:Y:S01]  /*8ce0*/  MOV R3, 0x400 ;  /* 0x0000040000037802 */ /* 0x002fe20000000f00 */
[----:B------:R-:W-:Y:S01]  /*8cf0*/  NOP ;  /* 0x0000000000007918 */ /* 0x000fe20000000000 */
[----:B------:R-:W-:Y:S08]  /*8d00*/  BAR.ARV 0x6, 0xa0 ;  /* 0x0182800000007b1d */ /* 0x000ff00000002000 */
[----:B------:R-:W1:Y:S01]  /*8d10*/  LDC.64 R6, c[0x0][0x388] ;  /* 0x0000e200ff067b82 */ /* 0x000e620000000a00 */
[----:B------:R-:W-:Y:S01]  /*8d20*/  IMAD.MOV.U32 R14, RZ, RZ, 0x1 ;  /* 0x00000001ff0e7424 */ /* 0x000fe200078e00ff */
[----:B------:R-:W-:-:S02]  /*8d30*/  CS2R R12, SRZ ;  /* 0x00000000000c7805 */ /* 0x000fc4000001ff00 */
[----:B------:R-:W-:Y:S01]  /*8d40*/  CS2R R10, SRZ ;  /* 0x00000000000a7805 */ /* 0x000fe2000001ff00 */
[----:B------:R-:W-:Y:S01]  /*8d50*/  UMOV UR20, 0x0 ;  /* 0x0000000000147882 */ /* 0x000fe20000000000 */
[----:B------:R-:W-:Y:S01]  /*8d60*/  UMOV UR21, 0x8110910 ;  /* 0x0811091000157882 */ /* 0x000fe20000000000 */
[----:B------:R-:W-:Y:S01]  /*8d70*/  UMOV UR18, 0x0 ;  /* 0x0000000000127882 */ /* 0x000fe20000000000 */
[----:B------:R-:W-:Y:S01]  /*8d80*/  UMOV UR19, 0x8110910 ;  /* 0x0811091000137882 */ /* 0x000fe20000000000 */
[----:B------:R-:W4:Y:S01]  /*8d90*/  LDC.64 R4, c[0x0][0x390] ;  /* 0x0000e400ff047b82 */ /* 0x000f220000000a00 */
[----:B------:R-:W-:Y:S01]  /*8da0*/  UMOV UR16, 0x0 ;  /* 0x0000000000107882 */ /* 0x000fe20000000000 */
[----:B------:R-:W-:Y:S01]  /*8db0*/  UMOV UR17, 0x8110910 ;  /* 0x0811091000117882 */ /* 0x000fe20000000000 */
[----:B------:R-:W-:Y:S01]  /*8dc0*/  UMOV UR14, 0x0 ;  /* 0x00000000000e7882 */ /* 0x000fe20000000000 */
[----:B------:R-:W-:Y:S01]  /*8dd0*/  UMOV UR15, 0x8110910 ;  /* 0x08110910000f7882 */ /* 0x000fe20000000000 */
[----:B------:R-:W-:Y:S01]  /*8de0*/  UMOV UR12, 0x0 ;  /* 0x00000000000c7882 */ /* 0x000fe20000000000 */
[----:B------:R-:W-:Y:S01]  /*8df0*/  UMOV UR13, 0x8110910 ;  /* 0x08110910000d7882 */ /* 0x000fe20000000000 */
[----:B------:R-:W-:Y:S01]  /*8e00*/  UMOV UR10, 0x0 ;  /* 0x00000000000a7882 */ /* 0x000fe20000000000 */
[----:B------:R-:W-:Y:S01]  /*8e10*/  UMOV UR11, 0x8110910 ;  /* 0x08110910000b7882 */ /* 0x000fe20000000000 */
[----:B--2---:R-:W-:Y:S01]  /*8e20*/  UMOV UR8, 0x0 ;  /* 0x0000000000087882 */ /* 0x004fe20000000000 */
[----:B---3--:R-:W-:Y:S01]  /*8e30*/  LEA R2, R2, R3, 0x18 ;  /* 0x0000000302027211 */ /* 0x008fe200078ec0ff */
[----:B------:R-:W-:Y:S01]  /*8e40*/  UMOV UR9, 0x8110910 ;  /* 0x0811091000097882 */ /* 0x000fe20000000000 */
[----:B------:R-:W-:Y:S01]  /*8e50*/  UMOV UR6, 0x0 ;  /* 0x0000000000067882 */ /* 0x000fe20000000000 */
[----:B------:R-:W-:-:S02]  /*8e60*/  UMOV UR7, 0x8110910 ;  /* 0x0811091000077882 */ /* 0x000fc40000000000 */
[----:B------:R-:W2:Y:S01]  /*8e70*/  LDS R16, [R2+0xe0] ;  /* 0x0000e00002107984 */ /* 0x000ea20000000800 */
[----:B-1----:R-:W-:Y:S02]  /*8e80*/  VIADD R3, R6, 0x3f ;  /* 0x0000003f06037836 */ /* 0x002fe40000000000 */
[C---:B------:R-:W-:Y:S02]  /*8e90*/  VIADD R8, R2.reuse, 0x8400 ;  /* 0x0000840002087836 */ /* 0x040fe40000000000 */
[----:B------:R-:W-:Y:S01]  /*8ea0*/  VIADD R9, R2, 0x28400 ;  /* 0x0002840002097836 */ /* 0x000fe20000000000 */
[----:B------:R-:W-:Y:S02]  /*8eb0*/  SHF.R.S32.HI R0, RZ, 0x1f, R3 ;  /* 0x0000001fff007819 */ /* 0x000fe40000011403 */
[----:B------:R-:W-:Y:S02]  /*8ec0*/  SHF.R.U32.HI R8, RZ, 0x4, R8 ;  /* 0x00000004ff087819 */ /* 0x000fe40000011608 */
[----:B------:R-:W-:-:S02]  /*8ed0*/  LEA.HI R0, R0, R3, RZ, 0x6 ;  /* 0x0000000300007211 */ /* 0x000fc400078f30ff */
[----:B------:R-:W-:Y:S02]  /*8ee0*/  SHF.R.U32.HI R9, RZ, 0x4, R9 ;  /* 0x00000004ff097819 */ /* 0x000fe40000011609 */
[----:B------:R-:W-:Y:S02]  /*8ef0*/  SHF.R.S32.HI R6, RZ, 0x6, R0 ;  /* 0x00000006ff067819 */ /* 0x000fe40000011400 */
[----:B------:R-:W-:Y:S02]  /*8f00*/  LOP3.LUT R8, R8, 0x3fff, RZ, 0xc0, !PT ;  /* 0x00003fff08087812 */ /* 0x000fe400078ec0ff */
[----:B------:R-:W-:Y:S01]  /*8f10*/  LOP3.LUT R9, R9, 0x3fff, RZ, 0xc0, !PT ;  /* 0x00003fff09097812 */ /* 0x000fe200078ec0ff */
[----:B------:R-:W-:Y:S01]  /*8f20*/  IMAD R3, R6, R7, RZ ;  /* 0x0000000706037224 */ /* 0x000fe200078e02ff */
[----:B------:R-:W-:Y:S02]  /*8f30*/  LOP3.LUT R8, R8, 0x10000, RZ, 0xfc, !PT ;  /* 0x0001000008087812 */ /* 0x000fe400078efcff */
[----:B------:R-:W-:Y:S01]  /*8f40*/  LOP3.LUT R9, R9, 0x2000000, RZ, 0xfc, !PT ;  /* 0x0200000009097812 */ /* 0x000fe200078efcff */
[C---:B--2---:R-:W-:Y:S01]  /*8f50*/  VIADD R0, R16.reuse, 0x40 ;  /* 0x0000004010007836 */ /* 0x044fe20000000000 */
[----:B------:R-:W-:-:S04]  /*8f60*/  LOP3.LUT R6, R16, 0xffff, RZ, 0xc0, !PT ;  /* 0x0000ffff10067812 */ /* 0x000fc800078ec0ff */
[----:B------:R-:W-:Y:S01]  /*8f70*/  LOP3.LUT R7, R0, 0xffff, RZ, 0xc0, !PT ;  /* 0x0000ffff00077812 */ /* 0x000fe200078ec0ff */
[----:B----4-:R-:W-:-:S04]  /*8f80*/  IMAD R0, R3, R4, RZ ;  /* 0x0000000403007224 */ /* 0x010fc800078e02ff */
[----:B------:R1:W-:Y:S01]  /*8f90*/  STL.64 [R1], R6 ;  /* 0x0000000601007387 */ /* 0x0003e20000100a00 */
[----:B------:R-:W-:-:S04]  /*8fa0*/  IMAD R0, R0, R5, RZ ;  /* 0x0000000500007224 */ /* 0x000fc800078e02ff */
[----:B------:R-:W-:-:S07]  /*8fb0*/  VIADD R15, R0, 0xffffffff ;  /* 0xffffffff000f7836 */ /* 0x000fce0000000000 */
.L_x_53:
[----:B------:R-:W-:Y:S01]  /*8fc0*/  SHF.L.U32 R5, R12, 0x1f, RZ ;  /* 0x0000001f0c057819 */ /* 0x000fe200000006ff */
[----:B------:R-:W-:Y:S02]  /*8fd0*/  VIADD R17, R2, 0x98 ;  /* 0x0000009802117836 */ /* 0x000fe40000000000 */
[----:B------:R-:W-:Y:S01]  /*8fe0*/  IMAD R3, R13, 0x8, R2 ;  /* 0x000000080d037824 */ /* 0x000fe200078e0202 */
[----:B--2---:R-:W2:Y:S02]  /*8ff0*/  SYNCS.PHASECHK.TRANS64.TRYWAIT P0, [R2+URZ+0x90], R5 ;  /* 0x00009005020075a7 */ /* 0x004ea400080011ff */
[----:B------:R-:W-:Y:S01]  /*9000*/  PRMT R17, RZ, 0x654, R17 ;  /* 0x00000654ff117816 */ /* 0x000fe20000000011 */
[----:B--2---:R-:W-:Y:S06]  /*9010*/  @!P0 BRA `(.L_x_47) ;  /* 0x0000005c00208947 */ /* 0x004fec0003800000 */
.L_x_131:
[----:B-12---:R-:W1:Y:S01]  /*9020*/  LDS.128 R4, [R2+0xd0] ;  /* 0x0000d00002047984 */ /* 0x006e620000000c00 */
[----:B------:R-:W-:Y:S02]  /*9030*/  SHF.L.U32 R18, R14, 0x1f, RZ ;  /* 0x0000001f0e127819 */ /* 0x000fe400000006ff */
[----:B------:R-:W-:Y:S01]  /*9040*/  ISETP.GE.AND P0, PT, R0, 0x1, PT ;  /* 0x000000010000780c */ /* 0x000fe20003f06270 */
[----:B------:R-:W-:Y:S01]  /*9050*/  @!PT LDS RZ, [RZ] ;  /* 0x00000000fffff984 */ /* 0x000fe20000000800 */
[----:B------:R-:W-:Y:S01]  /*9060*/  @!PT LDS RZ, [RZ] ;  /* 0x00000000fffff984 */ /* 0x000fe20000000800 */
[----:B------:R-:W-:Y:S01]  /*9070*/  @!PT LDS RZ, [RZ] ;  /* 0x00000000fffff984 */ /* 0x000fe20000000800 */
[----:B------:R-:W-:Y:S01]  /*9080*/  @!PT LDS RZ, [RZ] ;  /* 0x00000000fffff984 */ /* 0x000fe20000000800 */
[----:B------:R2:W-:Y:S06]  /*9090*/  MEMBAR.ALL.CTA ;  /* 0x0000000000007992 */ /* 0x0005ec0000008000 */
[----:B--2---:R-:W2:Y:S02]  /*90a0*/  FENCE.VIEW.ASYNC.S ;  /* 0x00000000000073c6 */ /* 0x004ea40000000000 */
[----:B--2---:R2:W-:Y:S01]  /*90b0*/  SYNCS.ARRIVE.TRANS64.RED.A1T0 RZ, [R17+URZ], RZ ;  /* 0x000000ff11ff79a7 */ /* 0x0045e200081004ff */
[----:B------:R-:W3:Y:S01]  /*90c0*/  SYNCS.PHASECHK.TRANS64.TRYWAIT P1, [R3+URZ+0xb0], R18 ;  /* 0x0000b012030075a7 */ /* 0x000ee200080211ff */
[----:B-1----:R-:W-:Y:S01]  /*90d0*/  LOP3.LUT P4, RZ, R6, 0x1, RZ, 0xc0, !PT ;  /* 0x0000000106ff7812 */ /* 0x002fe2000788c0ff */
[----:B--23--:R-:W-:-:S12]  /*90e0*/  @!P1 BRA `(.L_x_48) ;  /* 0x0000005c00009947 */ /* 0x00cfd80003800000 */
.L_x_132:
[----:B------:R-:W-:Y:S05]  /*90f0*/  @!P0 BRA `(.L_x_49) ;  /* 0x0000000800608947 */ /* 0x000fea0003800000 */
[----:B-1----:R-:W-:Y:S01]  /*9100*/  IMAD R18, R13, 0x4, R1 ;  /* 0x000000040d127824 */ /* 0x002fe200078e0201 */
[----:B------:R-:W-:Y:S02]  /*9110*/  LEA R5, R11, R2, 0x3 ;  /* 0x000000020b057211 */ /* 0x000fe400078e18ff */
[----:B------:R-:W-:-:S03]  /*9120*/  SHF.L.U32 R4, R10, 0x1f, RZ ;  /* 0x0000001f0a047819 */ /* 0x000fc600000006ff */
[----:B------:R-:W5:Y:S01]  /*9130*/  LDL R18, [R18] ;  /* 0x0000000012127983 */ /* 0x000f620000100800 */
[----:B------:R1:W2:Y:S01]  /*9140*/  SYNCS.PHASECHK.TRANS64.TRYWAIT P3, [R5+URZ], R4 ;  /* 0x00000004050075a7 */ /* 0x0002a200080611ff */
[----:B------:R-:W-:Y:S01]  /*9150*/  IMAD.MOV.U32 R19, RZ, RZ, R15 ;  /* 0x000000ffff137224 */ /* 0x000fe200078e000f */
[----:B------:R-:W-:-:S11]  /*9160*/  UPLOP3.LUT UP0, UPT, UPT, UPT, UPT, 0x40, 0x4 ;  /* 0x000000000004789c */ /* 0x000fd60003f0e870 */
.L_x_52:
[----:B------:R-:W-:Y:S01]  /*9170*/  ISETP.NE.AND P0, PT, R19, RZ, PT ;  /* 0x000000ff1300720c */ /* 0x000fe20003f05270 */
[C---:B-1----:R-:W-:Y:S01]  /*9180*/  VIADD R4, R11.reuse, 0x1 ;  /* 0x000000010b047836 */ /* 0x042fe20000000000 */
[C---:B------:R-:W-:Y:S01]  /*9190*/  LEA R7, R11.reuse, R8, 0xb ;  /* 0x000000080b077211 */ /* 0x040fe200078e58ff */
[C---:B------:R-:W-:Y:S02]  /*91a0*/  IMAD R6, R11.reuse, 0x400, R9 ;  /* 0x000004000b067824 */ /* 0x040fe400078e0209 */
[----:B------:R-:W-:Y:S01]  /*91b0*/  IMAD R17, R11, 0x8, R2 ;  /* 0x000000080b117824 */ /* 0x000fe200078e0202 */
[----:B------:R-:W-:Y:S01]  /*91c0*/  ISETP.NE.AND P1, PT, R4, 0x4, PT ;  /* 0x000000040400780c */ /* 0x000fe20003f25270 */
[----:B------:R-:W-:Y:S01]  /*91d0*/  @!UPT UIADD3 URZ, UPT, UPT, URZ, URZ, URZ ;  /* 0x000000fffffff290 */ /* 0x000fe2000fffe0ff */
[----:B--2-4-:R-:W-:Y:S11]  /*91e0*/  @P3 BRA `(.L_x_50) ;  /* 0x00000000000c3947 */ /* 0x014ff60003800000 */
[----:B------:R-:W-:Y:S04]  /*91f0*/  SHF.L.U32 R20, R10, 0x1f, RZ ;  /* 0x0000001f0a147819 */ /* 0x000fe800000006ff */
[----:B------:R-:W1:Y:S02]  /*9200*/  SYNCS.PHASECHK.TRANS64.TRYWAIT P2, [R17+URZ], R20 ;  /* 0x00000014110075a7 */ /* 0x000e6400080411ff */
[----:B-1----:R-:W-:Y:S05]  /*9210*/  @!P2 BRA `(.L_x_51) ;  /* 0x0000005800c8a947 */ /* 0x002fea0003800000 */
.L_x_50:
[----:B------:R-:W-:Y:S02]  /*9220*/  R2UR UR5, R6 ;  /* 0x00000000060572ca */ /* 0x000fe400000e0000 */
[----:B------:R-:W-:Y:S02]  /*9230*/  ELECT P2, URZ, PT ;  /* 0x0000000000ff782f */ /* 0x000fe40003840000 */
[----:B------:R-:W-:Y:S02]  /*9240*/  R2UR UR4, R7 ;  /* 0x00000000070472ca */ /* 0x000fe400000e0000 */
[----:B------:R-:W-:Y:S02]  /*9250*/  SEL R21, RZ, 0x1, P1 ;  /* 0x00000001ff157807 */ /* 0x000fe40000800000 */
[----:B------:R-:W-:Y:S02]  /*9260*/  PLOP3.LUT P3, PT, PT, PT, PT, 0x80, 0x8 ;  /* 0x000000000008781c */ /* 0x000fe40003f6f070 */
[----:B------:R-:W-:Y:S02]  /*9270*/  SEL R11, R4, RZ, P1 ;  /* 0x000000ff040b7207 */ /* 0x000fe40000800000 */
[----:B------:R-:W-:Y:S03]  /*9280*/  LOP3.LUT R10, R10, R21, RZ, 0x3c, !PT ;  /* 0x000000150a0a7212 */ /* 0x000fe600078e3cff */
[----:B-----5:R-:W-:Y:S01]  /*9290*/  @P2 R2UR.BROADCAST UR22, R18 ;  /* 0x00000000121622ca */ /* 0x020fe200008e0000 */
[----:B------:R-:W-:Y:S01]  /*92a0*/  IMAD.U32 R22, RZ, RZ, UR5 ;  /* 0x00000005ff167e24 */ /* 0x000fe2000f8e00ff */
[----:B------:R-:W-:Y:S01]  /*92b0*/  @P0 SHF.L.U32 R4, R10, 0x1f, RZ ;  /* 0x0000001f0a040819 */ /* 0x000fe200000006ff */
[----:B-1----:R-:W-:Y:S02]  /*92c0*/  IMAD.U32 R20, RZ, RZ, UR4 ;  /* 0x00000004ff147e24 */ /* 0x002fe4000f8e00ff */
[----:B------:R-:W-:Y:S01]  /*92d0*/  @P2 IMAD.MOV.U32 R23, RZ, RZ, 0x20004020 ;  /* 0x20004020ff172424 */ /* 0x000fe200078e00ff */
[----:B------:R-:W-:Y:S01]  /*92e0*/  @P2 R2UR UR26, R22 ;  /* 0x00000000161a22ca */ /* 0x000fe200000e0000 */
[----:B------:R-:W-:Y:S01]  /*92f0*/  @P2 IMAD.MOV.U32 R21, RZ, RZ, 0x40004080 ;  /* 0x40004080ff152424 */ /* 0x000fe200078e00ff */
[----:B------:R-:W-:Y:S01]  /*9300*/  @P2 R2UR UR24, R20 ;  /* 0x00000000141822ca */ /* 0x000fe200000e0000 */
[----:B------:R-:W-:Y:S01]  /*9310*/  @P0 IMAD R5, R11, 0x8, R2 ;  /* 0x000000080b050824 */ /* 0x000fe200078e0202 */
[----:B------:R-:W-:Y:S02]  /*9320*/  @P2 R2UR UR27, R23 ;  /* 0x00000000171b22ca */ /* 0x000fe400000e0000 */
[----:B------:R-:W-:Y:S01]  /*9330*/  @P2 R2UR UR25, R21 ;  /* 0x00000000151922ca */ /* 0x000fe200000e0000 */
[----:B------:R1:W3:Y:S01]  /*9340*/  @P0 SYNCS.PHASECHK.TRANS64.TRYWAIT P3, [R5+URZ], R4 ;  /* 0x00000004050005a7 */ /* 0x0002e200080611ff */
[----:B------:R-:W-:Y:S11]  /*9350*/  ELECT P0, URZ, PT ;  /* 0x0000000000ff782f */ /* 0x000ff60003800000 */
[----:B------:R2:W-:Y:S01]  /*9360*/  UTCHMMA gdesc[UR24], gdesc[UR26], tmem[UR22], tmem[UR20], idesc[UR21], UP0 ;  /* 0x00ff141a180075ea */ /* 0x0005e20008000016 */
[----:B------:R-:W-:Y:S01]  /*9370*/  UPLOP3.LUT UP0, UPT, UPT, UPT, UPT, 0x80, 0x8 ;  /* 0x000000000008789c */ /* 0x000fe20003f0f070 */
[----:B------:R-:W-:Y:S02]  /*9380*/  @P0 VIADD R21, R6, 0x40 ;  /* 0x0000004006150836 */ /* 0x000fe40000000000 */
[----:B------:R-:W-:Y:S02]  /*9390*/  @P0 VIADD R20, R7, 0x2 ;  /* 0x0000000207140836 */ /* 0x000fe40000000000 */
[----:B------:R-:W-:Y:S01]  /*93a0*/  @P0 IMAD.MOV.U32 R23, RZ, RZ, 0x20004020 ;  /* 0x20004020ff170424 */ /* 0x000fe200078e00ff */
[----:B------:R-:W-:Y:S01]  /*93b0*/  @P0 R2UR UR5, R21 ;  /* 0x00000000150502ca */ /* 0x000fe200000e0000 */
[----:B------:R-:W-:Y:S01]  /*93c0*/  @P0 IMAD.MOV.U32 R21, RZ, RZ, 0x40004080 ;  /* 0x40004080ff150424 */ /* 0x000fe200078e00ff */
[----:B------:R-:W-:Y:S11]  /*93d0*/  @P0 R2UR UR4, R20 ;  /* 0x00000000140402ca */ /* 0x000ff600000e0000 */
[----:B------:R-:W-:Y:S02]  /*93e0*/  IMAD.U32 R22, RZ, RZ, UR5 ;  /* 0x00000005ff167e24 */ /* 0x000fe4000f8e00ff */
[----:B------:R-:W-:Y:S03]  /*93f0*/  IMAD.U32 R20, RZ, RZ, UR4 ;  /* 0x00000004ff147e24 */ /* 0x000fe6000f8e00ff */
[----:B--2---:R-:W-:Y:S02]  /*9400*/  @P0 R2UR UR26, R22 ;  /* 0x00000000161a02ca */ /* 0x004fe400000e0000 */
[----:B------:R-:W-:Y:S02]  /*9410*/  @P0 R2UR UR27, R23 ;  /* 0x00000000171b02ca */ /* 0x000fe400000e0000 */
[----:B------:R-:W-:Y:S02]  /*9420*/  @P0 R2UR UR24, R20 ;  /* 0x00000000141802ca */ /* 0x000fe400000e0000 */
[----:B------:R-:W-:Y:S02]  /*9430*/  @P0 R2UR UR25, R21 ;  /* 0x00000000151902ca */ /* 0x000fe400000e0000 */
[----:B------:R-:W-:Y:S02]  /*9440*/  @P0 R2UR.BROADCAST UR22, R18 ;  /* 0x00000000121602ca */ /* 0x000fe400008e0000 */
[----:B------:R-:W-:Y:S11]  /*9450*/  ELECT P0, URZ, PT ;  /* 0x0000000000ff782f */ /* 0x000ff60003800000 */
[----:B------:R2:W-:Y:S02]  /*9460*/  UTCHMMA gdesc[UR24], gdesc[UR26], tmem[UR22], tmem[UR18], idesc[UR19], UPT ;  /* 0x00ff121a180075ea */ /* 0x0005e4000b800016 */
        /* <DEDUP_REMOVED lines=17> */
[----:B-1----:R-:W-:Y:S01]  /*9580*/  @P0 IMAD.MOV.U32 R5, RZ, RZ, 0x40004080 ;  /* 0x40004080ff050424 */ /* 0x002fe200078e00ff */
        /* <DEDUP_REMOVED lines=20> */
[----:B-1----:R-:W-:Y:S02]  /*96d0*/  @P0 R2UR UR26, R20 ;  /* 0x00000000141a02ca */ /* 0x002fe400000e0000 */
        /* <DEDUP_REMOVED lines=26> */
[----:B------:R-:W-:Y:S01]  /*9880*/  @P0 R2UR UR4, R4 ;  /* 0x00000000040402ca */ /* 0x000fe200000e0000 */
[----:B------:R-:W-:Y:S01]  /*9890*/  VIADD R6, R6, 0x1c0 ;  /* 0x000001c006067836 */ /* 0x000fe20000000000 */
[----:B------:R-:W-:Y:S01]  /*98a0*/  @P0 R2UR UR31, R21 ;  /* 0x00000000151f02ca */ /* 0x000fe200000e0000 */
[----:B------:R-:W-:Y:S01]  /*98b0*/  VIADD R7, R7, 0x46 ;  /* 0x0000004607077836 */ /* 0x000fe20000000000 */
[----:B------:R-:W-:Y:S07]  /*98c0*/  @P0 R2UR UR29, R5 ;  /* 0x00000000051d02ca */ /* 0x000fee00000e0000 */
[----:B------:R-:W-:Y:S01]  /*98d0*/  IMAD.U32 R20, RZ, RZ, UR5 ;  /* 0x00000005ff147e24 */ /* 0x000fe2000f8e00ff */
[----:B------:R-:W-:Y:S01]  /*98e0*/  R2UR UR5, R6 ;  /* 0x00000000060572ca */ /* 0x000fe200000e0000 */
[----:B------:R-:W-:Y:S01]  /*98f0*/  IMAD.U32 R4, RZ, RZ, UR4 ;  /* 0x00000004ff047e24 */ /* 0x000fe2000f8e00ff */
[----:B------:R-:W-:Y:S02]  /*9900*/  R2UR UR4, R7 ;  /* 0x00000000070472ca */ /* 0x000fe400000e0000 */
[----:B------:R-:W-:Y:S02]  /*9910*/  @P0 R2UR UR30, R20 ;  /* 0x00000000141e02ca */ /* 0x000fe400000e0000 */
[----:B------:R-:W-:Y:S02]  /*9920*/  @P0 R2UR UR28, R4 ;  /* 0x00000000041c02ca */ /* 0x000fe400000e0000 */
[C---:B-1----:R-:W-:Y:S02]  /*9930*/  @P0 R2UR.BROADCAST UR22, R18.reuse ;  /* 0x00000000121602ca */ /* 0x042fe400008e0000 */
[----:B------:R-:W-:Y:S03]  /*9940*/  ELECT P0, URZ, PT ;  /* 0x0000000000ff782f */ /* 0x000fe60003800000 */
[----:B------:R-:W-:Y:S10]  /*9950*/  IMAD.U32 R6, RZ, RZ, UR5 ;  /* 0x00000005ff067e24 */ /* 0x000ff4000f8e00ff */
[----:B------:R-:W-:Y:S01]  /*9960*/  @P0 R2UR.BROADCAST UR5, R18 ;  /* 0x00000000120502ca */ /* 0x000fe200008e0000 */
[----:B------:R-:W-:Y:S01]  /*9970*/  IMAD.U32 R4, RZ, RZ, UR4 ;  /* 0x00000004ff047e24 */ /* 0x000fe2000f8e00ff */
[----:B------:R4:W-:Y:S01]  /*9980*/  UTCHMMA gdesc[UR28], gdesc[UR30], tmem[UR22], tmem[UR8], idesc[UR9], UPT ;  /* 0x00ff081e1c0075ea */ /* 0x0009e2000b800016 */
[----:B------:R-:W-:Y:S01]  /*9990*/  @P0 R2UR UR26, R6 ;  /* 0x00000000061a02ca */ /* 0x000fe200000e0000 */
[----:B------:R-:W-:Y:S02]  /*99a0*/  @P0 IMAD.MOV.U32 R7, RZ, RZ, 0x20004020 ;  /* 0x20004020ff070424 */ /* 0x000fe400078e00ff */
[----:B------:R-:W-:Y:S01]  /*99b0*/  @P0 R2UR UR24, R4 ;  /* 0x00000000041802ca */ /* 0x000fe200000e0000 */
[----:B------:R-:W-:Y:S02]  /*99c0*/  @P0 IMAD.MOV.U32 R5, RZ, RZ, 0x40004080 ;  /* 0x40004080ff050424 */ /* 0x000fe400078e00ff */
[----:B------:R-:W-:Y:S01]  /*99d0*/  VIADD R4, R19, 0x1 ;  /* 0x0000000113047836 */ /* 0x000fe20000000000 */
[----:B------:R-:W-:Y:S01]  /*99e0*/  @P0 R2UR UR27, R7 ;  /* 0x00000000071b02ca */ /* 0x000fe200000e0000 */
[----:B------:R-:W-:Y:S01]  /*99f0*/  VIADD R19, R19, 0xffffffff ;  /* 0xffffffff13137836 */ /* 0x000fe20000000000 */
[----:B------:R-:W-:Y:S02]  /*9a00*/  @P0 R2UR UR25, R5 ;  /* 0x00000000051902ca */ /* 0x000fe400000e0000 */
[----:B------:R-:W-:Y:S11]  /*9a10*/  ELECT P0, URZ, PT ;  /* 0x0000000000ff782f */ /* 0x000ff60003800000 */
[----:B------:R4:W-:Y:S02]  /*9a20*/  UTCHMMA gdesc[UR24], gdesc[UR26], tmem[UR5], tmem[UR6], idesc[UR7], UPT ;  /* 0x00ff061a180075ea */ /* 0x0009e4000b800005 */
[----:B------:R-:W-:Y:S05]  /*9a30*/  @P0 VIADD R17, R17, 0x20 ;  /* 0x0000002011110836 */ /* 0x000fea0000000000 */
[----:B------:R-:W-:Y:S02]  /*9a40*/  @P0 R2UR UR4, R17 ;  /* 0x00000000110402ca */ /* 0x000fe400000e0000 */
[----:B------:R-:W-:Y:S11]  /*9a50*/  ISETP.GT.U32.AND P0, PT, R4, 0x1, PT ;  /* 0x000000010400780c */ /* 0x000ff60003f04070 */
[----:B------:R4:W-:Y:S02]  /*9a60*/  UTCBAR [UR4], URZ ;  /* 0x000000ff040073e9 */ /* 0x0009e400080000ff */
[----:B---3--:R-:W-:Y:S05]  /*9a70*/  @P0 BRA `(.L_x_52) ;  /* 0xfffffff400bc0947 */ /* 0x008fea000383ffff */
.L_x_49:
[----:B------:R-:W-:Y:S01]  /*9a80*/  ELECT P0, URZ, PT ;  /* 0x0000000000ff782f */ /* 0x000fe20003800000 */
[----:B------:R-:W-:Y:S01]  /*9a90*/  VIADD R13, R13, 0x1 ;  /* 0x000000010d0d7836 */ /* 0x000fe20000000000 */
[----:B------:R-:W-:-:S11]  /*9aa0*/  LOP3.LUT R12, R12, 0x1, RZ, 0x3c, !PT ;  /* 0x000000010c0c7812 */ /* 0x000fd600078e3cff */
[----:B-1----:R-:W-:-:S05]  /*9ab0*/  @P0 VIADD R3, R3, 0xa0 ;  /* 0x000000a003030836 */ /* 0x002fca0000000000 */
[----:B----4-:R-:W-:Y:S02]  /*9ac0*/  @P0 R2UR UR4, R3 ;  /* 0x00000000030402ca */ /* 0x010fe400000e0000 */
[----:B------:R-:W-:-:S04]  /*9ad0*/  ISETP.NE.AND P0, PT, R13, 0x2, PT ;  /* 0x000000020d00780c */ /* 0x000fc80003f05270 */
[----:B------:R-:W-:Y:S02]  /*9ae0*/  SEL R3, RZ, 0x1, P0 ;  /* 0x00000001ff037807 */ /* 0x000fe40000000000 */
[----:B------:R-:W-:Y:S02]  /*9af0*/  SEL R13, R13, RZ, P0 ;  /* 0x000000ff0d0d7207 */ /* 0x000fe40000000000 */
[----:B------:R-:W-:-:S03]  /*9b00*/  LOP3.LUT R14, R14, R3, RZ, 0x3c, !PT ;  /* 0x000000030e0e7212 */ /* 0x000fc600078e3cff */
[----:B------:R2:W-:Y:S01]  /*9b10*/  UTCBAR [UR4], URZ ;  /* 0x000000ff040073e9 */ /* 0x0005e200080000ff */
[----:B------:R-:W-:Y:S05]  /*9b20*/  @P4 BRA `(.L_x_53) ;  /* 0xfffffff400244947 */ /* 0x000fea000383ffff */
[----:B------:R-:W1:Y:S01]  /*9b30*/  S2R R0, SR_CgaCtaId ;  /* 0x0000000000007919 */ /* 0x000e620000008800 */
[----:B------:R-:W-:Y:S02]  /*9b40*/  ELECT P0, URZ, PT ;  /* 0x0000000000ff782f */ /* 0x000fe40003800000 */
[----:B------:R-:W-:Y:S01]  /*9b50*/  MOV R5, 0x40 ;  /* 0x0000004000057802 */ /* 0x000fe20000000f00 */
[----:B------:R-:W-:Y:S01]  /*9b60*/  VIADD R4, R2, 0xb0 ;  /* 0x000000b002047836 */ /* 0x000fe20000000000 */
[----:B------:R-:W-:Y:S01]  /*9b70*/  UVIRTCOUNT.DEALLOC.SMPOOL 0x80 ;  /* 0x000000800000784c */ /* 0x000fe20000000000 */
[----:B------:R-:W-:Y:S02]  /*9b80*/  IMAD.MOV.U32 R3, RZ, RZ, 0x1 ;  /* 0x00000001ff037424 */ /* 0x000fe400078e00ff */
[C---:B------:R-:W-:Y:S02]  /*9b90*/  IMAD R2, R13.reuse, 0x8, R4 ;  /* 0x000000080d027824 */ /* 0x040fe400078e0204 */
[----:B------:R-:W-:Y:S01]  /*9ba0*/  VIADD R9, R13, 0x1 ;  /* 0x000000010d097836 */ /* 0x000fe20000000000 */
[----:B-1----:R-:W-:-:S02]  /*9bb0*/  LEA R0, R0, R5, 0x18 ;  /* 0x0000000500007211 */ /* 0x002fc400078ec0ff */
[----:B------:R-:W-:-:S03]  /*9bc0*/  SHF.L.U32 R5, R14, 0x1f, RZ ;  /* 0x0000001f0e057819 */ /* 0x000fc600000006ff */
[----:B------:R1:W-:Y:S01]  /*9bd0*/  @P0 STS.U8 [R0+0x1c], R3 ;  /* 0x00001c0300000388 */ /* 0x0003e20000000000 */
[----:B------:R-:W3:Y:S01]  /*9be0*/  SYNCS.PHASECHK.TRANS64.TRYWAIT P1, [R2+URZ], R5 ;  /* 0x00000005020075a7 */ /* 0x000ee200080211ff */
[----:B------:R-:W-:-:S04]  /*9bf0*/  ISETP.NE.AND P0, PT, R9, 0x2, PT ;  /* 0x000000020900780c */ /* 0x000fc80003f05270 */
[----:B------:R-:W-:Y:S02]  /*9c00*/  SEL R7, RZ, 0x1, P0 ;  /* 0x00000001ff077807 */ /* 0x000fe40000000000 */
[----:B------:R-:W-:Y:S02]  /*9c10*/  SEL R9, R9, RZ, P0 ;  /* 0x000000ff09097207 */ /* 0x000fe40000000000 */
[----:B------:R-:W-:-:S03]  /*9c20*/  LOP3.LUT R7, R14, R7, RZ, 0x3c, !PT ;  /* 0x000000070e077212 */ /* 0x000fc600078e3cff */
[----:B------:R-:W-:Y:S01]  /*9c30*/  IMAD R9, R9, 0x8, R4 ;  /* 0x0000000809097824 */ /* 0x000fe200078e0204 */
[----:B------:R-:W-:Y:S01]  /*9c40*/  SHF.L.U32 R4, R7, 0x1f, RZ ;  /* 0x0000001f07047819 */ /* 0x000fe200000006ff */
[----:B-1-3--:R-:W-:Y:S06]  /*9c50*/  @!P1 BRA `(.L_x_54) ;  /* 0x00000050004c9947 */ /* 0x00afec0003800000 */
.L_x_133:
[----:B------:R-:W3:Y:S02]  /*9c60*/  SYNCS.PHASECHK.TRANS64.TRYWAIT P0, [R9+URZ], R4 ;  /* 0x00000004090075a7 */ /* 0x000ee400080011ff */
[----:B---3--:R-:W-:Y:S05]  /*9c70*/  @!P0 BRA `(.L_x_55) ;  /* 0x0000005000588947 */ /* 0x008fea0003800000 */
.L_x_134:
[----:B------:R-:W-:Y:S01]  /*9c80*/  NOP ;  /* 0x0000000000007918 */ /* 0x000fe20000000000 */
[----:B-1----:R-:W1:Y:S01]  /*9c90*/  LDS R2, [R0+0x14] ;  /* 0x0000140000027984 */ /* 0x002e620000000800 */
[----:B---3--:R-:W-:Y:S01]  /*9ca0*/  LOP3.LUT R4, R16, 0xffff, RZ, 0xc0, !PT ;  /* 0x0000ffff10047812 */ /* 0x008fe200078ec0ff */
[----:B------:R-:W-:Y:S02]  /*9cb0*/  IMAD.MOV.U32 R3, RZ, RZ, 0xffff ;  /* 0x0000ffffff037424 */ /* 0x000fe400078e00ff */
[----:B------:R-:W-:Y:S01]  /*9cc0*/  IMAD.MOV.U32 R5, RZ, RZ, 0x1 ;  /* 0x00000001ff057424 */ /* 0x000fe200078e00ff */
[----:B------:R-:W-:-:S04]  /*9cd0*/  SHF.R.U32.HI R4, RZ, 0x5, R4 ;  /* 0x00000005ff047819 */ /* 0x000fc80000011604 */
[-C--:B------:R-:W-:Y:S02]  /*9ce0*/  SHF.L.U32 R3, R3, R4.reuse, RZ ;  /* 0x0000000403037219 */ /* 0x080fe400000006ff */
[----:B------:R-:W-:Y:S02]  /*9cf0*/  SHF.L.U32 R5, R5, R4, RZ ;  /* 0x0000000405057219 */ /* 0x000fe400000006ff */
[----:B-1----:R-:W-:-:S04]  /*9d00*/  LOP3.LUT R2, R2, R3, RZ, 0xc0, !PT ;  /* 0x0000000302027212 */ /* 0x002fc800078ec0ff */
[----:B------:R-:W-:-:S13]  /*9d10*/  ISETP.NE.AND P0, PT, R2, R3, PT ;  /* 0x000000030200720c */ /* 0x000fda0003f05270 */
[----:B------:R-:W-:Y:S05]  /*9d20*/  @P0 BRA `(.L_x_56) ;  /* 0x00000000005c0947 */ /* 0x000fea0003800000 */
[----:B------:R-:W1:Y:S02]  /*9d30*/  LDS R2, [R0+0x18] ;  /* 0x0000180000027984 */ /* 0x000e640000000800 */
[----:B-1----:R-:W-:-:S04]  /*9d40*/  LOP3.LUT R2, R2, R5, RZ, 0xc0, !PT ;  /* 0x0000000502027212 */ /* 0x002fc800078ec0ff */
[----:B------:R-:W-:-:S13]  /*9d50*/  ISETP.NE.AND P0, PT, R2, R5, PT ;  /* 0x000000050200720c */ /* 0x000fda0003f05270 */
[----:B------:R-:W-:Y:S05]  /*9d60*/  @P0 BRA `(.L_x_57) ;  /* 0x0000000000400947 */ /* 0x000fea0003800000 */
[----:B------:R-:W-:Y:S02]  /*9d70*/  R2UR UR6, R3 ;  /* 0x00000000030672ca */ /* 0x000fe400000e0000 */
[----:B------:R-:W1:Y:S01]  /*9d80*/  S2R R3, SR_LANEID ;  /* 0x0000000000037919 */ /* 0x000e620000000000 */
[----:B------:R-:W-:Y:S02]  /*9d90*/  VOTE.ANY R4, PT, PT ;  /* 0x0000000000047806 */ /* 0x000fe400038e0100 */
[----:B------:R-:W-:-:S04]  /*9da0*/  LOP3.LUT R5, RZ, R5, RZ, 0x33, !PT ;  /* 0x00000005ff057212 */ /* 0x000fc800078e33ff */
[----:B--2---:R-:W2:Y:S01]  /*9db0*/  REDUX UR4, R5 ;  /* 0x00000000050473c4 */ /* 0x004ea20000000000 */
[----:B------:R-:W1:Y:S03]  /*9dc0*/  FLO.U32 R4, R4 ;  /* 0x0000000400047300 */ /* 0x000e6600000e0000 */
[----:B------:R-:W-:-:S06]  /*9dd0*/  ULOP3.LUT UR6, URZ, UR6, URZ, 0x33, !UPT ;  /* 0x00000006ff067292 */ /* 0x000fcc000f8e33ff */
[----:B------:R-:W-:-:S04]  /*9de0*/  IMAD.U32 R2, RZ, RZ, UR6 ;  /* 0x00000006ff027e24 */ /* 0x000fc8000f8e00ff */
[----:B------:R-:W3:Y:S02]  /*9df0*/  REDUX UR5, R2 ;  /* 0x00000000020573c4 */ /* 0x000ee40000000000 */
[----:B------:R4:W-:Y:S01]  /*9e00*/  UTCATOMSWS.AND URZ, UR6 ;  /* 0x0000000600ff79e3 */ /* 0x0009e20008000000 */
[----:B-1----:R-:W-:Y:S01]  /*9e10*/  ISETP.EQ.U32.AND P0, PT, R4, R3, PT ;  /* 0x000000030400720c */ /* 0x002fe20003f02070 */
[----:B--2---:R-:W-:Y:S02]  /*9e20*/  IMAD.U32 R3, RZ, RZ, UR4 ;  /* 0x00000004ff037e24 */ /* 0x004fe4000f8e00ff */
[----:B---3--:R-:W-:-:S10]  /*9e30*/  IMAD.U32 R7, RZ, RZ, UR5 ;  /* 0x00000005ff077e24 */ /* 0x008fd4000f8e00ff */
[----:B------:R4:W-:Y:S04]  /*9e40*/  @P0 ATOMS.AND RZ, [R0+0x14], R7 ;  /* 0x0000140700ff038c */ /* 0x0009e80002800000 */
[----:B------:R4:W-:Y:S01]  /*9e50*/  @P0 ATOMS.AND RZ, [R0+0x18], R3 ;  /* 0x0000180300ff038c */ /* 0x0009e20002800000 */
[----:B------:R-:W-:Y:S05]  /*9e60*/  BRA `(.L_x_58) ;  /* 0x0000000000147947 */ /* 0x000fea0003800000 */
.L_x_57:
[----:B------:R-:W-:Y:S02]  /*9e70*/  MOV R2, 0x9e90 ;  /* 0x00009e9000027802 */ /* 0x000fe40000000f00 */
[----:B--2--5:R-:W-:Y:S05]  /*9e80*/  CALL.REL.NOINC `($__internal_0_$__cuda_sm10x_tcgen05_guardrail_trap_col_being_dealloced_not_returned_by_alloc) ;  /* 0x0000005400147944 */ /* 0x024fea0003c00000 */
[----:B------:R-:W-:Y:S05]  /*9e90*/  BRA `(.L_x_58) ;  /* 0x0000000000087947 */ /* 0x000fea0003800000 */
.L_x_56:
[----:B------:R-:W-:Y:S02]  /*9ea0*/  MOV R2, 0x9ec0 ;  /* 0x00009ec000027802 */ /* 0x000fe40000000f00 */
[----:B--2--5:R-:W-:Y:S05]  /*9eb0*/  CALL.REL.NOINC `($__internal_2_$__cuda_sm10x_tcgen05_guardrail_trap_unallocated_columns_being_dealloced) ;  /* 0x0000005400207944 */ /* 0x024fea0003c00000 */
.L_x_58:
[----:B------:R-:W-:Y:S01]  /*9ec0*/  NOP ;  /* 0x0000000000007918 */ /* 0x000fe20000000000 */
[----:B----4-:R-:W-:Y:S05]  /*9ed0*/  EXIT ;  /* 0x000000000000794d */ /* 0x010fea0003800000 */
.L_x_42:
[----:B------:R-:W-:-:S13]  /*9ee0*/  ISETP.NE.OR P0, PT, R0, 0x3, !P0 ;  /* 0x000000030000780c */ /* 0x000fda0004705670 */
[----:B------:R-:W-:Y:S05]  /*9ef0*/  @P0 BRA `(.L_x_59) ;  /* 0x0000001000c00947 */ /* 0x000fea0003800000 */
[----:B------:R-:W1:Y:S01]  /*9f00*/  LDC.64 R2, c[0x0][0x988] ;  /* 0x00026200ff027b82 */ /* 0x000e620000000a00 */
[----:B------:R-:W-:Y:S01]  /*9f10*/  MOV R18, 0x400 ;  /* 0x0000040000127802 */ /* 0x000fe20000000f00 */
[----:B------:R-:W-:Y:S01]  /*9f20*/  IMAD.MOV.U32 R42, RZ, RZ, 0x1 ;  /* 0x00000001ff2a7424 */ /* 0x000fe200078e00ff */
[----:B------:R-:W-:Y:S01]  /*9f30*/  PLOP3.LUT P6, PT, PT, PT, PT, 0x8, 0x80 ;  /* 0x000000000080781c */ /* 0x000fe20003fce170 */
[----:B------:R-:W-:Y:S01]  /*9f40*/  IMAD.MOV.U32 R40, RZ, RZ, RZ ;  /* 0x000000ffff287224 */ /* 0x000fe200078e00ff */
[----:B------:R-:W-:Y:S01]  /*9f50*/  LEA R18, R85, R18, 0x18 ;  /* 0x0000001255127211 */ /* 0x000fe200078ec0ff */
[----:B------:R-:W-:Y:S01]  /*9f60*/  IMAD.MOV.U32 R45, RZ, RZ, 0x2000 ;  /* 0x00002000ff2d7424 */ /* 0x000fe200078e00ff */
[----:B------:R-:W-:Y:S01]  /*9f70*/  SHF.L.U32 R47, R47, 0x1f, RZ ;  /* 0x0000001f2f2f7819 */ /* 0x000fe200000006ff */
[----:B-----5:R-:W3:Y:S01]  /*9f80*/  LDC.64 R32, c[0x0][0xa98] ;  /* 0x0002a600ff207b82 */ /* 0x020ee20000000a00 */
[C---:B------:R-:W-:Y:S02]  /*9f90*/  R2UR UR18, R18.reuse ;  /* 0x00000000121272ca */ /* 0x040fe400000e0000 */
[----:B------:R-:W-:-:S02]  /*9fa0*/  R2UR UR17, R18 ;  /* 0x00000000121172ca */ /* 0x000fc400000e0000 */
[----:B------:R-:W-:-:S03]  /*9fb0*/  R2UR UR16, R18 ;  /* 0x00000000121072ca */ /* 0x000fc600000e0000 */
[----:B------:R-:W2:Y:S06]  /*9fc0*/  LDC.64 R30, c[0x0][0xa80] ;  /* 0x0002a000ff1e7b82 */ /* 0x000eac0000000a00 */
[----:B------:R-:W-:Y:S02]  /*9fd0*/  UIADD3 UR18, UPT, UPT, UR18, 0x40, URZ ;  /* 0x0000004012127890 */ /* 0x000fe4000fffe0ff */
[----:B------:R-:W4:Y:S01]  /*9fe0*/  LDC.64 R28, c[0x0][0xa88] ;  /* 0x0002a200ff1c7b82 */ /* 0x000f220000000a00 */
[----:B-1----:R-:W-:Y:S01]  /*9ff0*/  ISETP.NE.U32.AND P4, PT, R2, RZ, PT ;  /* 0x000000ff0200720c */ /* 0x002fe20003f85070 */
[----:B------:R-:W-:-:S02]  /*a000*/  UIADD3 UR17, UPT, UPT, UR17, 0x48, URZ ;  /* 0x0000004811117890 */ /* 0x000fc4000fffe0ff */
[----:B------:R-:W-:Y:S01]  /*a010*/  UIADD3 UR16, UPT, UPT, UR16, 0x50, URZ ;  /* 0x0000005010107890 */ /* 0x000fe2000fffe0ff */
[----:B------:R-:W-:-:S03]  /*a020*/  ISETP.NE.AND.EX P4, PT, R3, RZ, PT, P4 ;  /* 0x000000ff0300720c */ /* 0x000fc60003f85340 */
[----:B------:R-:W1:Y:S01]  /*a030*/  LDC R0, c[0x0][0xc30] ;  /* 0x00030c00ff007b82 */ /* 0x000e620000000800 */
[C---:B---3--:R-:W-:Y:S02]  /*a040*/  ISETP.NE.AND P0, PT, R32.reuse, 0x1, PT ;  /* 0x000000012000780c */ /* 0x048fe40003f05270 */
[----:B------:R-:W-:Y:S01]  /*a050*/  R2UR UR4, R32 ;  /* 0x00000000200472ca */ /* 0x000fe200000e0000 */
[----:B------:R-:W-:-:S04]  /*a060*/  VIADD R32, R18, 0x58 ;  /* 0x0000005812207836 */ /* 0x000fc80000000000 */
[----:B------:R-:W3:Y:S01]  /*a070*/  LDC R43, c[0x0][0x370] ;  /* 0x0000dc00ff2b7b82 */ /* 0x000ee20000000800 */
[----:B--2---:R-:W-:Y:S02]  /*a080*/  R2UR UR6, R30 ;  /* 0x000000001e0672ca */ /* 0x004fe400000e0000 */
[----:B------:R-:W-:-:S03]  /*a090*/  PRMT R32, R85, 0x654, R32 ;  /* 0x0000065455207816 */ /* 0x000fc60000000020 */
[----:B------:R-:W-:Y:S02]  /*a0a0*/  VOTEU.ANY UP2, P0 ;  /* 0x0000000000ff7886 */ /* 0x000fe40000040100 */
[----:B------:R-:W2:Y:S01]  /*a0b0*/  LDC R2, c[0x0][0xc0c] ;  /* 0x00030300ff027b82 */ /* 0x000ea20000000800 */
[----:B----4-:R-:W-:-:S07]  /*a0c0*/  R2UR UR5, R29 ;  /* 0x000000001d0572ca */ /* 0x010fce00000e0000 */
[----:B------:R-:W4:Y:S01]  /*a0d0*/  LDC R17, c[0x0][0xc20] ;  /* 0x00030800ff117b82 */ /* 0x000f220000000800 */
[----:B-1----:R-:W-:-:S07]  /*a0e0*/  ISETP.NE.AND P1, PT, R0, 0x1, PT ;  /* 0x000000010000780c */ /* 0x002fce0003f25270 */
[----:B------:R-:W1:Y:S08]  /*a0f0*/  LDC R27, c[0x0][0xaa0] ;  /* 0x0002a800ff1b7b82 */ /* 0x000e700000000800 */
[----:B------:R-:W1:Y:S08]  /*a100*/  LDC.64 R48, c[0x0][0x348] ;  /* 0x0000d200ff307b82 */ /* 0x000e700000000a00 */
[----:B------:R-:W1:Y:S08]  /*a110*/  LDC.64 R22, c[0x0][0xc10] ;  /* 0x00030400ff167b82 */ /* 0x000e700000000a00 */
[----:B------:R-:W1:Y:S08]  /*a120*/  LDC.64 R6, c[0x0][0xc18] ;  /* 0x00030600ff067b82 */ /* 0x000e700000000a00 */
[----:B------:R-:W1:Y:S08]  /*a130*/  LDC.64 R4, c[0x0][0xc28] ;  /* 0x00030a00ff047b82 */ /* 0x000e700000000a00 */
[----:B------:R-:W1:Y:S08]  /*a140*/  LDC.64 R20, c[0x0][0x990] ;  /* 0x00026400ff147b82 */ /* 0x000e700000000a00 */
[----:B------:R-:W1:Y:S08]  /*a150*/  LDC.64 R24, c[0x0][0xa90] ;  /* 0x0002a400ff187b82 */ /* 0x000e700000000a00 */
[----:B--234-:R-:W1:Y:S02]  /*a160*/  LDC R34, c[0x0][0x374] ;  /* 0x0000dd00ff227b82 */ /* 0x01ce640000000800 */
.L_x_70:
[----:B------:R-:W-:Y:S04]  /*a170*/  SHF.L.U32 R3, R40, 0x1f, RZ ;  /* 0x0000001f28037819 */ /* 0x000fe800000006ff */
[----:B--2---:R-:W2:Y:S02]  /*a180*/  SYNCS.PHASECHK.TRANS64.TRYWAIT P0, [R18+URZ+0x90], R3 ;  /* 0x00009003120075a7 */ /* 0x004ea400080011ff */
[----:B-12---:R-:W-:Y:S05]  /*a190*/  @!P0 BRA `(.L_x_60) ;  /* 0x0000004c00248947 */ /* 0x006fea0003800000 */
.L_x_135:
[----:B------:R-:W-:Y:S01]  /*a1a0*/  ISETP.GE.AND P0, PT, R26, 0x1, PT ;  /* 0x000000011a00780c */ /* 0x000fe20003f06270 */
[----:B------:R-:W3:Y:S01]  /*a1b0*/  LDS.128 R36, [R18+0xd0] ;  /* 0x0000d00012247984 */ /* 0x000ee20000000c00 */
[----:B------:R-:W-:Y:S01]  /*a1c0*/  VIADD R0, R18, 0x98 ;  /* 0x0000009812007836 */ /* 0x000fe20000000000 */
[----:B------:R-:W-:Y:S01]  /*a1d0*/  @!PT LDS RZ, [RZ] ;  /* 0x00000000fffff984 */ /* 0x000fe20000000800 */
[----:B------:R-:W-:Y:S01]  /*a1e0*/  @!PT LDS RZ, [RZ] ;  /* 0x00000000fffff984 */ /* 0x000fe20000000800 */
[----:B------:R-:W-:Y:S01]  /*a1f0*/  @!PT LDS RZ, [RZ] ;  /* 0x00000000fffff984 */ /* 0x000fe20000000800 */
[----:B------:R-:W-:Y:S01]  /*a200*/  @!PT LDS RZ, [RZ] ;  /* 0x00000000fffff984 */ /* 0x000fe20000000800 */
[----:B------:R4:W-:Y:S06]  /*a210*/  MEMBAR.ALL.CTA ;  /* 0x0000000000007992 */ /* 0x0009ec0000008000 */
[----:B----4-:R-:W4:Y:S01]  /*a220*/  FENCE.VIEW.ASYNC.S ;  /* 0x00000000000073c6 */ /* 0x010f220000000000 */
[----:B------:R-:W-:Y:S04]  /*a230*/  PRMT R0, RZ, 0x654, R0 ;  /* 0x00000654ff007816 */ /* 0x000fe80000000000 */
[----:B----4-:R4:W-:Y:S01]  /*a240*/  SYNCS.ARRIVE.TRANS64.RED.A1T0 RZ, [R0+URZ], RZ ;  /* 0x000000ff00ff79a7 */ /* 0x0109e200081004ff */
[----:B---3--:R-:W-:Y:S11]  /*a250*/  LOP3.LUT P5, RZ, R38, 0x1, RZ, 0xc0, !PT ;  /* 0x0000000126ff7812 */ /* 0x008ff600078ac0ff */
[----:B------:R-:W-:Y:S02]  /*a260*/  @!UPT UIADD3 URZ, UPT, UPT, URZ, URZ, URZ ;  /* 0x000000fffffff290 */ /* 0x000fe4000fffe0ff */
[----:B------:R-:W-:Y:S02]  /*a270*/  @P5 MOV R13, R36 ;  /* 0x00000024000d5202 */ /* 0x000fe40000000f00 */
[----:B------:R-:W-:Y:S01]  /*a280*/  @P5 LOP3.LUT R8, R37, 0xffff, RZ, 0xc0, !PT ;  /* 0x0000ffff25085812 */ /* 0x000fe200078ec0ff */
[----:B----4-:R-:W-:Y:S06]  /*a290*/  @!P0 BRA `(.L_x_61) ;  /* 0x0000000000a88947 */ /* 0x010fec0003800000 */
[-C--:B-1----:R-:W-:Y:S01]  /*a2a0*/  IMAD.HI.U32 R44, R8, R7.reuse, RZ ;  /* 0x00000007082c7227 */ /* 0x082fe200078e00ff */
[----:B------:R-:W-:Y:S02]  /*a2b0*/  ISETP.NE.AND P0, PT, R6, 0x1, PT ;  /* 0x000000010600780c */ /* 0x000fe40003f05270 */
[----:B------:R-:W-:Y:S01]  /*a2c0*/  ISETP.NE.AND P2, PT, R26, 0x1, PT ;  /* 0x000000011a00780c */ /* 0x000fe20003f45270 */
[----:B------:R-:W-:Y:S01]  /*a2d0*/  IMAD.HI.U32 R46, R34, R7, RZ ;  /* 0x00000007222e7227 */ /* 0x000fe200078e00ff */
[-C--:B------:R-:W-:Y:S03]  /*a2e0*/  SHF.R.U32.HI R51, RZ, R17.reuse, R44 ;  /* 0x00000011ff337219 */ /* 0x080fe6000001162c */
[-C--:B------:R-:W-:Y:S01]  /*a2f0*/  IMAD.HI.U32 R44, R43, R22.reuse, RZ ;  /* 0x000000162b2c7227 */ /* 0x080fe200078e00ff */
[----:B------:R-:W-:Y:S02]  /*a300*/  SHF.R.U32.HI R53, RZ, R17, R46 ;  /* 0x00000011ff357219 */ /* 0x000fe4000001162e */
[----:B------:R-:W-:Y:S01]  /*a310*/  SEL R9, R8, R51, !P0 ;  /* 0x0000003308097207 */ /* 0x000fe20004000000 */
[----:B------:R-:W-:Y:S01]  /*a320*/  IMAD.HI.U32 R50, R13, R22, RZ ;  /* 0x000000160d327227 */ /* 0x000fe200078e00ff */
[----:B--2---:R-:W-:Y:S02]  /*a330*/  SEL R3, R34, R53, !P0 ;  /* 0x0000003522037207 */ /* 0x004fe40004000000 */
[----:B------:R-:W-:Y:S01]  /*a340*/  ISETP.NE.AND P0, PT, R2, 0x1, PT ;  /* 0x000000010200780c */ /* 0x000fe20003f05270 */
[----:B------:R-:W-:Y:S01]  /*a350*/  IMAD.HI.U32 R14, R9, R4, RZ ;  /* 0x00000004090e7227 */ /* 0x000fe200078e00ff */
[-C--:B------:R-:W-:Y:S02]  /*a360*/  SHF.R.U32.HI R44, RZ, R23.reuse, R44 ;  /* 0x00000017ff2c7219 */ /* 0x080fe4000001162c */
[----:B------:R-:W-:Y:S02]  /*a370*/  SHF.R.U32.HI R50, RZ, R23, R50 ;  /* 0x00000017ff327219 */ /* 0x000fe40000011632 */
[----:B------:R-:W-:Y:S01]  /*a380*/  SEL R11, R43, R44, !P0 ;  /* 0x0000002c2b0b7207 */ /* 0x000fe20004000000 */
[-C--:B------:R-:W-:Y:S01]  /*a390*/  IMAD.HI.U32 R44, R3, R4.reuse, RZ ;  /* 0x00000004032c7227 */ /* 0x080fe200078e00ff */
[-C--:B------:R-:W-:Y:S03]  /*a3a0*/  SHF.R.U32.HI R14, RZ, R5.reuse, R14 ;  /* 0x00000005ff0e7219 */ /* 0x080fe6000001160e */
[----:B------:R-:W-:Y:S01]  /*a3b0*/  IMAD.HI.U32 R46, R11, R4, RZ ;  /* 0x000000040b2e7227 */ /* 0x000fe200078e00ff */
[-C--:B------:R-:W-:Y:S02]  /*a3c0*/  @P2 SHF.R.U32.HI R3, RZ, R5.reuse, R44 ;  /* 0x00000005ff032219 */ /* 0x080fe4000001162c */
[----:B------:R-:W-:Y:S02]  /*a3d0*/  SEL R15, R9, R14, !P2 ;  /* 0x0000000e090f7207 */ /* 0x000fe40005000000 */
[----:B------:R-:W-:Y:S01]  /*a3e0*/  @P2 SHF.R.U32.HI R11, RZ, R5, R46 ;  /* 0x00000005ff0b2219 */ /* 0x000fe2000001162e */
[C---:B------:R-:W-:Y:S01]  /*a3f0*/  IMAD R10, R26.reuse, R3, RZ ;  /* 0x000000031a0a7224 */ /* 0x040fe200078e02ff */
[----:B------:R-:W-:Y:S01]  /*a400*/  SEL R3, R13, R50, !P0 ;  /* 0x000000320d037207 */ /* 0x000fe20004000000 */
[----:B------:R-:W-:Y:S02]  /*a410*/  IMAD.MOV R14, RZ, RZ, -R15 ;  /* 0x000000ffff0e7224 */ /* 0x000fe400078e0a0f */
[C---:B------:R-:W-:Y:S01]  /*a420*/  IMAD R12, R26.reuse, R11, RZ ;  /* 0x0000000b1a0c7224 */ /* 0x040fe200078e02ff */
[----:B------:R-:W-:Y:S01]  /*a430*/  ISETP.GE.AND P0, PT, R9, R10, PT ;  /* 0x0000000a0900720c */ /* 0x000fe20003f06270 */
[----:B------:R-:W-:Y:S03]  /*a440*/  IMAD R14, R26, R14, R9 ;  /* 0x0000000e1a0e7224 */ /* 0x000fe600078e0209 */
[C---:B------:R-:W-:Y:S11]  /*a450*/  ISETP.GE.OR P0, PT, R3.reuse, R12, P0 ;  /* 0x0000000c0300720c */ /* 0x040ff60000706670 */
[----:B------:R-:W-:Y:S02]  /*a460*/  @!UPT UIADD3 URZ, UPT, UPT, URZ, URZ, URZ ;  /* 0x000000fffffff290 */ /* 0x000fe4000fffe0ff */
[C---:B------:R-:W-:Y:S05]  /*a470*/  @!P0 IMAD.HI.U32 R10, R3.reuse, R4, RZ ;  /* 0x00000004030a8227 */ /* 0x040fea00078e00ff */
[----:B------:R-:W-:Y:S04]  /*a480*/  @!P0 SHF.R.U32.HI R10, RZ, R5, R10 ;  /* 0x00000005ff0a8219 */ /* 0x000fe8000001160a */
[----:B------:R-:W-:Y:S01]  /*a490*/  @!P0 SEL R0, R3, R10, !P2 ;  /* 0x0000000a03008207 */ /* 0x000fe20005000000 */
[----:B------:R-:W-:Y:S03]  /*a4a0*/  IMAD.MOV R10, RZ, RZ, -R3 ;  /* 0x000000ffff0a7224 */ /* 0x000fe600078e0a03 */
[----:B------:R-:W-:Y:S01]  /*a4b0*/  @!P0 IADD3 R15, PT, PT, R15, -R0, RZ ;  /* 0x800000000f0f8210 */ /* 0x000fe20007ffe0ff */
[----:B------:R-:W-:Y:S01]  /*a4c0*/  @!P0 IMAD R0, R11, R14, R0 ;  /* 0x0000000e0b008224 */ /* 0x000fe200078e0200 */
[----:B------:R-:W-:Y:S01]  /*a4d0*/  IADD3 R11, PT, PT, -R9, RZ, RZ ;  /* 0x000000ff090b7210 */ /* 0x000fe20007ffe1ff */
[----:B------:R-:W-:Y:S02]  /*a4e0*/  IMAD R13, R2, R10, R13 ;  /* 0x0000000a020d7224 */ /* 0x000fe400078e020d */
[----:B------:R-:W-:Y:S02]  /*a4f0*/  @!P0 IMAD R9, R15, R26, R3 ;  /* 0x0000001a0f098224 */ /* 0x000fe400078e0203 */
[----:B------:R-:W-:Y:S02]  /*a500*/  @!P0 IMAD.MOV.U32 R3, RZ, RZ, R0 ;  /* 0x000000ffff038224 */ /* 0x000fe400078e0000 */
[----:B------:R-:W-:Y:S02]  /*a510*/  IMAD R8, R6, R11, R8 ;  /* 0x0000000b06087224 */ /* 0x000fe400078e0208 */
[----:B------:R-:W-:Y:S02]  /*a520*/  IMAD R13, R3, R2, R13 ;  /* 0x00000002030d7224 */ /* 0x000fe400078e020d */
[----:B------:R-:W-:Y:S02]  /*a530*/  IMAD R8, R9, R6, R8 ;  /* 0x0000000609087224 */ /* 0x000fe400078e0208 */
.L_x_61:
[----:B------:R-:W-:Y:S05]  /*a540*/  @P6 BRA `(.L_x_62) ;  /* 0x0000000000086947 */ /* 0x000fea0003800000 */
[----:B------:R-:W3:Y:S02]  /*a550*/  SYNCS.PHASECHK.TRANS64.TRYWAIT P0, [R18+URZ+0x88], R47 ;  /* 0x0000882f120075a7 */ /* 0x000ee400080011ff */
[----:B---3--:R-:W-:Y:S05]  /*a560*/  @!P0 BRA `(.L_x_63) ;  /* 0x0000004800448947 */ /* 0x008fea0003800000 */
.L_x_62:
[----:B-1----:R-:W-:Y:S02]  /*a570*/  ISETP.NE.U32.AND P2, PT, R20, RZ, PT ;  /* 0x000000ff1400720c */ /* 0x002fe40003f45070 */
[----:B------:R-:W-:Y:S02]  /*a580*/  R2UR UR15, R16 ;  /* 0x00000000100f72ca */ /* 0x000fe400000e0000 */
[C---:B------:R-:W-:Y:S02]  /*a590*/  ISETP.NE.AND.EX P2, PT, R21.reuse, RZ, PT, P2 ;  /* 0x000000ff1500720c */ /* 0x040fe40003f45320 */
[----:B------:R-:W-:Y:S02]  /*a5a0*/  ISETP.NE.U32.AND P0, PT, R20, RZ, PT ;  /* 0x000000ff1400720c */ /* 0x000fe40003f05070 */
[----:B------:R-:W-:Y:S02]  /*a5b0*/  SHF.L.U32 R51, R42, 0x1f, RZ ;  /* 0x0000001f2a337819 */ /* 0x000fe400000006ff */
[----:B------:R-:W-:Y:S05]  /*a5c0*/  ISETP.NE.AND.EX P0, PT, R21, RZ, PT, P0 ;  /* 0x000000ff1500720c */ /* 0x000fea0003f05300 */
[----:B------:R-:W-:Y:S02]  /*a5d0*/  USHF.L.U32 UR15, UR15, 0x6, URZ ;  /* 0x000000060f0f7899 */ /* 0x000fe400080006ff */
[----:B------:R-:W-:Y:S10]  /*a5e0*/  @!P2 BRA `(.L_x_64) ;  /* 0x000000000030a947 */ /* 0x000ff40003800000 */
[----:B------:R-:W-:Y:S01]  /*a5f0*/  PLOP3.LUT P3, PT, P4, PT, PT, 0x80, 0x8 ;  /* 0x000000000008781c */ /* 0x000fe2000276f070 */
[----:B------:R-:W-:Y:S11]  /*a600*/  IMAD.MOV.U32 R87, RZ, RZ, 0x1 ;  /* 0x00000001ff577424 */ /* 0x000ff600078e00ff */
[----:B------:R-:W-:Y:S01]  /*a610*/  @!UPT UIADD3 URZ, UPT, UPT, URZ, URZ, URZ ;  /* 0x000000fffffff290 */ /* 0x000fe2000fffe0ff */
[----:B------:R-:W1:Y:S01]  /*a620*/  @P3 LDC.64 R10, c[0x0][0x988] ;  /* 0x00026200ff0a3b82 */ /* 0x000e620000000a00 */
[----:B------:R-:W-:Y:S01]  /*a630*/  @P3 R2UR UR8, R88 ;  /* 0x00000000580832ca */ /* 0x000fe200000e0000 */
[----:B------:R-:W-:Y:S01]  /*a640*/  @P3 IMAD R0, R19, R20, RZ ;  /* 0x0000001413003224 */ /* 0x000fe200078e02ff */
[----:B------:R-:W-:Y:S03]  /*a650*/  @P3 R2UR UR9, R89 ;  /* 0x00000000590932ca */ /* 0x000fe600000e0000 */
[----:B-1----:R-:W-:Y:S04]  /*a660*/  @P3 IMAD.WIDE R10, R0, 0x4, R10 ;  /* 0x00000004000a3825 */ /* 0x002fe800078e020a */
[----:B------:R-:W-:Y:S06]  /*a670*/  IMAD.MOV.U32 R0, RZ, RZ, 0x1 ;  /* 0x00000001ff007424 */ /* 0x000fec00078e00ff */
[----:B------:R1:W5:Y:S01]  /*a680*/  @P3 LDG.E R35, desc[UR8][R10.64] ;  /* 0x000000080a233981 */ /* 0x000362000c1e1900 */
[----:B------:R-:W-:Y:S01]  /*a690*/  @!P3 PRMT R87, R0, 0x7610, R87 ;  /* 0x000076100057b816 */ /* 0x000fe20000000057 */
[----:B-1----:R-:W4:Y:S06]  /*a6a0*/  @!P3 LDC R35, c[0x0][0x980] ;  /* 0x00026000ff23bb82 */ /* 0x002f2c0000000800 */
.L_x_64:
[----:B----45:R-:W-:Y:S01]  /*a6b0*/  @!P0 FSETP.EQ.AND P2, PT, R35, RZ, PT ;  /* 0x000000ff2300820b */ /* 0x030fe20003f42000 */
[----:B------:R-:W-:Y:S01]  /*a6c0*/  @!UPT UIADD3 URZ, UPT, UPT, URZ, URZ, URZ ;  /* 0x000000fffffff290 */ /* 0x000fe2000fffe0ff */
[----:B------:R-:W-:Y:S11]  /*a6d0*/  @!P0 BRA `(.L_x_65) ;  /* 0x0000000000108947 */ /* 0x000ff60003800000 */
[----:B------:R-:W-:Y:S02]  /*a6e0*/  LOP3.LUT P0, RZ, R87, 0xff, RZ, 0xc0, !PT ;  /* 0x000000ff57ff7812 */ /* 0x000fe4000780c0ff */
[----:B------:R-:W-:Y:S11]  /*a6f0*/  PLOP3.LUT P2, PT, P3, PT, PT, 0x8, 0x80 ;  /* 0x000000000080781c */ /* 0x000ff60001f4e170 */
[----:B------:R-:W-:Y:S11]  /*a700*/  @P0 FSETP.EQ.AND P2, PT, R35, RZ, PT ;  /* 0x000000ff2300020b */ /* 0x000ff60003f42000 */
[----:B------:R-:W-:Y:S02]  /*a710*/  @!UPT UIADD3 URZ, UPT, UPT, URZ, URZ, URZ ;  /* 0x000000fffffff290 */ /* 0x000fe4000fffe0ff */
.L_x_65:
[----:B------:R-:W-:Y:S01]  /*a720*/  ISETP.NE.AND P0, PT, R30, 0x1, PT ;  /* 0x000000011e00780c */ /* 0x000fe20003f05270 */
[----:B------:R-:W1:Y:S01]  /*a730*/  SYNCS.PHASECHK.TRANS64.TRYWAIT P6, [R18+URZ+0x60], R51 ;  /* 0x00006033120075a7 */ /* 0x000e6200080c11ff */
[----:B------:R-:W-:Y:S04]  /*a740*/  IMAD.SHL.U32 R12, R41, 0x80, RZ ;  /* 0x00000080290c7824 */ /* 0x000fe800078e00ff */
[C---:B--2---:R-:W-:Y:S01]  /*a750*/  IMAD.HI.U32 R3, R12.reuse, R31, RZ ;  /* 0x0000001f0c037227 */ /* 0x044fe200078e00ff */
[C---:B------:R-:W-:Y:S04]  /*a760*/  R2UR UR11, R12.reuse ;  /* 0x000000000c0b72ca */ /* 0x040fe800000e0000 */
[----:B------:R-:W-:Y:S04]  /*a770*/  SHF.R.U32.HI R3, RZ, R28, R3 ;  /* 0x0000001cff037219 */ /* 0x000fe80000011603 */
[----:B------:R-:W-:Y:S02]  /*a780*/  SEL R3, R12, R3, !P0 ;  /* 0x000000030c037207 */ /* 0x000fe40004000000 */
[----:B------:R-:W-:Y:S02]  /*a790*/  ISETP.NE.AND P0, PT, R29, 0x1, PT ;  /* 0x000000011d00780c */ /* 0x000fe40003f05270 */
[C---:B------:R-:W-:Y:S01]  /*a7a0*/  R2UR UR12, R3.reuse ;  /* 0x00000000030c72ca */ /* 0x040fe200000e0000 */
[C---:B------:R-:W-:Y:S05]  /*a7b0*/  IMAD.HI.U32 R10, R3.reuse, R24, RZ ;  /* 0x00000018030a7227 */ /* 0x040fea00078e00ff */
[----:B------:R-:W-:Y:S04]  /*a7c0*/  SHF.R.U32.HI R10, RZ, R25, R10 ;  /* 0x00000019ff0a7219 */ /* 0x000fe8000001160a */
[----:B------:R-:W-:Y:S02]  /*a7d0*/  SEL R10, R3, R10, !P0 ;  /* 0x0000000a030a7207 */ /* 0x000fe40004000000 */
[----:B------:R-:W-:Y:S02]  /*a7e0*/  ELECT P0, URZ, PT ;  /* 0x0000000000ff782f */ /* 0x000fe40003800000 */
[C---:B------:R-:W-:Y:S01]  /*a7f0*/  R2UR UR7, R10.reuse ;  /* 0x000000000a0772ca */ /* 0x040fe200000e0000 */
[C---:B------:R-:W-:Y:S01]  /*a800*/  IMAD.HI.U32 R0, R10.reuse, R33, RZ ;  /* 0x000000210a007227 */ /* 0x040fe200078e00ff */
[----:B------:R-:W-:Y:S02]  /*a810*/  PLOP3.LUT P2, PT, P2, P0, PT, 0xf2, 0x2f ;  /* 0x00000000002f781c */ /* 0x000fe40001741e72 */
[----:B------:R-:W-:Y:S02]  /*a820*/  R2UR UR13, R10 ;  /* 0x000000000a0d72ca */ /* 0x000fe400000e0000 */
[----:B------:R-:W-:Y:S04]  /*a830*/  SHF.R.U32.HI R0, RZ, R27, R0 ;  /* 0x0000001bff007219 */ /* 0x000fe80000011600 */
[----:B------:R-:W-:Y:S01]  /*a840*/  R2UR UR14, R0 ;  /* 0x00000000000e72ca */ /* 0x000fe200000e0000 */
[----:B------:R-:W-:Y:S04]  /*a850*/  IMAD.MOV R0, RZ, RZ, -R3 ;  /* 0x000000ffff007224 */ /* 0x000fe800078e0a03 */
[----:B------:R-:W-:Y:S01]  /*a860*/  @!P2 IMAD.MOV.U32 R9, RZ, 0x20, RZ ;  /* 0x00000020ff09a824 */ /* 0x000fe200078e00ff */
[----:B------:R-:W-:Y:S01]  /*a870*/  R2UR UR9, R0 ;  /* 0x00000000000972ca */ /* 0x000fe200000e0000 */
[----:B------:R-:W-:Y:S02]  /*a880*/  IMAD.MOV R0, RZ, RZ, -R10 ;  /* 0x000000ffff007224 */ /* 0x000fe400078e0a0a */
[----:B------:R-:W-:Y:S03]  /*a890*/  @!P2 IMAD.MOV.U32 R9, RZ, 0x400, R9 ;  /* 0x00000400ff09a824 */ /* 0x000fe600078e0009 */
[----:B------:R-:W-:Y:S01]  /*a8a0*/  R2UR UR8, R0 ;  /* 0x00000000000872ca */ /* 0x000fe200000e0000 */
[----:B------:R-:W-:Y:S06]  /*a8b0*/  USEL UR14, UR7, UR14, !UP2 ;  /* 0x0000000e070e7287 */ /* 0x000fec000d000000 */
[----:B------:R-:W-:Y:S01]  /*a8c0*/  UIMAD UR11, UR6, UR9, UR11 ;  /* 0x00000009060b72a4 */ /* 0x000fe2000f8e020b */
[----:B------:R-:W-:Y:S05]  /*a8d0*/  IMAD R3, RZ, RZ, -UR14 ;  /* 0x8000000eff037e24 */ /* 0x000fea000f8e02ff */
[----:B------:R-:W-:Y:S01]  /*a8e0*/  UIMAD UR12, UR5, UR8, UR12 ;  /* 0x00000008050c72a4 */ /* 0x000fe2000f8e020c */
[----:B------:R-:W-:Y:S02]  /*a8f0*/  R2UR UR7, R3 ;  /* 0x00000000030772ca */ /* 0x000fe400000e0000 */
[----:B------:R-:W-:Y:S05]  /*a900*/  @!P2 IADD3 R3, P0, PT, R48, 0x680, RZ ;  /* 0x000006803003a810 */ /* 0x000fea0007f1e0ff */
[----:B------:R-:W-:Y:S06]  /*a910*/  @!P2 IMAD.X R0, RZ, RZ, R49, P0 ;  /* 0x000000ffff00a224 */ /* 0x000fec00000e0631 */
[----:B------:R-:W-:Y:S01]  /*a920*/  UIMAD UR13, UR4, UR7, UR13 ;  /* 0x00000007040d72a4 */ /* 0x000fe2000f8e020d */
[----:B-1----:R-:W-:Y:S11]  /*a930*/  @!P6 BRA `(.L_x_66) ;  /* 0x000000440064e947 */ /* 0x002ff60003800000 */
.L_x_136:
[----:B------:R-:W-:Y:S01]  /*a940*/  @!P2 R2UR UR9, R9 ;  /* 0x000000000909a2ca */ /* 0x000fe200000e0000 */
[----:B------:R-:W-:Y:S01]  /*a950*/  VOTEU.ALL UP0, P2 ;  /* 0x0000000000ff7886 */ /* 0x000fe20001000000 */
[----:B------:R-:W-:Y:S01]  /*a960*/  @!P2 R2UR UR8, R3 ;  /* 0x000000000308a2ca */ /* 0x000fe200000e0000 */
[----:B------:R-:W-:Y:S01]  /*a970*/  @!P2 IMAD.MOV.U32 R9, RZ, 0x20, RZ ;  /* 0x00000020ff09a824 */ /* 0x000fe200078e00ff */
[----:B------:R-:W-:Y:S01]  /*a980*/  @!P2 R2UR UR7, R0 ;  /* 0x000000000007a2ca */ /* 0x000fe200000e0000 */
[----:B------:R-:W-:Y:S01]  /*a990*/  @!P2 VIADD R0, R18, 0x200 ;  /* 0x000002001200a836 */ /* 0x000fe20000000000 */
[----:B------:R-:W-:Y:S01]  /*a9a0*/  @!UP0 UMOV UR10, UR15 ;  /* 0x0000000f000a8c82 */ /* 0x000fe20008000000 */
[----:B------:R-:W-:Y:S06]  /*a9b0*/  @!P2 IMAD.MOV.U32 R9, RZ, 0x400, R9 ;  /* 0x00000400ff09a824 */ /* 0x000fec00078e0009 */
[----:B------:R-:W-:Y:S01]  /*a9c0*/  IMAD.U32 R3, RZ, RZ, UR9 ;  /* 0x00000009ff037e24 */ /* 0x000fe2000f8e00ff */
[----:B------:R-:W-:Y:S01]  /*a9d0*/  @!UP0 UMOV UR9, UR18 ;  /* 0x0000001200098c82 */ /* 0x000fe20008000000 */
[----:B------:R-:W-:Y:S01]  /*a9e0*/  IMAD.U32 R10, RZ, RZ, UR8 ;  /* 0x00000008ff0a7e24 */ /* 0x000fe2000f8e00ff */
[----:B------:R-:W-:Y:S01]  /*a9f0*/  @!P2 R2UR UR8, R0 ;  /* 0x000000000008a2ca */ /* 0x000fe200000e0000 */
[----:B------:R-:W-:Y:S01]  /*aa00*/  IMAD.U32 R11, RZ, RZ, UR7 ;  /* 0x00000007ff0b7e24 */ /* 0x000fe2000f8e00ff */
[----:B------:R-:W-:Y:S01]  /*aa10*/  @!P2 PRMT R3, R3, 0x5410, RZ ;  /* 0x000054100303a816 */ /* 0x000fe200000000ff */
[----:B------:R-:W-:Y:S01]  /*aa20*/  IMAD.U32 R0, RZ, RZ, UR18 ;  /* 0x00000012ff007e24 */ /* 0x000fe2000f8e00ff */
[----:B------:R-:W-:Y:S02]  /*aa30*/  @!P2 R2UR UR20, R10 ;  /* 0x000000000a14a2ca */ /* 0x000fe400000e0000 */
[----:B------:R-:W-:Y:S02]  /*aa40*/  @!P2 R2UR UR21, R11 ;  /* 0x000000000b15a2ca */ /* 0x000fe400000e0000 */
[----:B------:R-:W-:Y:S01]  /*aa50*/  @!P2 R2UR UR7, R3 ;  /* 0x000000000307a2ca */ /* 0x000fe200000e0000 */
[----:B------:R-:W-:Y:S01]  /*aa60*/  @!P2 IMAD.MOV.U32 R3, RZ, RZ, 0x2000 ;  /* 0x00002000ff03a424 */ /* 0x000fe200078e00ff */
[----:B------:R-:W-:Y:S11]  /*aa70*/  PRMT R0, R85, 0x654, R0 ;  /* 0x0000065455007816 */ /* 0x000ff60000000000 */
[----:B------:R2:W-:Y:S01]  /*aa80*/  @!UP0 UTMALDG.5D.IM2COL [UR8], [UR20], UR7 ;  /* 0x00000008140083b4 */ /* 0x0005e20008060007 */
[----:B------:R4:W-:Y:S01]  /*aa90*/  @!P2 SYNCS.ARRIVE.TRANS64.RED.A0TR RZ, [R18+URZ+0x40], R3 ;  /* 0x0000400312ffa9a7 */ /* 0x0009e200083004ff */
[----:B------:R5:W-:Y:S01]  /*aaa0*/  SYNCS.ARRIVE.TRANS64.RED.A1T0 RZ, [R0+URZ], RZ ;  /* 0x000000ff00ff79a7 */ /* 0x000be200081004ff */
[----:B------:R-:W1:Y:S01]  /*aab0*/  SYNCS.PHASECHK.TRANS64.TRYWAIT P6, [R18+URZ+0x68], R51 ;  /* 0x00006833120075a7 */ /* 0x000e6200080c11ff */
[----:B----4-:R-:W-:Y:S05]  /*aac0*/  @!P2 IADD3 R3, P0, PT, R48, 0x680, RZ ;  /* 0x000006803003a810 */ /* 0x010fea0007f1e0ff */
[----:B-----5:R-:W-:Y:S01]  /*aad0*/  @!P2 IMAD.X R0, RZ, RZ, R49, P0 ;  /* 0x000000ffff00a224 */ /* 0x020fe200000e0631 */
[----:B-12---:R-:W-:Y:S07]  /*aae0*/  @!P6 BRA `(.L_x_67) ;  /* 0x00000044000ce947 */ /* 0x006fee0003800000 */
.L_x_137:
[----:B------:R-:W-:Y:S01]  /*aaf0*/  @!P2 R2UR UR9, R9 ;  /* 0x000000000909a2ca */ /* 0x000fe200000e0000 */
[----:B------:R-:W-:Y:S01]  /*ab00*/  VOTEU.ALL UP1, P2 ;  /* 0x0000000000ff7886 */ /* 0x000fe20001020000 */
[----:B------:R-:W-:Y:S01]  /*ab10*/  @!P2 R2UR UR8, R3 ;  /* 0x000000000308a2ca */ /* 0x000fe200000e0000 */
[----:B------:R-:W-:Y:S01]  /*ab20*/  VOTEU.ALL UP0, P2 ;  /* 0x0000000000ff7886 */ /* 0x000fe20001000000 */
[----:B------:R-:W-:Y:S01]  /*ab30*/  @!P2 R2UR UR7, R0 ;  /* 0x000000000007a2ca */ /* 0x000fe200000e0000 */
[----:B------:R-:W-:Y:S01]  /*ab40*/  @!P2 VIADD R0, R18, 0x2200 ;  /* 0x000022001200a836 */ /* 0x000fe20000000000 */
[----:B------:R-:W-:Y:S01]  /*ab50*/  @!UP1 UIADD3 UR10, UPT, UPT, UR15, 0x10, URZ ;  /* 0x000000100f0a9890 */ /* 0x000fe2000fffe0ff */
[----:B------:R-:W-:Y:S01]  /*ab60*/  @!P2 IADD3 R41, P0, PT, R48, 0x680, RZ ;  /* 0x000006803029a810 */ /* 0x000fe20007f1e0ff */
[----:B------:R-:W-:Y:S04]  /*ab70*/  @!P2 IMAD.MOV.U32 R44, RZ, 0x20, RZ ;  /* 0x00000020ff2ca824 */ /* 0x000fe800078e00ff */
[----:B------:R-:W-:Y:S02]  /*ab80*/  @!P2 IMAD.MOV.U32 R44, RZ, 0x400, R44 ;  /* 0x00000400ff2ca824 */ /* 0x000fe400078e002c */
[----:B------:R-:W-:Y:S01]  /*ab90*/  IMAD.U32 R3, RZ, RZ, UR9 ;  /* 0x00000009ff037e24 */ /* 0x000fe2000f8e00ff */
[----:B------:R-:W-:Y:S01]  /*aba0*/  @!UP0 UMOV UR9, UR17 ;  /* 0x0000001100098c82 */ /* 0x000fe20008000000 */
[----:B------:R-:W-:Y:S01]  /*abb0*/  IMAD.U32 R10, RZ, RZ, UR8 ;  /* 0x00000008ff0a7e24 */ /* 0x000fe2000f8e00ff */
[----:B------:R-:W-:Y:S01]  /*abc0*/  @!P2 R2UR UR8, R0 ;  /* 0x000000000008a2ca */ /* 0x000fe200000e0000 */
[----:B------:R-:W-:Y:S01]  /*abd0*/  IMAD.U32 R11, RZ, RZ, UR7 ;  /* 0x00000007ff0b7e24 */ /* 0x000fe2000f8e00ff */
[----:B------:R-:W-:Y:S01]  /*abe0*/  @!P2 PRMT R3, R3, 0x5410, RZ ;  /* 0x000054100303a816 */ /* 0x000fe200000000ff */
[----:B------:R-:W-:Y:S01]  /*abf0*/  IMAD.U32 R0, RZ, RZ, UR17 ;  /* 0x00000011ff007e24 */ /* 0x000fe2000f8e00ff */
[----:B------:R-:W-:Y:S01]  /*ac00*/  @!P2 R2UR UR20, R10 ;  /* 0x000000000a14a2ca */ /* 0x000fe200000e0000 */
[----:B------:R-:W-:Y:S01]  /*ac10*/  @!P2 IMAD.X R16, RZ, RZ, R49, P0 ;  /* 0x000000ffff10a224 */ /* 0x000fe200000e0631 */
[----:B------:R-:W-:Y:S02]  /*ac20*/  @!P2 R2UR UR21, R11 ;  /* 0x000000000b15a2ca */ /* 0x000fe400000e0000 */
[----:B------:R-:W-:Y:S01]  /*ac30*/  @!P2 R2UR UR7, R3 ;  /* 0x000000000307a2ca */ /* 0x000fe200000e0000 */
[----:B------:R-:W-:Y:S01]  /*ac40*/  @!P2 IMAD.MOV.U32 R3, RZ, RZ, 0x2000 ;  /* 0x00002000ff03a424 */ /* 0x000fe200078e00ff */
[----:B------:R-:W-:Y:S11]  /*ac50*/  PRMT R0, R85, 0x654, R0 ;  /* 0x0000065455007816 */ /* 0x000ff60000000000 */
[----:B------:R2:W-:Y:S01]  /*ac60*/  @!UP0 UTMALDG.5D.IM2COL [UR8], [UR20], UR7 ;  /* 0x00000008140083b4 */ /* 0x0005e20008060007 */
[----:B------:R2:W-:Y:S01]  /*ac70*/  @!P2 SYNCS.ARRIVE.TRANS64.RED.A0TR RZ, [R18+URZ+0x48], R3 ;  /* 0x0000480312ffa9a7 */ /* 0x0005e200083004ff */
[----:B------:R2:W-:Y:S01]  /*ac80*/  SYNCS.ARRIVE.TRANS64.RED.A1T0 RZ, [R0+URZ], RZ ;  /* 0x000000ff00ff79a7 */ /* 0x0005e200081004ff */
[----:B------:R-:W4:Y:S02]  /*ac90*/  SYNCS.PHASECHK.TRANS64.TRYWAIT P6, [R18+URZ+0x70], R51 ;  /* 0x00007033120075a7 */ /* 0x000f2400080c11ff */
[----:B--2-4-:R-:W-:Y:S05]  /*aca0*/  @!P6 BRA `(.L_x_68) ;  /* 0x0000004000b0e947 */ /* 0x014fea0003800000 */
.L_x_138:
[----:B------:R-:W4:Y:S01]  /*acb0*/  LDC.64 R10, c[0x0][0xc18] ;  /* 0x00030600ff0a7b82 */ /* 0x000f220000000a00 */
[----:B------:R-:W-:Y:S01]  /*acc0*/  @!P2 R2UR UR9, R44 ;  /* 0x000000002c09a2ca */ /* 0x000fe200000e0000 */
[----:B------:R-:W-:Y:S01]  /*acd0*/  VOTEU.ALL UP1, P2 ;  /* 0x0000000000ff7886 */ /* 0x000fe20001020000 */
[----:B------:R-:W-:Y:S01]  /*ace0*/  @!P2 R2UR UR8, R41 ;  /* 0x000000002908a2ca */ /* 0x000fe200000e0000 */
[----:B------:R-:W-:Y:S01]  /*acf0*/  VOTEU.ALL UP0, P2 ;  /* 0x0000000000ff7886 */ /* 0x000fe20001000000 */
[----:B------:R-:W-:Y:S03]  /*ad00*/  @!P2 R2UR UR7, R16 ;  /* 0x000000001007a2ca */ /* 0x000fe600000e0000 */
[----:B------:R-:W5:Y:S01]  /*ad10*/  LDC.64 R14, c[0x0][0xc10] ;  /* 0x00030400ff0e7b82 */ /* 0x000f620000000a00 */
[----:B------:R-:W-:Y:S01]  /*ad20*/  @!P2 VIADD R16, R18, 0x4200 ;  /* 0x000042001210a836 */ /* 0x000fe20000000000 */
[----:B------:R-:W-:Y:S01]  /*ad30*/  @!UP1 UIADD3 UR10, UPT, UPT, UR15, 0x20, URZ ;  /* 0x000000200f0a9890 */ /* 0x000fe2000fffe0ff */
[----:B------:R-:W-:Y:S05]  /*ad40*/  @P5 SHF.R.U32.HI R19, RZ, 0x10, R37 ;  /* 0x00000010ff135819 */ /* 0x000fea0000011625 */
[----:B------:R-:W1:Y:S01]  /*ad50*/  @!P1 LDC R0, c[0x0][0xc20] ;  /* 0x00030800ff009b82 */ /* 0x000e620000000800 */
[----:B------:R-:W-:Y:S01]  /*ad60*/  IMAD.U32 R41, RZ, RZ, UR9 ;  /* 0x00000009ff297e24 */ /* 0x000fe2000f8e00ff */
[----:B------:R-:W-:Y:S06]  /*ad70*/  @!UP0 UMOV UR9, UR16 ;  /* 0x0000001000098c82 */ /* 0x000fec0008000000 */
[----:B------:R-:W2:Y:S01]  /*ad80*/  @!P1 LDC R3, c[0x0][0xc0c] ;  /* 0x00030300ff039b82 */ /* 0x000ea20000000800 */
        /* <DEDUP_REMOVED lines=12> */
[----:B----4-:R-:W-:Y:S01]  /*ae50*/  @!P1 IMAD.HI.U32 R11, R8, R11, RZ ;  /* 0x0000000b080b9227 */ /* 0x010fe200078e00ff */
[----:B------:R-:W-:Y:S03]  /*ae60*/  @!P1 ISETP.NE.AND P0, PT, R10, 0x1, PT ;  /* 0x000000010a00980c */ /* 0x000fe60003f05270 */
[----:B-----5:R-:W-:Y:S01]  /*ae70*/  @!P1 IMAD.HI.U32 R14, R13, R14, RZ ;  /* 0x0000000e0d0e9227 */ /* 0x020fe200078e00ff */
[----:B-1----:R-:W-:Y:S04]  /*ae80*/  @!P1 SHF.R.U32.HI R11, RZ, R0, R11 ;  /* 0x00000000ff0b9219 */ /* 0x002fe8000001160b */
[----:B------:R-:W-:Y:S02]  /*ae90*/  @!P1 SEL R11, R8, R11, !P0 ;  /* 0x0000000b080b9207 */ /* 0x000fe40004000000 */
[----:B------:R-:W-:Y:S02]  /*aea0*/  @!P1 SHF.R.U32.HI R0, RZ, R15, R14 ;  /* 0x0000000fff009219 */ /* 0x000fe4000001160e */
[----:B--2---:R-:W-:Y:S01]  /*aeb0*/  @!P1 ISETP.NE.AND P0, PT, R3, 0x1, PT ;  /* 0x000000010300980c */ /* 0x004fe20003f05270 */
[----:B------:R3:W-:Y:S03]  /*aec0*/  SYNCS.ARRIVE.TRANS64.RED.A1T0 RZ, [R16+URZ], RZ ;  /* 0x000000ff10ff79a7 */ /* 0x0007e600081004ff */
[----:B------:R-:W-:Y:S05]  /*aed0*/  @!P1 SEL R12, R13, R0, !P0 ;  /* 0x000000000d0c9207 */ /* 0x000fea0004000000 */
[----:B------:R-:W-:Y:S01]  /*aee0*/  @!P1 IMAD.IADD R0, R11, 0x1, -R12 ;  /* 0x000000010b009824 */ /* 0x000fe200078e0a0c */
[----:B------:R-:W1:Y:S01]  /*aef0*/  SYNCS.PHASECHK.TRANS64.TRYWAIT P6, [R18+URZ+0x78], R51 ;  /* 0x00007833120075a7 */ /* 0x000e6200080c11ff */
[----:B------:R-:W-:Y:S02]  /*af00*/  @!P1 IMAD.IADD R9, R12, 0x1, -R11 ;  /* 0x000000010c099824 */ /* 0x000fe400078e0a0b */
[----:B------:R-:W-:Y:S02]  /*af10*/  @!P1 IMAD R13, R0, R3, R13 ;  /* 0x00000003000d9224 */ /* 0x000fe400078e020d */
[----:B------:R-:W-:Y:S01]  /*af20*/  @!P1 IMAD R8, R9, R10, R8 ;  /* 0x0000000a09089224 */ /* 0x000fe200078e0208 */
[----:B-1-3--:R-:W-:Y:S06]  /*af30*/  @!P6 BRA `(.L_x_69) ;  /* 0x000000400020e947 */ /* 0x00afec0003800000 */
.L_x_139:
[----:B------:R-:W-:Y:S01]  /*af40*/  @!P2 IADD3 R3, P0, PT, R48, 0x680, RZ ;  /* 0x000006803003a810 */ /* 0x000fe20007f1e0ff */
[----:B------:R-:W-:Y:S01]  /*af50*/  @!P2 IMAD.MOV.U32 R9, RZ, 0x20, RZ ;  /* 0x00000020ff09a824 */ /* 0x000fe200078e00ff */
[----:B------:R-:W-:Y:S01]  /*af60*/  VOTEU.ALL UP0, P2 ;  /* 0x0000000000ff7886 */ /* 0x000fe20001000000 */
[----:B------:R-:W-:Y:S01]  /*af70*/  PLOP3.LUT P6, PT, PT, PT, PT, 0x80, 0x8 ;  /* 0x000000000008781c */ /* 0x000fe20003fcf070 */
[----:B------:R-:W-:Y:S01]  /*af80*/  IMAD.IADD R16, R8, 0x1, R84 ;  /* 0x0000000108107824 */ /* 0x000fe200078e0254 */
[----:B------:R-:W-:Y:S01]  /*af90*/  @!P2 R2UR UR9, R3 ;  /* 0x000000000309a2ca */ /* 0x000fe200000e0000 */
[----:B------:R-:W-:Y:S01]  /*afa0*/  @!P2 IMAD.X R0, RZ, RZ, R49, P0 ;  /* 0x000000ffff00a224 */ /* 0x000fe200000e0631 */
[----:B------:R-:W-:Y:S01]  /*afb0*/  @!UP0 UIADD3 UR10, UPT, UPT, UR15, 0x30, URZ ;  /* 0x000000300f0a8890 */ /* 0x000fe2000fffe0ff */
[----:B------:R-:W-:Y:S01]  /*afc0*/  @!P2 IMAD.MOV.U32 R9, RZ, 0x400, R9 ;  /* 0x00000400ff09a824 */ /* 0x000fe200078e0009 */
[----:B------:R-:W-:Y:S01]  /*afd0*/  VOTEU.ALL UP0, P2 ;  /* 0x0000000000ff7886 */ /* 0x000fe20001000000 */
[----:B------:R-:W-:Y:S01]  /*afe0*/  @!P2 VIADD R3, R18, 0x6200 ;  /* 0x000062001203a836 */ /* 0x000fe20000000000 */
[----:B------:R-:W-:Y:S01]  /*aff0*/  @!P2 R2UR UR8, R0 ;  /* 0x000000000008a2ca */ /* 0x000fe200000e0000 */
[----:B------:R-:W-:Y:S01]  /*b000*/  @!P2 VIADD R0, R18, 0x58 ;  /* 0x000000581200a836 */ /* 0x000fe20000000000 */
[----:B------:R-:W-:Y:S01]  /*b010*/  @!P2 R2UR UR7, R9 ;  /* 0x000000000907a2ca */ /* 0x000fe200000e0000 */
[----:B------:R-:W-:Y:S01]  /*b020*/  IMAD.IADD R41, R13, 0x1, R86 ;  /* 0x000000010d297824 */ /* 0x000fe200078e0256 */
[----:B------:R-:W-:Y:S02]  /*b030*/  LOP3.LUT R42, R42, 0x1, RZ, 0x3c, !PT ;  /* 0x000000012a2a7812 */ /* 0x000fe400078e3cff */
[----:B------:R-:W-:Y:S01]  /*b040*/  LOP3.LUT R40, R40, 0x1, RZ, 0x3c, !PT ;  /* 0x0000000128287812 */ /* 0x000fe200078e3cff */
[----:B------:R-:W-:Y:S01]  /*b050*/  IMAD.U32 R10, RZ, RZ, UR9 ;  /* 0x00000009ff0a7e24 */ /* 0x000fe2000f8e00ff */
[----:B------:R-:W-:Y:S04]  /*b060*/  @!P2 R2UR UR9, R0 ;  /* 0x000000000009a2ca */ /* 0x000fe800000e0000 */
[----:B------:R-:W-:Y:S01]  /*b070*/  @!P2 R2UR UR20, R10 ;  /* 0x000000000a14a2ca */ /* 0x000fe200000e0000 */
[----:B------:R-:W-:Y:S01]  /*b080*/  IMAD.U32 R11, RZ, RZ, UR8 ;  /* 0x00000008ff0b7e24 */ /* 0x000fe2000f8e00ff */
[----:B------:R-:W-:Y:S01]  /*b090*/  @!P2 R2UR UR8, R3 ;  /* 0x000000000308a2ca */ /* 0x000fe200000e0000 */
[----:B------:R-:W-:Y:S03]  /*b0a0*/  IMAD.U32 R3, RZ, RZ, UR7 ;  /* 0x00000007ff037e24 */ /* 0x000fe6000f8e00ff */
[----:B------:R-:W-:Y:S02]  /*b0b0*/  @!P2 R2UR UR21, R11 ;  /* 0x000000000b15a2ca */ /* 0x000fe400000e0000 */
[----:B------:R-:W-:Y:S04]  /*b0c0*/  @!P2 PRMT R3, R3, 0x5410, RZ ;  /* 0x000054100303a816 */ /* 0x000fe800000000ff */
[----:B------:R-:W-:Y:S11]  /*b0d0*/  @!P2 R2UR UR7, R3 ;  /* 0x000000000307a2ca */ /* 0x000ff600000e0000 */
[----:B------:R-:W-:Y:S02]  /*b0e0*/  @!UPT UIADD3 URZ, UPT, UPT, URZ, URZ, URZ ;  /* 0x000000fffffff290 */ /* 0x000fe4000fffe0ff */
[----:B------:R2:W-:Y:S01]  /*b0f0*/  @!UP0 UTMALDG.5D.IM2COL [UR8], [UR20], UR7 ;  /* 0x00000008140083b4 */ /* 0x0005e20008060007 */
[----:B------:R2:W-:Y:S01]  /*b100*/  @!P2 SYNCS.ARRIVE.TRANS64.RED.A0TR RZ, [R18+URZ+0x58], R45 ;  /* 0x0000582d12ffa9a7 */ /* 0x0005e200083004ff */
[----:B------:R2:W-:Y:S01]  /*b110*/  SYNCS.ARRIVE.TRANS64.RED.A1T0 RZ, [R32+URZ], RZ ;  /* 0x000000ff20ff79a7 */ /* 0x0005e200081004ff */
[----:B------:R-:W-:Y:S05]  /*b120*/  @P5 BRA `(.L_x_70) ;  /* 0xfffffff000105947 */ /* 0x000fea000383ffff */
[----:B------:R-:W-:-:S04]  /*b130*/  SHF.L.U32 R3, R42, 0x1f, RZ ;  /* 0x0000001f2a037819 */ /* 0x000fc800000006ff */
[----:B------:R-:W3:Y:S02]  /*b140*/  SYNCS.PHASECHK.TRANS64.TRYWAIT P0, [R18+URZ+0x60], R3 ;  /* 0x00006003120075a7 */ /* 0x000ee400080011ff */
[----:B---3--:R-:W-:Y:S05]  /*b150*/  @!P0 BRA `(.L_x_71) ;  /* 0x0000003c00ac8947 */ /* 0x008fea0003800000 */
.L_x_140:
[----:B------:R-:W4:Y:S02]  /*b160*/  SYNCS.PHASECHK.TRANS64.TRYWAIT P0, [R18+URZ+0x68], R3 ;  /* 0x00006803120075a7 */ /* 0x000f2400080011ff */
[----:B----4-:R-:W-:Y:S05]  /*b170*/  @!P0 BRA `(.L_x_72) ;  /* 0x0000003c00b88947 */ /* 0x010fea0003800000 */
.L_x_141:
[----:B------:R-:W5:Y:S02]  /*b180*/  SYNCS.PHASECHK.TRANS64.TRYWAIT P0, [R18+URZ+0x70], R3 ;  /* 0x00007003120075a7 */ /* 0x000f6400080011ff */
[----:B-----5:R-:W-:Y:S05]  /*b190*/  @!P0 BRA `(.L_x_73) ;  /* 0x0000003c00c48947 */ /* 0x020fea0003800000 */
.L_x_74:
[----:B---34-:R-:W-:-:S04]  /*b1a0*/  SHF.L.U32 R3, R42, 0x1f, RZ ;  /* 0x0000001f2a037819 */ /* 0x018fc800000006ff */
[----:B------:R3:W4:Y:S03]  /*b1b0*/  SYNCS.PHASECHK.TRANS64.TRYWAIT P0, [R18+URZ+0x78], R3 ;  /* 0x00007803120075a7 */ /* 0x00072600080011ff */
[----:B----4-:R-:W-:Y:S05]  /*b1c0*/  @!P0 NANOSLEEP.SYNCS 0x989680 ;  /* 0x009896800000895d */ /* 0x010fea0003900000 */
[----:B------:R-:W4:Y:S02]  /*b1d0*/  @!P0 SYNCS.PHASECHK.TRANS64 P0, [R18+URZ+0x78], R3 ;  /* 0x00007803120085a7 */ /* 0x000f2400080010ff */
[----:B--2-4-:R-:W-:Y:S05]  /*b1e0*/  @P0 EXIT ;  /* 0x000000000000094d */ /* 0x014fea0003800000 */
[----:B------:R-:W-:Y:S05]  /*b1f0*/  BRA `(.L_x_74) ;  /* 0xfffffffc00e87947 */ /* 0x000fea000383ffff */
.L_x_59:
[----:B------:R-:W-:-:S13]  /*b200*/  ISETP.GE.AND P0, PT, R0, 0x4, PT ;  /* 0x000000040000780c */ /* 0x000fda0003f06270 */
[----:B--2---:R-:W-:Y:S05]  /*b210*/  @!P0 EXIT ;  /* 0x000000000000894d */ /* 0x004fea0003800000 */
[----:B------:R-:W-:Y:S01]  /*b220*/  BAR.SYNC.DEFER_BLOCKING 0x6, 0xa0 ;  /* 0x0182800000007b1d */ /* 0x000fe20000010000 */
[----:B------:R-:W-:Y:S01]  /*b230*/  MOV R0, 0x400 ;  /* 0x0000040000007802 */ /* 0x000fe20000000f00 */
[C---:B------:R-:W-:Y:S01]  /*b240*/  IMAD.SHL.U32 R3, R101.reuse, 0x10, RZ ;  /* 0x0000001065037824 */ /* 0x040fe200078e00ff */
[C---:B------:R-:W-:Y:S01]  /*b250*/  LOP3.LUT R102, R101.reuse, 0x60, RZ, 0xc0, !PT ;  /* 0x0000006065667812 */ /* 0x040fe200078ec0ff */
[----:B------:R-:W-:Y:S01]  /*b260*/  IMAD.SHL.U32 R100, R101, 0x2, RZ ;  /* 0x0000000265647824 */ /* 0x000fe200078e00ff */
[----:B------:R-:W-:-:S03]  /*b270*/  LEA R93, R85, R0, 0x18 ;  /* 0x00000000555d7211 */ /* 0x000fc600078ec0ff */
[----:B------:R-:W1:Y:S01]  /*b280*/  LDC R95, c[0x0][0x370] ;  /* 0x0000dc00ff5f7b82 */ /* 0x000e620000000800 */
[----:B------:R-:W-:Y:S01]  /*b290*/  LOP3.LUT R7, R3, 0x60, RZ, 0xc0, !PT ;  /* 0x0000006003077812 */ /* 0x000fe200078ec0ff */
[----:B------:R-:W-:Y:S01]  /*b2a0*/  IMAD.U32 R32, R101, 0x10000, RZ ;  /* 0x0001000065207824 */ /* 0x000fe200078e00ff */
[----:B------:R-:W-:Y:S01]  /*b2b0*/  CS2R R96, SRZ ;  /* 0x0000000000607805 */ /* 0x000fe2000001ff00 */
[----:B------:R-:W-:Y:S01]  /*b2c0*/  VIADD R91, R93, 0x200 ;  /* 0x000002005d5b7836 */ /* 0x000fe20000000000 */
[----:B------:R-:W-:Y:S01]  /*b2d0*/  LOP3.LUT R100, R7, 0xc, R100, 0xf8, !PT ;  /* 0x0000000c07647812 */ /* 0x000fe200078ef864 */
[----:B------:R-:W-:Y:S01]  /*b2e0*/  IMAD.MOV.U32 R99, RZ, RZ, 0x1 ;  /* 0x00000001ff637424 */ /* 0x000fe200078e00ff */
[----:B------:R-:W-:Y:S01]  /*b2f0*/  LOP3.LUT R32, R32, 0x600000, RZ, 0xc0, !PT ;  /* 0x0060000020207812 */ /* 0x000fe200078ec0ff */
[----:B------:R-:W2:Y:S01]  /*b300*/  LDC R28, c[0x0][0xc0c] ;  /* 0x00030300ff1c7b82 */ /* 0x000ea20000000800 */
[----:B------:R-:W-:Y:S01]  /*b310*/  LOP3.LUT R100, R100, 0x790, R3, 0xf8, !PT ;  /* 0x0000079064647812 */ /* 0x000fe200078ef803 */
[----:B------:R-:W-:Y:S01]  /*b320*/  IMAD.MOV.U32 R30, RZ, RZ, RZ ;  /* 0x000000ffff1e7224 */ /* 0x000fe200078e00ff */
[C---:B------:R-:W-:Y:S01]  /*b330*/  LOP3.LUT R3, R101.reuse, 0x2, RZ, 0xc0, !PT ;  /* 0x0000000265037812 */ /* 0x040fe200078ec0ff */
[----:B------:R-:W-:Y:S01]  /*b340*/  IMAD.MOV.U32 R98, RZ, RZ, RZ ;  /* 0x000000ffff627224 */ /* 0x000fe200078e00ff */
[----:B------:R-:W-:Y:S01]  /*b350*/  LOP3.LUT R101, R101, 0x4, RZ, 0xc0, !PT ;  /* 0x0000000465657812 */ /* 0x000fe200078ec0ff */
[----:B------:R-:W-:-:S02]  /*b360*/  IMAD R100, R100, 0x4, R91 ;  /* 0x0000000464647824 */ /* 0x000fc400078e025b */
[----:B------:R-:W3:Y:S01]  /*b370*/  LDC R90, c[0x0][0xc20] ;  /* 0x00030800ff5a7b82 */ /* 0x000ee20000000800 */
[----:B------:R-:W-:Y:S01]  /*b380*/  IMAD.MOV.U32 R120, RZ, RZ, RZ ;  /* 0x000000ffff787224 */ /* 0x000fe200078e00ff */
[----:B------:R-:W4:Y:S01]  /*b390*/  LDS R4, [R93+0xe0] ;  /* 0x0000e0005d047984 */ /* 0x000f220000000800 */
[--C-:B------:R-:W-:Y:S02]  /*b3a0*/  IMAD R108, R3, -0x10, R100.reuse ;  /* 0xfffffff0036c7824 */ /* 0x100fe400078e0264 */
[----:B------:R-:W-:-:S03]  /*b3b0*/  IMAD R106, R101, -0x10, R100 ;  /* 0xfffffff0656a7824 */ /* 0x000fc600078e0264 */
[----:B------:R-:W1:Y:S08]  /*b3c0*/  LDC R27, c[0x0][0xc30] ;  /* 0x00030c00ff1b7b82 */ /* 0x000e700000000800 */
[----:B------:R-:W1:Y:S08]  /*b3d0*/  LDC R92, c[0x0][0xba0] ;  /* 0x0002e800ff5c7b82 */ /* 0x000e700000000800 */
[----:B------:R-:W1:Y:S08]  /*b3e0*/  LDC.64 R110, c[0x0][0x348] ;  /* 0x0000d200ff6e7b82 */ /* 0x000e700000000a00 */
[----:B------:R-:W1:Y:S08]  /*b3f0*/  LDC.64 R74, c[0x0][0xc10] ;  /* 0x00030400ff4a7b82 */ /* 0x000e700000000a00 */
[----:B------:R-:W1:Y:S01]  /*b400*/  LDC.64 R24, c[0x0][0xc18] ;  /* 0x00030600ff187b82 */ /* 0x000e620000000a00 */
[C---:B----4-:R-:W-:Y:S01]  /*b410*/  VIADD R5, R4.reuse, 0x40 ;  /* 0x0000004004057836 */ /* 0x050fe20000000000 */
[----:B------:R-:W-:-:S04]  /*b420*/  LOP3.LUT R4, R4, 0xffff, RZ, 0xc0, !PT ;  /* 0x0000ffff04047812 */ /* 0x000fc800078ec0ff */
[----:B------:R-:W-:Y:S02]  /*b430*/  LOP3.LUT R5, R5, 0xffff, RZ, 0xc0, !PT ;  /* 0x0000ffff05057812 */ /* 0x000fe400078ec0ff */
[----:B------:R-:W4:Y:S03]  /*b440*/  LDC.64 R70, c[0x0][0x988] ;  /* 0x00026200ff467b82 */ /* 0x000f260000000a00 */
[----:B------:R1:W-:Y:S05]  /*b450*/  STL.64 [R1], R4 ;  /* 0x0000000401007387 */ /* 0x0003ea0000100a00 */
[----:B------:R-:W1:Y:S08]  /*b460*/  LDC.64 R22, c[0x0][0xc28] ;  /* 0x00030a00ff167b82 */ /* 0x000e700000000a00 */
[----:B------:R-:W1:Y:S08]  /*b470*/  LDC.64 R72, c[0x0][0x990] ;  /* 0x00026400ff487b82 */ /* 0x000e700000000a00 */
[----:B------:R-:W1:Y:S08]  /*b480*/  LDC.64 R68, c[0x0][0x9b0] ;  /* 0x00026c00ff447b82 */ /* 0x000e700000000a00 */
[----:B------:R-:W1:Y:S08]  /*b490*/  LDC.64 R50, c[0x0][0x9a8] ;  /* 0x00026a00ff327b82 */ /* 0x000e700000000a00 */
[----:B------:R-:W1:Y:S08]  /*b4a0*/  LDC.64 R82, c[0x0][0xb80] ;  /* 0x0002e000ff527b82 */ /* 0x000e700000000a00 */
[----:B------:R-:W1:Y:S08]  /*b4b0*/  LDC.64 R80, c[0x0][0xb88] ;  /* 0x0002e200ff507b82 */ /* 0x000e700000000a00 */
[----:B------:R-:W1:Y:S08]  /*b4c0*/  LDC.64 R78, c[0x0][0xb90] ;  /* 0x0002e400ff4e7b82 */ /* 0x000e700000000a00 */
[----:B------:R-:W1:Y:S08]  /*b4d0*/  LDC.64 R76, c[0x0][0xb98] ;  /* 0x0002e600ff4c7b82 */ /* 0x000e700000000a00 */
[----:B--234-:R-:W1:Y:S02]  /*b4e0*/  LDC R94, c[0x0][0x374] ;  /* 0x0000dd00ff5e7b82 */ /* 0x01ce640000000800 */
.L_x_118:
[----:B-1----:R-:W-:Y:S01]  /*b4f0*/  SHF.L.U32 R4, R97, 0x1f, RZ ;  /* 0x0000001f61047819 */ /* 0x002fe200000006ff */
[----:B---3--:R-:W-:Y:S02]  /*b500*/  VIADD R2, R93, 0x98 ;  /* 0x000000985d027836 */ /* 0x008fe40000000000 */
[----:B------:R-:W-:Y:S01]  /*b510*/  IMAD R0, R30, 0x4, R1 ;  /* 0x000000041e007824 */ /* 0x000fe200078e0201 */
[----:B------:R-:W1:Y:S02]  /*b520*/  SYNCS.PHASECHK.TRANS64.TRYWAIT P0, [R93+URZ+0x90], R4 ;  /* 0x000090045d0075a7 */ /* 0x000e6400080011ff */
[----:B------:R-:W-:Y:S01]  /*b530*/  PRMT R2, RZ, 0x654, R2 ;  /* 0x00000654ff027816 */ /* 0x000fe20000000002 */
[----:B-12---:R-:W-:Y:S06]  /*b540*/  @!P0 BRA `(.L_x_75) ;  /* 0x0000003800ec8947 */ /* 0x006fec0003800000 */
.L_x_142:
[----:B------:R-:W2:Y:S01]  /*b550*/  LDC.64 R12, c[0x0][0xc10] ;  /* 0x00030400ff0c7b82 */ /* 0x000ea20000000a00 */
[----:B------:R-:W3:Y:S01]  /*b560*/  LDS.128 R36, [R93+0xd0] ;  /* 0x0000d0005d247984 */ /* 0x000ee20000000c00 */
[----:B------:R-:W-:Y:S02]  /*b570*/  ISETP.NE.AND P1, PT, R27, 0x1, PT ;  /* 0x000000011b00780c */ /* 0x000fe40003f25270 */
[----:B------:R-:W-:Y:S04]  /*b580*/  ISETP.GE.AND P0, PT, R26, 0x1, PT ;  /* 0x000000011a00780c */ /* 0x000fe80003f06270 */
[----:B------:R-:W4:Y:S01]  /*b590*/  LDC.64 R10, c[0x0][0xc18] ;  /* 0x00030600ff0a7b82 */ /* 0x000f220000000a00 */
[----:B------:R-:W-:Y:S01]  /*b5a0*/  @!PT LDS RZ, [RZ] ;  /* 0x00000000fffff984 */ /* 0x000fe20000000800 */
[----:B------:R-:W-:Y:S01]  /*b5b0*/  @!PT LDS RZ, [RZ] ;  /* 0x00000000fffff984 */ /* 0x000fe20000000800 */
[----:B------:R-:W-:Y:S01]  /*b5c0*/  @!PT LDS RZ, [RZ] ;  /* 0x00000000fffff984 */ /* 0x000fe20000000800 */
[----:B------:R-:W-:Y:S01]  /*b5d0*/  @!PT LDS RZ, [RZ] ;  /* 0x00000000fffff984 */ /* 0x000fe20000000800 */
[----:B------:R1:W-:Y:S06]  /*b5e0*/  MEMBAR.ALL.CTA ;  /* 0x0000000000007992 */ /* 0x0003ec0000008000 */
[----:B-1----:R-:W1:Y:S01]  /*b5f0*/  FENCE.VIEW.ASYNC.S ;  /* 0x00000000000073c6 */ /* 0x002e620000000000 */
[----:B------:R-:W2:Y:S08]  /*b600*/  @!P1 LDC R14, c[0x0][0xc20] ;  /* 0x00030800ff0e9b82 */ /* 0x000eb00000000800 */
[----:B------:R-:W2:Y:S01]  /*b610*/  @!P1 LDC R9, c[0x0][0xc0c] ;  /* 0x00030300ff099b82 */ /* 0x000ea20000000800 */
[----:B-1----:R1:W-:Y:S01]  /*b620*/  SYNCS.ARRIVE.TRANS64.RED.A1T0 RZ, [R2+URZ], RZ ;  /* 0x000000ff02ff79a7 */ /* 0x0023e200081004ff */
[----:B------:R1:W5:Y:S01]  /*b630*/  LDL R17, [R0] ;  /* 0x0000000000117983 */ /* 0x0003620000100800 */
[----:B---3--:R-:W-:Y:S04]  /*b640*/  LOP3.LUT P4, RZ, R38, 0x1, RZ, 0xc0, !PT ;  /* 0x0000000126ff7812 */ /* 0x008fe8000788c0ff */
[----:B------:R-:W-:Y:S09]  /*b650*/  P2R R107, PR, RZ, 0x10 ;  /* 0x00000010ff6b7803 */ /* 0x000ff20000000000 */
[----:B------:R-:W-:Y:S02]  /*b660*/  @P4 MOV R31, R36 ;  /* 0x00000024001f4202 */ /* 0x000fe40000000f00 */
[----:B------:R-:W-:Y:S01]  /*b670*/  @P4 LOP3.LUT R29, R37, 0xffff, RZ, 0xc0, !PT ;  /* 0x0000ffff251d4812 */ /* 0x000fe200078ec0ff */
[----:B-1--4-:R-:W-:Y:S06]  /*b680*/  @!P0 BRA `(.L_x_76) ;  /* 0x0000000000a48947 */ /* 0x012fec0003800000 */
[----:B------:R-:W-:Y:S01]  /*b690*/  IMAD.HI.U32 R21, R94, R25, RZ ;  /* 0x000000195e157227 */ /* 0x000fe200078e00ff */
[----:B------:R-:W-:Y:S02]  /*b6a0*/  ISETP.NE.AND P0, PT, R24, 0x1, PT ;  /* 0x000000011800780c */ /* 0x000fe40003f05270 */
[----:B------:R-:W-:Y:S01]  /*b6b0*/  ISETP.NE.AND P2, PT, R26, 0x1, PT ;  /* 0x000000011a00780c */ /* 0x000fe20003f45270 */
[----:B------:R-:W-:Y:S01]  /*b6c0*/  IMAD.HI.U32 R18, R95, R74, RZ ;  /* 0x0000004a5f127227 */ /* 0x000fe200078e00ff */
[----:B------:R-:W-:Y:S02]  /*b6d0*/  SHF.R.U32.HI R21, RZ, R90, R21 ;  /* 0x0000005aff157219 */ /* 0x000fe40000011615 */
[----:B------:R-:W-:Y:S01]  /*b6e0*/  ISETP.NE.AND P3, PT, R28, 0x1, PT ;  /* 0x000000011c00780c */ /* 0x000fe20003f65270 */
[----:B------:R-:W-:Y:S01]  /*b6f0*/  IMAD.HI.U32 R34, R31, R74, RZ ;  /* 0x0000004a1f227227 */ /* 0x000fe200078e00ff */
[----:B------:R-:W-:Y:S02]  /*b700*/  SHF.R.U32.HI R18, RZ, R75, R18 ;  /* 0x0000004bff127219 */ /* 0x000fe40000011612 */
[----:B------:R-:W-:Y:S01]  /*b710*/  SEL R3, R94, R21, !P0 ;  /* 0x000000155e037207 */ /* 0x000fe20004000000 */
[----:B------:R-:W-:Y:S01]  /*b720*/  IMAD.HI.U32 R21, R29, R25, RZ ;  /* 0x000000191d157227 */ /* 0x000fe200078e00ff */
[----:B------:R-:W-:Y:S02]  /*b730*/  SEL R7, R95, R18, !P3 ;  /* 0x000000125f077207 */ /* 0x000fe40005800000 */
[----:B------:R-:W-:Y:S01]  /*b740*/  SHF.R.U32.HI R34, RZ, R75, R34 ;  /* 0x0000004bff227219 */ /* 0x000fe20000011622 */
[-C--:B------:R-:W-:Y:S04]  /*b750*/  IMAD.HI.U32 R18, R3, R22.reuse, RZ ;  /* 0x0000001603127227 */ /* 0x080fe800078e00ff */
[----:B------:R-:W-:Y:S01]  /*b760*/  IMAD.HI.U32 R20, R7, R22, RZ ;  /* 0x0000001607147227 */ /* 0x000fe200078e00ff */
[-C--:B------:R-:W-:Y:S02]  /*b770*/  @P2 SHF.R.U32.HI R3, RZ, R23.reuse, R18 ;  /* 0x00000017ff032219 */ /* 0x080fe40000011612 */
[----:B------:R-:W-:Y:S02]  /*b780*/  SHF.R.U32.HI R18, RZ, R90, R21 ;  /* 0x0000005aff127219 */ /* 0x000fe40000011615 */
[----:B------:R-:W-:Y:S01]  /*b790*/  @P2 SHF.R.U32.HI R7, RZ, R23, R20 ;  /* 0x00000017ff072219 */ /* 0x000fe20000011614 */
[C---:B------:R-:W-:Y:S01]  /*b7a0*/  IMAD R2, R26.reuse, R3, RZ ;  /* 0x000000031a027224 */ /* 0x040fe200078e02ff */
[----:B------:R-:W-:Y:S02]  /*b7b0*/  SEL R5, R29, R18, !P0 ;  /* 0x000000121d057207 */ /* 0x000fe40004000000 */
[----:B------:R-:W-:Y:S01]  /*b7c0*/  SEL R3, R31, R34, !P3 ;  /* 0x000000221f037207 */ /* 0x000fe20005800000 */
[----:B------:R-:W-:Y:S01]  /*b7d0*/  IMAD R4, R26, R7, RZ ;  /* 0x000000071a047224 */ /* 0x000fe200078e02ff */
[C---:B------:R-:W-:Y:S01]  /*b7e0*/  ISETP.GE.AND P0, PT, R5.reuse, R2, PT ;  /* 0x000000020500720c */ /* 0x040fe20003f06270 */
[----:B------:R-:W-:Y:S03]  /*b7f0*/  IMAD.HI.U32 R6, R5, R22, RZ ;  /* 0x0000001605067227 */ /* 0x000fe600078e00ff */
[----:B------:R-:W-:Y:S01]  /*b800*/  ISETP.GE.OR P0, PT, R3, R4, P0 ;  /* 0x000000040300720c */ /* 0x000fe20000706670 */
[----:B------:R-:W-:Y:S01]  /*b810*/  IMAD.MOV R4, RZ, RZ, -R3 ;  /* 0x000000ffff047224 */ /* 0x000fe200078e0a03 */
[-C--:B------:R-:W-:Y:S03]  /*b820*/  SHF.R.U32.HI R6, RZ, R23.reuse, R6 ;  /* 0x00000017ff067219 */ /* 0x080fe60000011606 */
[----:B------:R-:W-:Y:S01]  /*b830*/  IMAD R31, R28, R4, R31 ;  /* 0x000000041c1f7224 */ /* 0x000fe200078e021f */
[----:B------:R-:W-:Y:S05]  /*b840*/  SEL R15, R5, R6, !P2 ;  /* 0x00000006050f7207 */ /* 0x000fea0005000000 */
[----:B------:R-:W-:Y:S02]  /*b850*/  IMAD.MOV R6, RZ, RZ, -R15 ;  /* 0x000000ffff067224 */ /* 0x000fe400078e0a0f */
[C---:B------:R-:W-:Y:S04]  /*b860*/  @!P0 IMAD.HI.U32 R2, R3.reuse, R22, RZ ;  /* 0x0000001603028227 */ /* 0x040fe800078e00ff */
[----:B------:R-:W-:Y:S01]  /*b870*/  IMAD R6, R26, R6, R5 ;  /* 0x000000061a067224 */ /* 0x000fe200078e0205 */
[----:B------:R-:W-:Y:S04]  /*b880*/  @!P0 SHF.R.U32.HI R2, RZ, R23, R2 ;  /* 0x00000017ff028219 */ /* 0x000fe80000011602 */
[----:B------:R-:W-:Y:S02]  /*b890*/  @!P0 SEL R0, R3, R2, !P2 ;  /* 0x0000000203008207 */ /* 0x000fe40005000000 */
[----:B------:R-:W-:Y:S02]  /*b8a0*/  IADD3 R2, PT, PT, -R5, RZ, RZ ;  /* 0x000000ff05027210 */ /* 0x000fe40007ffe1ff */
[----:B------:R-:W-:Y:S01]  /*b8b0*/  @!P0 IADD3 R8, PT, PT, R15, -R0, RZ ;  /* 0x800000000f088210 */ /* 0x000fe20007ffe0ff */
[----:B------:R-:W-:Y:S02]  /*b8c0*/  @!P0 IMAD R0, R7, R6, R0 ;  /* 0x0000000607008224 */ /* 0x000fe400078e0200 */
[----:B------:R-:W-:Y:S02]  /*b8d0*/  IMAD R29, R24, R2, R29 ;  /* 0x00000002181d7224 */ /* 0x000fe400078e021d */
[----:B------:R-:W-:Y:S02]  /*b8e0*/  @!P0 IMAD R5, R8, R26, R3 ;  /* 0x0000001a08058224 */ /* 0x000fe400078e0203 */
[----:B------:R-:W-:Y:S04]  /*b8f0*/  @!P0 IMAD.MOV.U32 R3, RZ, RZ, R0 ;  /* 0x000000ffff038224 */ /* 0x000fe800078e0000 */
[----:B------:R-:W-:Y:S02]  /*b900*/  IMAD R31, R3, R28, R31 ;  /* 0x0000001c031f7224 */ /* 0x000fe400078e021f */
[----:B------:R-:W-:Y:S07]  /*b910*/  IMAD R29, R5, R24, R29 ;  /* 0x00000018051d7224 */ /* 0x000fee00078e021d */
.L_x_76:
[----:B------:R-:W-:Y:S01]  /*b920*/  @!P1 ISETP.NE.AND P0, PT, R10, 0x1, PT ;  /* 0x000000010a00980c */ /* 0x000fe20003f05270 */
[----:B------:R-:W-:Y:S01]  /*b930*/  @!P1 IMAD.HI.U32 R3, R29, R11, RZ ;  /* 0x0000000b1d039227 */ /* 0x000fe200078e00ff */
[----:B------:R-:W-:Y:S01]  /*b940*/  R2UR UR41, R16 ;  /* 0x00000000102972ca */ /* 0x000fe200000e0000 */
[----:B------:R-:W-:Y:S01]  /*b950*/  BSSY.RECONVERGENT B6, `(.L_x_77) ;  /* 0x0000028000067945 */ /* 0x000fe20003800200 */
[----:B--2---:R-:W-:Y:S01]  /*b960*/  @!P1 ISETP.NE.AND P2, PT, R9, 0x1, PT ;  /* 0x000000010900980c */ /* 0x004fe20003f45270 */
[----:B------:R-:W-:Y:S01]  /*b970*/  @!P1 IMAD.HI.U32 R0, R31, R12, RZ ;  /* 0x0000000c1f009227 */ /* 0x000fe200078e00ff */
[----:B------:R-:W-:Y:S02]  /*b980*/  @!P1 SHF.R.U32.HI R2, RZ, R14, R3 ;  /* 0x0000000eff029219 */ /* 0x000fe40000011603 */
[----:B------:R-:W-:Y:S02]  /*b990*/  @P4 SHF.R.U32.HI R105, RZ, 0x10, R37 ;  /* 0x00000010ff694819 */ /* 0x000fe40000011625 */
[----:B------:R-:W-:Y:S02]  /*b9a0*/  @!P1 SEL R2, R29, R2, !P0 ;  /* 0x000000021d029207 */ /* 0x000fe40004000000 */
[----:B------:R-:W-:Y:S02]  /*b9b0*/  @!P1 SHF.R.U32.HI R0, RZ, R13, R0 ;  /* 0x0000000dff009219 */ /* 0x000fe40000011600 */
[----:B------:R-:W-:Y:S01]  /*b9c0*/  LOP3.LUT P0, RZ, R91, 0x1b0, RZ, 0xc0, !PT ;  /* 0x000001b05bff7812 */ /* 0x000fe2000780c0ff */
[----:B------:R-:W-:Y:S01]  /*b9d0*/  USHF.L.U32 UR41, UR41, 0x6, URZ ;  /* 0x0000000629297899 */ /* 0x000fe200080006ff */
[----:B------:R-:W-:Y:S05]  /*b9e0*/  @!P1 SEL R3, R31, R0, !P2 ;  /* 0x000000001f039207 */ /* 0x000fea0005000000 */
[----:B------:R-:W-:Y:S02]  /*b9f0*/  @!P1 IMAD.IADD R0, R2, 0x1, -R3 ;  /* 0x0000000102009824 */ /* 0x000fe400078e0a03 */
[----:B------:R-:W-:Y:S02]  /*ba00*/  @!P1 IMAD.IADD R2, R3, 0x1, -R2 ;  /* 0x0000000103029824 */ /* 0x000fe400078e0a02 */
[----:B------:R-:W-:Y:S02]  /*ba10*/  @!P1 IMAD R31, R0, R9, R31 ;  /* 0x00000009001f9224 */ /* 0x000fe400078e021f */
[----:B------:R-:W-:Y:S01]  /*ba20*/  @!P1 IMAD R29, R2, R10, R29 ;  /* 0x0000000a021d9224 */ /* 0x000fe200078e021d */
[----:B------:R-:W-:Y:S06]  /*ba30*/  @!P0 BRA `(.L_x_78) ;  /* 0x0000000000648947 */ /* 0x000fec0003800000 */
[----:B------:R-:W1:Y:S01]  /*ba40*/  LDC R4, c[0x4][0x80] ;  /* 0x01002000ff047b82 */ /* 0x000e620000000800 */
[----:B------:R-:W-:Y:S01]  /*ba50*/  MOV R2, 0x0 ;  /* 0x0000000000027802 */ /* 0x000fe20000000f00 */
[----:B------:R-:W-:Y:S02]  /*ba60*/  HFMA2 R12, -RZ, RZ, 0, 5.9604644775390625e-08 ;  /* 0x00000001ff0c7431 */ /* 0x000fe400000001ff */
[----:B------:R-:W-:Y:S02]  /*ba70*/  IMAD.MOV.U32 R8, RZ, RZ, 0x70 ;  /* 0x00000070ff087424 */ /* 0x000fe400078e00ff */
[----:B------:R-:W-:Y:S02]  /*ba80*/  IMAD.MOV.U32 R13, RZ, RZ, RZ ;  /* 0x000000ffff0d7224 */ /* 0x000fe400078e00ff */
[----:B------:R-:W2:Y:S08]  /*ba90*/  LDC R5, c[0x4][0x84] ;  /* 0x01002100ff057b82 */ /* 0x000eb00000000800 */
[----:B------:R-:W3:Y:S08]  /*baa0*/  LDC R6, c[0x4][0x88] ;  /* 0x01002200ff067b82 */ /* 0x000ef00000000800 */
[----:B------:R-:W4:Y:S08]  /*bab0*/  LDC R7, c[0x4][0x8c] ;  /* 0x01002300ff077b82 */ /* 0x000f300000000800 */
[----:B------:R-:W1:Y:S08]  /*bac0*/  LDC R10, c[0x4][0x8] ;  /* 0x01000200ff0a7b82 */ /* 0x000e700000000800 */
[----:B------:R-:W1:Y:S08]  /*bad0*/  LDC R11, c[0x4][0xc] ;  /* 0x01000300ff0b7b82 */ /* 0x000e700000000800 */
[----:B------:R1:W1:Y:S02]  /*bae0*/  LDC.64 R14, c[0x4][R2] ;  /* 0x01000000020e7b82 */ /* 0x0002640000000a00 */
[----:B------:R-:W-:Y:S07]  /*baf0*/  LEPC R20, `(.L_x_79) ;  /* 0x000000001014794e */ /* 0x000fee0000000000 */
[----:B-12345:R-:W-:Y:S05]  /*bb00*/  CALL.ABS.NOINC R14 ;  /* 0x000000000e007343 */ /* 0x03efea0003c00000 */
.L_x_79:
[----:B------:R-:W1:Y:S01]  /*bb10*/  LDC R4, c[0x4][0x80] ;  /* 0x01002000ff047b82 */ /* 0x000e620000000800 */
[----:B------:R-:W-:Y:S01]  /*bb20*/  HFMA2 R8, -RZ, RZ, 0, 6.67572021484375e-06 ;  /* 0x00000070ff087431 */ /* 0x000fe200000001ff */
[----:B------:R-:W-:Y:S01]  /*bb30*/  MOV R12, 0x1 ;  /* 0x00000001000c7802 */ /* 0x000fe20000000f00 */
[----:B------:R-:W-:Y:S05]  /*bb40*/  HFMA2 R13, -RZ, RZ, 0, 0 ;  /* 0x00000000ff0d7431 */ /* 0x000fea00000001ff */
[----:B------:R-:W2:Y:S08]  /*bb50*/  LDC R5, c[0x4][0x84] ;  /* 0x01002100ff057b82 */ /* 0x000eb00000000800 */
[----:B------:R-:W3:Y:S08]  /*bb60*/  LDC R6, c[0x4][0x88] ;  /* 0x01002200ff067b82 */ /* 0x000ef00000000800 */
[----:B------:R-:W4:Y:S08]  /*bb70*/  LDC R7, c[0x4][0x8c] ;  /* 0x01002300ff077b82 */ /* 0x000f300000000800 */
[----:B------:R-:W1:Y:S08]  /*bb80*/  LDC R10, c[0x4][0x8] ;  /* 0x01000200ff0a7b82 */ /* 0x000e700000000800 */
[----:B------:R-:W1:Y:S08]  /*bb90*/  LDC R11, c[0x4][0xc] ;  /* 0x01000300ff0b7b82 */ /* 0x000e700000000800 */
[----:B------:R-:W1:Y:S02]  /*bba0*/  LDC.64 R2, c[0x4][R2] ;  /* 0x0100000002027b82 */ /* 0x000e640000000a00 */
[----:B------:R-:W-:Y:S07]  /*bbb0*/  LEPC R20, `(.L_x_78) ;  /* 0x000000001014794e */ /* 0x000fee0000000000 */
[----:B-1234-:R-:W-:Y:S05]  /*bbc0*/  CALL.ABS.NOINC R2 ;  /* 0x0000000002007343 */ /* 0x01efea0003c00000 */
.L_x_78:
[----:B------:R-:W-:Y:S05]  /*bbd0*/  BSYNC.RECONVERGENT B6 ;  /* 0x0000000000067941 */ /* 0x000fea0003800200 */
.L_x_77:
[----:B------:R-:W-:Y:S02]  /*bbe0*/  ISETP.NE.U32.AND P3, PT, R72, RZ, PT ;  /* 0x000000ff4800720c */ /* 0x000fe40003f65070 */
[----:B------:R-:W-:Y:S02]  /*bbf0*/  ISETP.NE.AND P6, PT, R104, RZ, PT ;  /* 0x000000ff6800720c */ /* 0x000fe40003fc5270 */
[----:B------:R-:W-:Y:S02]  /*bc00*/  ISETP.NE.AND.EX P3, PT, R73, RZ, PT, P3 ;  /* 0x000000ff4900720c */ /* 0x000fe40003f65330 */
[----:B------:R-:W-:Y:S02]  /*bc10*/  ISETP.NE.U32.AND P4, PT, R68, RZ, PT ;  /* 0x000000ff4400720c */ /* 0x000fe40003f85070 */
[----:B------:R-:W-:Y:S02]  /*bc20*/  ISETP.NE.U32.AND P1, PT, R70, RZ, PT ;  /* 0x000000ff4600720c */ /* 0x000fe40003f25070 */
[----:B------:R-:W-:Y:S02]  /*bc30*/  PLOP3.LUT P0, PT, PT, PT, PT, 0x8, 0x80 ;  /* 0x000000000080781c */ /* 0x000fe40003f0e170 */
[----:B------:R-:W-:Y:S02]  /*bc40*/  ISETP.NE.AND.EX P4, PT, R69, RZ, PT, P4 ;  /* 0x000000ff4500720c */ /* 0x000fe40003f85340 */
[----:B------:R-:W-:Y:S02]  /*bc50*/  ISETP.NE.AND.EX P1, PT, R71, RZ, PT, P1 ;  /* 0x000000ff4700720c */ /* 0x000fe40003f25310 */
[----:B------:R-:W-:Y:S01]  /*bc60*/  @P6 PLOP3.LUT P0, PT, P3, PT, PT, 0x80, 0x8 ;  /* 0x000000000008681c */ /* 0x000fe20001f0f070 */
[----:B------:R-:W-:Y:S01]  /*bc70*/  @!UPT UIADD3 URZ, UPT, UPT, URZ, URZ, URZ ;  /* 0x000000fffffff290 */ /* 0x000fe2000fffe0ff */
[----:B------:R-:W-:Y:S11]  /*bc80*/  @!P3 BRA `(.L_x_80) ;  /* 0x000000000034b947 */ /* 0x000ff60003800000 */
[----:B------:R-:W-:Y:S01]  /*bc90*/  ISETP.NE.U32.AND P2, PT, R70, RZ, PT ;  /* 0x000000ff4600720c */ /* 0x000fe20003f45070 */
[----:B------:R-:W-:Y:S03]  /*bca0*/  IMAD.MOV.U32 R87, RZ, RZ, 0x1 ;  /* 0x00000001ff577424 */ /* 0x000fe600078e00ff */
[----:B------:R-:W-:Y:S11]  /*bcb0*/  ISETP.NE.AND.EX P2, PT, R71, RZ, PT, P2 ;  /* 0x000000ff4700720c */ /* 0x000ff60003f45320 */
[----:B------:R-:W-:Y:S02]  /*bcc0*/  @!UPT UIADD3 URZ, UPT, UPT, URZ, URZ, URZ ;  /* 0x000000fffffff290 */ /* 0x000fe4000fffe0ff */
[----:B------:R-:W1:Y:S01]  /*bcd0*/  @P2 LDC.64 R2, c[0x0][0x988] ;  /* 0x00026200ff022b82 */ /* 0x000e620000000a00 */
[----:B------:R-:W-:Y:S01]  /*bce0*/  @P2 R2UR UR4, R88 ;  /* 0x00000000580422ca */ /* 0x000fe200000e0000 */
[----:B------:R-:W-:Y:S01]  /*bcf0*/  @P2 IMAD R0, R19, R72, RZ ;  /* 0x0000004813002224 */ /* 0x000fe200078e02ff */
[----:B------:R-:W-:Y:S03]  /*bd00*/  @P2 R2UR UR5, R89 ;  /* 0x00000000590522ca */ /* 0x000fe600000e0000 */
[----:B-1----:R-:W-:Y:S04]  /*bd10*/  @P2 IMAD.WIDE R2, R0, 0x4, R2 ;  /* 0x0000000400022825 */ /* 0x002fe800078e0202 */
[----:B------:R-:W-:Y:S06]  /*bd20*/  IMAD.MOV.U32 R0, RZ, RZ, 0x1 ;  /* 0x00000001ff007424 */ /* 0x000fec00078e00ff */
[----:B-----5:R1:W5:Y:S01]  /*bd30*/  @P2 LDG.E R35, desc[UR4][R2.64] ;  /* 0x0000000402232981 */ /* 0x020362000c1e1900 */
[----:B------:R-:W-:Y:S01]  /*bd40*/  @!P2 PRMT R87, R0, 0x7610, R87 ;  /* 0x000076100057a816 */ /* 0x000fe20000000057 */
[----:B-1----:R-:W2:Y:S06]  /*bd50*/  @!P2 LDC R35, c[0x0][0x980] ;  /* 0x00026000ff23ab82 */ /* 0x002eac0000000800 */
.L_x_80:
[----:B------:R-:W-:Y:S05]  /*bd60*/  @!P4 BRA `(.L_x_81) ;  /* 0x000000000028c947 */ /* 0x000fea0003800000 */
[----:B------:R-:W-:Y:S04]  /*bd70*/  ISETP.NE.U32.AND P2, PT, R50, RZ, PT ;  /* 0x000000ff3200720c */ /* 0x000fe80003f45070 */
[----:B------:R-:W-:Y:S11]  /*bd80*/  ISETP.NE.AND.EX P2, PT, R51, RZ, PT, P2 ;  /* 0x000000ff3300720c */ /* 0x000ff60003f45320 */
[----:B------:R-:W-:Y:S02]  /*bd90*/  @!UPT UIADD3 URZ, UPT, UPT, URZ, URZ, URZ ;  /* 0x000000fffffff290 */ /* 0x000fe4000fffe0ff */
[----:B------:R-:W1:Y:S01]  /*bda0*/  @P2 LDC.64 R2, c[0x0][0x9a8] ;  /* 0x00026a00ff022b82 */ /* 0x000e620000000a00 */
[----:B------:R-:W-:Y:S01]  /*bdb0*/  @P2 R2UR UR4, R88 ;  /* 0x00000000580422ca */ /* 0x000fe200000e0000 */
[----:B------:R-:W-:Y:S01]  /*bdc0*/  @P2 IMAD R0, R19, R68, RZ ;  /* 0x0000004413002224 */ /* 0x000fe200078e02ff */
[----:B------:R-:W-:Y:S03]  /*bdd0*/  @P2 R2UR UR5, R89 ;  /* 0x00000000590522ca */ /* 0x000fe600000e0000 */
[----:B-1----:R-:W-:Y:S10]  /*bde0*/  @P2 IMAD.WIDE R2, R0, 0x4, R2 ;  /* 0x0000000400022825 */ /* 0x002ff400078e0202 */
[----:B-----5:R1:W5:Y:S02]  /*bdf0*/  @P2 LDG.E R33, desc[UR4][R2.64] ;  /* 0x0000000402212981 */ /* 0x020364000c1e1900 */
[----:B-1----:R-:W3:Y:S02]  /*be00*/  @!P2 LDC R33, c[0x0][0x9a0] ;  /* 0x00026800ff21ab82 */ /* 0x002ee40000000800 */
.L_x_81:
[----:B--2--5:R-:W-:Y:S01]  /*be10*/  FSETP.NEU.AND P2, PT, R35, RZ, PT ;  /* 0x000000ff2300720b */ /* 0x024fe20003f4d000 */
[----:B------:R-:W-:Y:S01]  /*be20*/  IMAD R118, R30, 0x8, R93 ;  /* 0x000000081e767824 */ /* 0x000fe200078e025d */
[----:B------:R-:W-:Y:S01]  /*be30*/  SEL R5, RZ, 0xffffffff, P1 ;  /* 0xffffffffff057807 */ /* 0x000fe20000800000 */
[----:B------:R-:W-:Y:S01]  /*be40*/  IMAD.SHL.U32 R114, R41, 0x80, RZ ;  /* 0x0000008029727824 */ /* 0x000fe200078e00ff */
[----:B------:R-:W-:Y:S01]  /*be50*/  @P6 LOP3.LUT P1, RZ, R87, 0xff, RZ, 0xc0, !PT ;  /* 0x000000ff57ff6812 */ /* 0x000fe2000782c0ff */
[----:B------:R-:W-:Y:S01]  /*be60*/  BSSY B1, `(.L_x_82) ;  /* 0x0000047000017945 */ /* 0x000fe20003800000 */
[----:B------:R-:W-:Y:S01]  /*be70*/  @P6 SEL R0, RZ, 0xffffffff, P2 ;  /* 0xffffffffff006807 */ /* 0x000fe20001000000 */
[----:B------:R-:W-:Y:S01]  /*be80*/  IMAD.HI.U32 R113, R114, R83, RZ ;  /* 0x0000005372717227 */ /* 0x000fe200078e00ff */
[----:B------:R-:W-:Y:S02]  /*be90*/  LOP3.LUT R99, R99, 0x1, RZ, 0x3c, !PT ;  /* 0x0000000163637812 */ /* 0x000fe400078e3cff */
[----:B------:R-:W-:Y:S01]  /*bea0*/  @P0 SEL R0, R5, R0, !P1 ;  /* 0x0000000005000207 */ /* 0x000fe20004800000 */
[----:B------:R-:W-:Y:S01]  /*beb0*/  IMAD.MOV.U32 R121, RZ, RZ, 0x1 ;  /* 0x00000001ff797424 */ /* 0x000fe200078e00ff */
[----:B------:R-:W-:Y:S01]  /*bec0*/  ISETP.NE.AND P0, PT, R82, 0x1, PT ;  /* 0x000000015200780c */ /* 0x000fe20003f05270 */
[----:B------:R-:W-:Y:S01]  /*bed0*/  IMAD.IADD R34, R32, 0x1, R17 ;  /* 0x0000000120227824 */ /* 0x000fe200078e0211 */
[----:B------:R-:W-:Y:S01]  /*bee0*/  @P6 LOP3.LUT R0, R0, 0x1, RZ, 0xc0, !PT ;  /* 0x0000000100006812 */ /* 0x000fe200078ec0ff */
[----:B------:R-:W-:Y:S01]  /*bef0*/  IMAD R117, R101, -0x10, R108 ;  /* 0xfffffff065757824 */ /* 0x000fe200078e026c */
[----:B------:R-:W-:Y:S01]  /*bf00*/  SHF.R.U32.HI R113, RZ, R80, R113 ;  /* 0x00000050ff717219 */ /* 0x000fe20000011671 */
[----:B------:R-:W-:Y:S01]  /*bf10*/  IMAD.MOV.U32 R119, RZ, RZ, RZ ;  /* 0x000000ffff777224 */ /* 0x000fe200078e00ff */
[----:B------:R-:W-:Y:S02]  /*bf20*/  ISETP.NE.U32.OR P4, PT, R0, 0x1, !P6 ;  /* 0x000000010000780c */ /* 0x000fe40007785470 */
[----:B------:R-:W-:Y:S02]  /*bf30*/  CS2R R54, SRZ ;  /* 0x0000000000367805 */ /* 0x000fe4000001ff00 */
[----:B------:R-:W-:Y:S02]  /*bf40*/  SEL R113, R114, R113, !P0 ;  /* 0x0000007172717207 */ /* 0x000fe40004000000 */
[----:B------:R-:W-:Y:S02]  /*bf50*/  CS2R R52, SRZ ;  /* 0x0000000000347805 */ /* 0x000fe4000001ff00 */
[----:B------:R-:W-:Y:S02]  /*bf60*/  ISETP.NE.AND P0, PT, R81, 0x1, PT ;  /* 0x000000015100780c */ /* 0x000fe40003f05270 */
[----:B------:R-:W-:Y:S02]  /*bf70*/  CS2R R58, SRZ ;  /* 0x00000000003a7805 */ /* 0x000fe4000001ff00 */
[----:B------:R-:W-:Y:S01]  /*bf80*/  SHF.L.U32 R3, R98, 0x1f, RZ ;  /* 0x0000001f62037819 */ /* 0x000fe200000006ff */
[----:B------:R-:W-:Y:S01]  /*bf90*/  IMAD.HI.U32 R0, R113, R78, RZ ;  /* 0x0000004e71007227 */ /* 0x000fe200078e00ff */
[----:B------:R-:W-:Y:S02]  /*bfa0*/  SEL R2, RZ, 0xffffffff, P2 ;  /* 0xffffffffff027807 */ /* 0x000fe40001000000 */
[----:B------:R-:W-:Y:S02]  /*bfb0*/  LOP3.LUT P2, R115, R87, 0xff, RZ, 0xc0, !PT ;  /* 0x000000ff57737812 */ /* 0x000fe4000784c0ff */
[----:B------:R-:W-:Y:S02]  /*bfc0*/  CS2R R56, SRZ ;  /* 0x0000000000387805 */ /* 0x000fe4000001ff00 */
[----:B------:R-:W-:Y:S02]  /*bfd0*/  SHF.R.U32.HI R0, RZ, R79, R0 ;  /* 0x0000004fff007219 */ /* 0x000fe40000011600 */
[----:B------:R-:W-:Y:S02]  /*bfe0*/  CS2R R62, SRZ ;  /* 0x00000000003e7805 */ /* 0x000fe4000001ff00 */
[----:B------:R-:W-:Y:S02]  /*bff0*/  @P4 SHF.L.U32 R6, R99, 0x1f, RZ ;  /* 0x0000001f63064819 */ /* 0x000fe400000006ff */
[----:B------:R-:W-:Y:S02]  /*c000*/  CS2R R60, SRZ ;  /* 0x00000000003c7805 */ /* 0x000fe4000001ff00 */
[----:B------:R-:W-:Y:S02]  /*c010*/  SEL R109, R113, R0, !P0 ;  /* 0x00000000716d7207 */ /* 0x000fe40004000000 */
[----:B------:R-:W-:Y:S01]  /*c020*/  CS2R R66, SRZ ;  /* 0x0000000000427805 */ /* 0x000fe2000001ff00 */
[----:B------:R-:W1:Y:S01]  /*c030*/  @P4 SYNCS.PHASECHK.TRANS64.TRYWAIT P1, [R93+URZ+0x40], R6 ;  /* 0x000040065d0045a7 */ /* 0x000e6200080211ff */
[----:B------:R-:W-:Y:S01]  /*c040*/  @P3 SEL R2, R5, R2, !P2 ;  /* 0x0000000205023207 */ /* 0x000fe20005000000 */
[----:B------:R-:W-:Y:S01]  /*c050*/  IMAD.MOV R5, RZ, RZ, -R113 ;  /* 0x000000ffff057224 */ /* 0x000fe200078e0a71 */
[----:B------:R-:W-:Y:S01]  /*c060*/  ISETP.NE.AND P2, PT, R76, 0x1, PT ;  /* 0x000000014c00780c */ /* 0x000fe20003f45270 */
[----:B------:R-:W-:Y:S01]  /*c070*/  IMAD.HI.U32 R7, R109, R77, RZ ;  /* 0x0000004d6d077227 */ /* 0x000fe200078e00ff */
[----:B------:R-:W-:Y:S02]  /*c080*/  LOP3.LUT R2, R2, 0x1, RZ, 0xc0, !PT ;  /* 0x0000000102027812 */ /* 0x000fe400078ec0ff */
[----:B------:R-:W-:Y:S01]  /*c090*/  P2R R116, PR, RZ, 0x10 ;  /* 0x00000010ff747803 */ /* 0x000fe20000000000 */
[----:B------:R-:W-:Y:S01]  /*c0a0*/  IMAD.MOV R4, RZ, RZ, -R109 ;  /* 0x000000ffff047224 */ /* 0x000fe200078e0a6d */
[----:B------:R-:W-:Y:S01]  /*c0b0*/  SHF.R.U32.HI R112, RZ, R92, R7 ;  /* 0x0000005cff707219 */ /* 0x000fe20000011607 */
[----:B------:R-:W-:Y:S01]  /*c0c0*/  IMAD R114, R82, R5, R114 ;  /* 0x0000000552727224 */ /* 0x000fe200078e0272 */
[----:B------:R-:W-:Y:S01]  /*c0d0*/  CS2R R64, SRZ ;  /* 0x0000000000407805 */ /* 0x000fe2000001ff00 */
[----:B------:R-:W-:Y:S01]  /*c0e0*/  IMAD R113, R81, R4, R113 ;  /* 0x0000000451717224 */ /* 0x000fe200078e0271 */
[----:B------:R-:W-:Y:S02]  /*c0f0*/  SEL R112, R109, R112, !P2 ;  /* 0x000000706d707207 */ /* 0x000fe40005000000 */
[----:B------:R-:W-:Y:S01]  /*c100*/  ISETP.NE.U32.AND P2, PT, R2, 0x1, PT ;  /* 0x000000010200780c */ /* 0x000fe20003f45070 */
[----:B------:R2:W4:Y:S02]  /*c110*/  SYNCS.PHASECHK.TRANS64.TRYWAIT P0, [R118+URZ+0xa0], R3 ;  /* 0x0000a003760075a7 */ /* 0x00052400080011ff */
[----:B------:R-:W-:Y:S01]  /*c120*/  IMAD.MOV R0, RZ, RZ, -R112 ;  /* 0x000000ffff007224 */ /* 0x000fe200078e0a70 */
[----:B------:R-:W-:Y:S03]  /*c130*/  P2R R122, PR, RZ, 0x4 ;  /* 0x00000004ff7a7803 */ /* 0x000fe60000000000 */
[----:B------:R-:W-:Y:S01]  /*c140*/  IMAD R109, R76, R0, R109 ;  /* 0x000000004c6d7224 */ /* 0x000fe200078e026d */
[----:B-1----:R-:W-:Y:S01]  /*c150*/  @P4 SEL R121, RZ, 0x1, !P1 ;  /* 0x00000001ff794807 */ /* 0x002fe20004800000 */
[----:B--2---:R-:W-:Y:S06]  /*c160*/  @!P4 BRA `(.L_x_83) ;  /* 0x000000000058c947 */ /* 0x004fec0003800000 */
[----:B------:R-:W-:Y:S01]  /*c170*/  IMAD.MOV.U32 R55, RZ, RZ, RZ ;  /* 0x000000ffff377224 */ /* 0x000fe200078e00ff */
[----:B------:R-:W-:Y:S01]  /*c180*/  ISETP.NE.AND P1, PT, R121, RZ, PT ;  /* 0x000000ff7900720c */ /* 0x000fe20003f25270 */
[----:B------:R-:W-:Y:S01]  /*c190*/  BSSY B0, `(.L_x_84) ;  /* 0x000000c000007945 */ /* 0x000fe20003800000 */
[----:B------:R-:W-:Y:S02]  /*c1a0*/  CS2R R66, SRZ ;  /* 0x0000000000427805 */ /* 0x000fe4000001ff00 */
[----:B------:R-:W-:Y:S02]  /*c1b0*/  CS2R R64, SRZ ;  /* 0x0000000000407805 */ /* 0x000fe4000001ff00 */
[----:B------:R-:W-:Y:S02]  /*c1c0*/  CS2R R62, SRZ ;  /* 0x00000000003e7805 */ /* 0x000fe4000001ff00 */
[----:B------:R-:W-:Y:S02]  /*c1d0*/  CS2R R60, SRZ ;  /* 0x00000000003c7805 */ /* 0x000fe4000001ff00 */
[----:B------:R-:W-:Y:S02]  /*c1e0*/  CS2R R58, SRZ ;  /* 0x00000000003a7805 */ /* 0x000fe4000001ff00 */
[----:B------:R-:W-:Y:S02]  /*c1f0*/  CS2R R56, SRZ ;  /* 0x0000000000387805 */ /* 0x000fe4000001ff00 */
[----:B------:R-:W-:Y:S01]  /*c200*/  CS2R R52, SRZ ;  /* 0x0000000000347805 */ /* 0x000fe2000001ff00 */
[----:B------:R-:W-:Y:S06]  /*c210*/  @P1 BRA `(.L_x_85) ;  /* 0x00000000000c1947 */ /* 0x000fec0003800000 */
[----:B------:R-:W-:Y:S04]  /*c220*/  SHF.L.U32 R0, R99, 0x1f, RZ ;  /* 0x0000001f63007819 */ /* 0x000fe800000006ff */
[----:B------:R-:W1:Y:S02]  /*c230*/  SYNCS.PHASECHK.TRANS64.TRYWAIT P1, [R93+URZ+0x40], R0 ;  /* 0x000040005d0075a7 */ /* 0x000e6400080211ff */
[----:B-1----:R-:W-:Y:S05]  /*c240*/  @!P1 BRA `(.L_x_86) ;  /* 0x0000002c00c09947 */ /* 0x002fea0003800000 */
.L_x_85:
[----:B------:R-:W-:Y:S05]  /*c250*/  BSYNC B0 ;  /* 0x0000000000007941 */ /* 0x000fea0003800000 */
.L_x_84:
[----:B------:R-:W-:Y:S01]  /*c260*/  ISETP.NE.AND P1, PT, R122, RZ, PT ;  /* 0x000000ff7a00720c */ /* 0x000fe20003f25270 */
[----:B------:R-:W-:Y:S11]  /*c270*/  HFMA2 R119, -RZ, RZ, 0, 5.9604644775390625e-08 ;  /* 0x00000001ff777431 */ /* 0x000ff600000001ff */
[----:B------:R-:W-:Y:S01]  /*c280*/  @!UPT UIADD3 URZ, UPT, UPT, URZ, URZ, URZ ;  /* 0x000000fffffff290 */ /* 0x000fe2000fffe0ff */
[----:B------:R2:W1:Y:S04]  /*c290*/  @P1 LDS.128 R64, [R100] ;  /* 0x0000000064401984 */ /* 0x0004680000000c00 */
[----:B------:R2:W1:Y:S04]  /*c2a0*/  @P1 LDS.128 R60, [R108+0x10] ;  /* 0x000010006c3c1984 */ /* 0x0004680000000c00 */
[----:B------:R2:W1:Y:S04]  /*c2b0*/  @P1 LDS.128 R56, [R106+0x20] ;  /* 0x000020006a381984 */ /* 0x0004680000000c00 */
[----:B------:R2:W1:Y:S02]  /*c2c0*/  @P1 LDS.128 R52, [R117+0x30] ;  /* 0x0000300075341984 */ /* 0x0004640000000c00 */
.L_x_83:
[----:B------:R-:W-:Y:S05]  /*c2d0*/  BSYNC B1 ;  /* 0x0000000000017941 */ /* 0x000fea0003800000 */
.L_x_82:
[----:B-1----:R-:W-:Y:S04]  /*c2e0*/  SHF.R.U32.HI R0, RZ, 0x15, R34 ;  /* 0x00000015ff007819 */ /* 0x002fe80000011622 */
[----:B------:R-:W-:Y:S01]  /*c2f0*/  LOP3.LUT P1, RZ, R0, 0x3, R103, 0x48, !PT ;  /* 0x0000000300ff7812 */ /* 0x000fe20007824867 */
[----:B------:R-:W-:Y:S01]  /*c300*/  @!UPT UIADD3 URZ, UPT, UPT, URZ, URZ, URZ ;  /* 0x000000fffffff290 */ /* 0x000fe2000fffe0ff */
[----:B----4-:R-:W-:Y:S11]  /*c310*/  @P0 BRA `(.L_x_87) ;  /* 0x0000000000080947 */ /* 0x010ff60003800000 */
[----:B------:R-:W1:Y:S02]  /*c320*/  SYNCS.PHASECHK.TRANS64.TRYWAIT P0, [R118+URZ+0xa0], R3 ;  /* 0x0000a003760075a7 */ /* 0x000e6400080011ff */
[----:B-1----:R-:W-:Y:S05]  /*c330*/  @!P0 BRA `(.L_x_88) ;  /* 0x0000002c00988947 */ /* 0x002fea0003800000 */
.L_x_87:
[----:B------:R-:W-:Y:S05]  /*c340*/  @!P1 BRA `(.L_x_89) ;  /* 0x0000000000349947 */ /* 0x000fea0003800000 */
[----:B------:R-:W4:Y:S01]  /*c350*/  LDC R4, c[0x4][0x70] ;  /* 0x01001c00ff047b82 */ /* 0x000f220000000800 */
[----:B-1----:R-:W-:Y:S01]  /*c360*/  MOV R3, 0x0 ;  /* 0x0000000000037802 */ /* 0x002fe20000000f00 */
[----:B------:R-:W-:Y:S02]  /*c370*/  HFMA2 R12, -RZ, RZ, 0, 5.9604644775390625e-08 ;  /* 0x00000001ff0c7431 */ /* 0x000fe400000001ff */
[----:B------:R-:W-:Y:S02]  /*c380*/  IMAD.MOV.U32 R8, RZ, RZ, 0x192 ;  /* 0x00000192ff087424 */ /* 0x000fe400078e00ff */
[----:B------:R-:W-:Y:S02]  /*c390*/  IMAD.MOV.U32 R13, RZ, RZ, RZ ;  /* 0x000000ffff0d7224 */ /* 0x000fe400078e00ff */
[----:B------:R-:W1:Y:S08]  /*c3a0*/  LDC R5, c[0x4][0x74] ;  /* 0x01001d00ff057b82 */ /* 0x000e700000000800 */
[----:B------:R-:W1:Y:S08]  /*c3b0*/  LDC R6, c[0x4][0x78] ;  /* 0x01001e00ff067b82 */ /* 0x000e700000000800 */
[----:B------:R-:W1:Y:S08]  /*c3c0*/  LDC R7, c[0x4][0x7c] ;  /* 0x01001f00ff077b82 */ /* 0x000e700000000800 */
[----:B------:R-:W1:Y:S08]  /*c3d0*/  LDC R10, c[0x4][0x10] ;  /* 0x01000400ff0a7b82 */ /* 0x000e700000000800 */
[----:B------:R-:W1:Y:S08]  /*c3e0*/  LDC R11, c[0x4][0x14] ;  /* 0x01000500ff0b7b82 */ /* 0x000e700000000800 */
[----:B----4-:R-:W1:Y:S02]  /*c3f0*/  LDC.64 R2, c[0x4][R3] ;  /* 0x0100000003027b82 */ /* 0x010e640000000a00 */
[----:B------:R-:W-:Y:S07]  /*c400*/  LEPC R20, `(.L_x_89) ;  /* 0x000000001014794e */ /* 0x000fee0000000000 */
[----:B-123--:R-:W-:Y:S05]  /*c410*/  CALL.ABS.NOINC R2 ;  /* 0x0000000002007343 */ /* 0x00efea0003c00000 */
.L_x_89:
[----:B------:R-:W-:Y:S01]  /*c420*/  LOP3.LUT R20, R64, 0xffffe000, RZ, 0xc0, !PT ;  /* 0xffffe00040147812 */ /* 0x000fe200078ec0ff */
[----:B------:R-:W-:Y:S05]  /*c430*/  WARPSYNC.ALL ;  /* 0x0000000000007948 */ /* 0x000fea0003800000 */
[----:B------:R-:W-:Y:S01]  /*c440*/  R2UR UR4, R34 ;  /* 0x00000000220472ca */ /* 0x000fe200000e0000 */
[----:B------:R-:W-:Y:S01]  /*c450*/  BSSY.RECONVERGENT B0, `(.L_x_90) ;  /* 0x0000060000007945 */ /* 0x000fe20003800200 */
[----:B------:R-:W-:Y:S01]  /*c460*/  LOP3.LUT R21, R65, 0xffffe000, RZ, 0xc0, !PT ;  /* 0xffffe00041157812 */ /* 0x000fe200078ec0ff */
[----:B------:R-:W-:Y:S01]  /*c470*/  IMAD R123, R119, 0x8, R93 ;  /* 0x00000008777b7824 */ /* 0x000fe200078e025d */
[----:B------:R-:W-:Y:S02]  /*c480*/  LOP3.LUT R49, R66, 0xffffe000, RZ, 0xc0, !PT ;  /* 0xffffe00042317812 */ /* 0x000fe400078ec0ff */
[----:B------:R-:W-:Y:S02]  /*c490*/  LOP3.LUT R48, R56, 0xffffe000, RZ, 0xc0, !PT ;  /* 0xffffe00038307812 */ /* 0x000fe400078ec0ff */
[----:B------:R-:W-:Y:S02]  /*c4a0*/  ISETP.NE.AND P0, PT, R102, RZ, PT ;  /* 0x000000ff6600720c */ /* 0x000fe40003f05270 */
[----:B------:R-:W-:Y:S02]  /*c4b0*/  ISETP.NE.AND P6, PT, R116, RZ, PT ;  /* 0x000000ff7400720c */ /* 0x000fe40003fc5270 */
[----:B------:R-:W-:Y:S01]  /*c4c0*/  ISETP.NE.AND P1, PT, R96, RZ, PT ;  /* 0x000000ff6000720c */ /* 0x000fe20003f25270 */
[----:B------:R-:W3:Y:S10]  /*c4d0*/  LDTM.x16 R4, tmem[UR4] ;  /* 0x00000004000479ee */ /* 0x000ef40008240000 */
[----:B------:R-:W-:Y:S01]  /*c4e0*/  @P6 SHF.L.U32 R124, R99, 0x1f, RZ ;  /* 0x0000001f637c6819 */ /* 0x000fe200000006ff */
[C---:B---3--:R-:W-:Y:S01]  /*c4f0*/  FMUL R0, R33.reuse, R4 ;  /* 0x0000000421007220 */ /* 0x048fe20000400000 */
[C---:B------:R-:W-:Y:S01]  /*c500*/  FMUL R2, R33.reuse, R5 ;  /* 0x0000000521027220 */ /* 0x040fe20000400000 */
[C---:B-1----:R-:W-:Y:S01]  /*c510*/  FMUL R3, R33.reuse, R10 ;  /* 0x0000000a21037220 */ /* 0x042fe20000400000 */
[----:B------:R-:W-:Y:S01]  /*c520*/  FMUL R4, R33, R11 ;  /* 0x0000000b21047220 */ /* 0x000fe20000400000 */
[C---:B------:R-:W-:Y:S01]  /*c530*/  FFMA R36, R35.reuse, R20, R0 ;  /* 0x0000001423247223 */ /* 0x040fe20000000000 */
[----:B------:R-:W-:Y:S01]  /*c540*/  LOP3.LUT R20, R60, 0xffffe000, RZ, 0xc0, !PT ;  /* 0xffffe0003c147812 */ /* 0x000fe200078ec0ff */
[----:B------:R-:W-:Y:S01]  /*c550*/  FFMA R37, R35, R21, R2 ;  /* 0x0000001523257223 */ /* 0x000fe20000000002 */
[----:B------:R-:W-:Y:S01]  /*c560*/  LOP3.LUT R21, R67, 0xffffe000, RZ, 0xc0, !PT ;  /* 0xffffe00043157812 */ /* 0x000fe200078ec0ff */
[C---:B------:R-:W-:Y:S01]  /*c570*/  FMUL R0, R33.reuse, R6 ;  /* 0x0000000621007220 */ /* 0x040fe20000400000 */
[----:B------:R-:W-:Y:S01]  /*c580*/  F2FP.TF32.F32.PACK_B R36, R36 ;  /* 0x00000024ff24723e */ /* 0x000fe200024050ff */
[----:B------:R-:W-:Y:S01]  /*c590*/  FMUL R2, R33, R7 ;  /* 0x0000000721027220 */ /* 0x000fe20000400000 */
[----:B------:R-:W-:Y:S01]  /*c5a0*/  F2FP.TF32.F32.PACK_B R37, R37 ;  /* 0x00000025ff25723e */ /* 0x000fe200024050ff */
[----:B------:R-:W-:Y:S01]  /*c5b0*/  FFMA R38, R35, R49, R0 ;  /* 0x0000003123267223 */ /* 0x000fe20000000000 */
[----:B------:R-:W-:Y:S01]  /*c5c0*/  LOP3.LUT R49, R61, 0xffffe000, RZ, 0xc0, !PT ;  /* 0xffffe0003d317812 */ /* 0x000fe200078ec0ff */
[----:B------:R-:W-:Y:S01]  /*c5d0*/  FFMA R39, R35, R21, R2 ;  /* 0x0000001523277223 */ /* 0x000fe20000000002 */
[----:B------:R-:W-:Y:S01]  /*c5e0*/  LOP3.LUT R21, R63, 0xffffe000, RZ, 0xc0, !PT ;  /* 0xffffe0003f157812 */ /* 0x000fe200078ec0ff */
[C---:B------:R-:W-:Y:S01]  /*c5f0*/  FMUL R0, R33.reuse, R8 ;  /* 0x0000000821007220 */ /* 0x040fe20000400000 */
[----:B------:R-:W-:Y:S01]  /*c600*/  F2FP.TF32.F32.PACK_B R38, R38 ;  /* 0x00000026ff26723e */ /* 0x000fe200024050ff */
[----:B------:R-:W-:Y:S01]  /*c610*/  FMUL R2, R33, R9 ;  /* 0x0000000921027220 */ /* 0x000fe20000400000 */
[----:B------:R-:W-:Y:S01]  /*c620*/  F2FP.TF32.F32.PACK_B R39, R39 ;  /* 0x00000027ff27723e */ /* 0x000fe200024050ff */
[C---:B------:R-:W-:Y:S01]  /*c630*/  FFMA R40, R35.reuse, R20, R0 ;  /* 0x0000001423287223 */ /* 0x040fe20000000000 */
[----:B------:R-:W-:Y:S01]  /*c640*/  LOP3.LUT R20, R62, 0xffffe000, RZ, 0xc0, !PT ;  /* 0xffffe0003e147812 */ /* 0x000fe200078ec0ff */
[----:B------:R-:W-:Y:S01]  /*c650*/  FFMA R41, R35, R49, R2 ;  /* 0x0000003123297223 */ /* 0x000fe20000000002 */
[----:B------:R-:W-:Y:S01]  /*c660*/  FMUL R5, R33, R12 ;  /* 0x0000000c21057220 */ /* 0x000fe20000400000 */
[----:B------:R1:W-:Y:S01]  /*c670*/  STS.128 [R100], R36 ;  /* 0x0000002464007388 */ /* 0x0003e20000000c00 */
[----:B------:R-:W-:Y:S01]  /*c680*/  LOP3.LUT R49, R57, 0xffffe000, RZ, 0xc0, !PT ;  /* 0xffffe00039317812 */ /* 0x000fe200078ec0ff */
[C---:B------:R-:W-:Y:S01]  /*c690*/  FFMA R42, R35.reuse, R20, R3 ;  /* 0x00000014232a7223 */ /* 0x040fe20000000003 */
[----:B------:R-:W-:Y:S01]  /*c6a0*/  FFMA R43, R35, R21, R4 ;  /* 0x00000015232b7223 */ /* 0x000fe20000000004 */
[C---:B------:R-:W-:Y:S01]  /*c6b0*/  FMUL R6, R33.reuse, R13 ;  /* 0x0000000d21067220 */ /* 0x040fe20000400000 */
[----:B------:R-:W-:Y:S01]  /*c6c0*/  LOP3.LUT R20, R58, 0xffffe000, RZ, 0xc0, !PT ;  /* 0xffffe0003a147812 */ /* 0x000fe200078ec0ff */
[----:B------:R-:W-:Y:S01]  /*c6d0*/  FMUL R7, R33, R14 ;  /* 0x0000000e21077220 */ /* 0x000fe20000400000 */
[----:B------:R-:W-:Y:S01]  /*c6e0*/  LOP3.LUT R21, R59, 0xffffe000, RZ, 0xc0, !PT ;  /* 0xffffe0003b157812 */ /* 0x000fe200078ec0ff */
[----:B------:R-:W-:Y:S01]  /*c6f0*/  FMUL R8, R33, R15 ;  /* 0x0000000f21087220 */ /* 0x000fe20000400000 */
[----:B------:R-:W-:Y:S01]  /*c700*/  F2FP.TF32.F32.PACK_B R40, R40 ;  /* 0x00000028ff28723e */ /* 0x000fe200024050ff */
[C---:B------:R-:W-:Y:S01]  /*c710*/  FFMA R44, R35.reuse, R48, R5 ;  /* 0x00000030232c7223 */ /* 0x040fe20000000005 */
[----:B------:R-:W-:Y:S01]  /*c720*/  F2FP.TF32.F32.PACK_B R41, R41 ;  /* 0x00000029ff29723e */ /* 0x000fe200024050ff */
[C---:B------:R-:W-:Y:S01]  /*c730*/  FFMA R45, R35.reuse, R49, R6 ;  /* 0x00000031232d7223 */ /* 0x040fe20000000006 */
[----:B------:R-:W-:Y:S01]  /*c740*/  F2FP.TF32.F32.PACK_B R42, R42 ;  /* 0x0000002aff2a723e */ /* 0x000fe200024050ff */
[C---:B------:R-:W-:Y:S01]  /*c750*/  FFMA R46, R35.reuse, R20, R7 ;  /* 0x00000014232e7223 */ /* 0x040fe20000000007 */
[----:B------:R-:W-:Y:S01]  /*c760*/  F2FP.TF32.F32.PACK_B R43, R43 ;  /* 0x0000002bff2b723e */ /* 0x000fe200024050ff */
[----:B------:R-:W-:Y:S01]  /*c770*/  FFMA R47, R35, R21, R8 ;  /* 0x00000015232f7223 */ /* 0x000fe20000000008 */
[----:B------:R-:W-:Y:S01]  /*c780*/  LOP3.LUT R20, R52, 0xffffe000, RZ, 0xc0, !PT ;  /* 0xffffe00034147812 */ /* 0x000fe200078ec0ff */
[----:B------:R-:W-:Y:S01]  /*c790*/  FMUL R9, R33, R16 ;  /* 0x0000001021097220 */ /* 0x000fe20000400000 */
[----:B------:R-:W-:Y:S01]  /*c7a0*/  LOP3.LUT R49, R53, 0xffffe000, RZ, 0xc0, !PT ;  /* 0xffffe00035317812 */ /* 0x000fe200078ec0ff */
[----:B------:R3:W-:Y:S01]  /*c7b0*/  STS.128 [R108+0x10], R40 ;  /* 0x000010286c007388 */ /* 0x0007e20000000c00 */
[C---:B------:R-:W-:Y:S01]  /*c7c0*/  FMUL R10, R33.reuse, R17 ;  /* 0x00000011210a7220 */ /* 0x040fe20000400000 */
[----:B------:R-:W-:Y:S01]  /*c7d0*/  LOP3.LUT R48, R54, 0xffffe000, RZ, 0xc0, !PT ;  /* 0xffffe00036307812 */ /* 0x000fe200078ec0ff */
[----:B------:R-:W-:Y:S01]  /*c7e0*/  FMUL R11, R33, R18 ;  /* 0x00000012210b7220 */ /* 0x000fe20000400000 */
[----:B------:R-:W-:Y:S01]  /*c7f0*/  LOP3.LUT R21, R55, 0xffffe000, RZ, 0xc0, !PT ;  /* 0xffffe00037157812 */ /* 0x000fe200078ec0ff */
[----:B------:R-:W-:Y:S01]  /*c800*/  FMUL R12, R33, R19 ;  /* 0x00000013210c7220 */ /* 0x000fe20000400000 */
[----:B------:R-:W-:Y:S02]  /*c810*/  F2FP.TF32.F32.PACK_B R44, R44 ;  /* 0x0000002cff2c723e */ /* 0x000fe400024050ff */
[----:B------:R-:W-:Y:S02]  /*c820*/  F2FP.TF32.F32.PACK_B R45, R45 ;  /* 0x0000002dff2d723e */ /* 0x000fe400024050ff */
[----:B------:R-:W-:Y:S01]  /*c830*/  F2FP.TF32.F32.PACK_B R46, R46 ;  /* 0x0000002eff2e723e */ /* 0x000fe200024050ff */
[C---:B-1----:R-:W-:Y:S01]  /*c840*/  FFMA R36, R35.reuse, R20, R9 ;  /* 0x0000001423247223 */ /* 0x042fe20000000009 */
[----:B------:R-:W-:Y:S01]  /*c850*/  F2FP.TF32.F32.PACK_B R47, R47 ;  /* 0x0000002fff2f723e */ /* 0x000fe200024050ff */
[C---:B------:R-:W-:Y:S01]  /*c860*/  FFMA R37, R35.reuse, R49, R10 ;  /* 0x0000003123257223 */ /* 0x040fe2000000000a */
[C---:B------:R-:W-:Y:S01]  /*c870*/  FFMA R38, R35.reuse, R48, R11 ;  /* 0x0000003023267223 */ /* 0x040fe2000000000b */
[----:B------:R-:W-:Y:S01]  /*c880*/  FFMA R39, R35, R21, R12 ;  /* 0x0000001523277223 */ /* 0x000fe2000000000c */
[----:B------:R-:W-:Y:S01]  /*c890*/  F2FP.TF32.F32.PACK_B R36, R36 ;  /* 0x00000024ff24723e */ /* 0x000fe200024050ff */
[----:B------:R3:W-:Y:S01]  /*c8a0*/  STS.128 [R106+0x20], R44 ;  /* 0x0000202c6a007388 */ /* 0x0007e20000000c00 */
[----:B------:R-:W-:Y:S02]  /*c8b0*/  F2FP.TF32.F32.PACK_B R37, R37 ;  /* 0x00000025ff25723e */ /* 0x000fe400024050ff */
[----:B------:R-:W-:Y:S02]  /*c8c0*/  F2FP.TF32.F32.PACK_B R38, R38 ;  /* 0x00000026ff26723e */ /* 0x000fe400024050ff */
[----:B------:R-:W-:Y:S05]  /*c8d0*/  F2FP.TF32.F32.PACK_B R39, R39 ;  /* 0x00000027ff27723e */ /* 0x000fea00024050ff */
[----:B------:R3:W-:Y:S01]  /*c8e0*/  STS.128 [R117+0x30], R36 ;  /* 0x0000302475007388 */ /* 0x0007e20000000c00 */
[----:B------:R-:W-:Y:S01]  /*c8f0*/  @!PT LDS RZ, [RZ] ;  /* 0x00000000fffff984 */ /* 0x000fe20000000800 */
[----:B------:R-:W-:Y:S01]  /*c900*/  @!PT LDS RZ, [RZ] ;  /* 0x00000000fffff984 */ /* 0x000fe20000000800 */
[----:B------:R-:W-:Y:S01]  /*c910*/  @!PT LDS RZ, [RZ] ;  /* 0x00000000fffff984 */ /* 0x000fe20000000800 */
[----:B------:R-:W-:Y:S01]  /*c920*/  @!PT LDS RZ, [RZ] ;  /* 0x00000000fffff984 */ /* 0x000fe20000000800 */
[----:B------:R1:W-:Y:S07]  /*c930*/  MEMBAR.ALL.CTA ;  /* 0x0000000000007992 */ /* 0x0003ee0000008000 */
[----:B-1----:R-:W1:Y:S02]  /*c940*/  FENCE.VIEW.ASYNC.S ;  /* 0x00000000000073c6 */ /* 0x002e640000000000 */
[----:B-1----:R-:W-:Y:S06]  /*c950*/  BAR.SYNC.DEFER_BLOCKING 0x1, 0x80 ;  /* 0x0042000000007b1d */ /* 0x002fec0000010000 */
[----:B------:R-:W-:Y:S05]  /*c960*/  @P0 BRA `(.L_x_91) ;  /* 0x0000000000380947 */ /* 0x000fea0003800000 */
[----:B------:R-:W-:Y:S01]  /*c970*/  IADD3 R2, P0, PT, R110, 0x780, RZ ;  /* 0x000007806e027810 */ /* 0x000fe20007f1e0ff */
[----:B------:R-:W-:Y:S01]  /*c980*/  VIADD R91, R93, 0x200 ;  /* 0x000002005d5b7836 */ /* 0x000fe20000000000 */
[----:B------:R-:W-:Y:S02]  /*c990*/  R2UR UR42, R114 ;  /* 0x00000000722a72ca */ /* 0x000fe400000e0000 */
[----:B------:R-:W-:Y:S01]  /*c9a0*/  R2UR UR4, R2 ;  /* 0x00000000020472ca */ /* 0x000fe200000e0000 */
[----:B------:R-:W-:Y:S01]  /*c9b0*/  IMAD.X R0, RZ, RZ, R111, P0 ;  /* 0x000000ffff007224 */ /* 0x000fe200000e066f */
[----:B------:R-:W-:Y:S02]  /*c9c0*/  R2UR UR43, R113 ;  /* 0x00000000712b72ca */ /* 0x000fe400000e0000 */
[----:B------:R-:W-:Y:S02]  /*c9d0*/  R2UR UR44, R109 ;  /* 0x000000006d2c72ca */ /* 0x000fe400000e0000 */
[----:B------:R-:W-:Y:S02]  /*c9e0*/  R2UR UR5, R0 ;  /* 0x00000000000572ca */ /* 0x000fe400000e0000 */
[----:B------:R-:W-:Y:S02]  /*c9f0*/  R2UR UR45, R112 ;  /* 0x00000000702d72ca */ /* 0x000fe400000e0000 */
[----:B------:R-:W-:Y:S11]  /*ca00*/  R2UR UR40, R91 ;  /* 0x000000005b2872ca */ /* 0x000ff600000e0000 */
[----:B------:R-:W-:Y:S02]  /*ca10*/  @!UPT UIADD3 URZ, UPT, UPT, URZ, URZ, URZ ;  /* 0x000000fffffff290 */ /* 0x000fe4000fffe0ff */
[----:B------:R1:W-:Y:S01]  /*ca20*/  UTMASTG.5D.IM2COL [UR40], [UR4] ;  /* 0x00000028040073b5 */ /* 0x0003e20008060000 */
[----:B------:R0:W-:Y:S01]  /*ca30*/  UTMACMDFLUSH ;  /* 0x00000000000079b7 */ /* 0x0001e20000000000 */
[----:B-1----:R-:W-:Y:S04]  /*ca40*/  DEPBAR.LE SB0, 0x1 ;  /* 0x000080400000791a */ /* 0x002fe80000000000 */
.L_x_91:
[----:B------:R-:W-:Y:S05]  /*ca50*/  BSYNC.RECONVERGENT B0 ;  /* 0x0000000000007941 */ /* 0x000fea0003800200 */
.L_x_90:
[----:B------:R-:W-:Y:S06]  /*ca60*/  BAR.SYNC.DEFER_BLOCKING 0x1, 0x80 ;  /* 0x0042000000007b1d */ /* 0x000fec0000010000 */
[----:B------:R-:W-:Y:S05]  /*ca70*/  @!P1 BRA `(.L_x_92) ;  /* 0x00000000001c9947 */ /* 0x000fea0003800000 */
[C---:B------:R-:W-:Y:S02]  /*ca80*/  @P6 IMAD R0, R120.reuse, 0x8, R93 ;  /* 0x0000000878006824 */ /* 0x040fe400078e025d */
[----:B------:R-:W-:Y:S02]  /*ca90*/  VIADD R120, R120, 0x1 ;  /* 0x0000000178787836 */ /* 0x000fe40000000000 */
[----:B------:R-:W-:Y:S03]  /*caa0*/  @P6 VIADD R0, R0, 0x60 ;  /* 0x0000006000006836 */ /* 0x000fe60000000000 */
[C---:B------:R-:W-:Y:S02]  /*cab0*/  ISETP.NE.AND P0, PT, R120.reuse, 0x4, PT ;  /* 0x000000047800780c */ /* 0x040fe40003f05270 */
[----:B------:R-:W-:Y:S02]  /*cac0*/  @P6 PRMT R0, R85, 0x654, R0 ;  /* 0x0000065455006816 */ /* 0x000fe40000000000 */
[----:B------:R-:W-:Y:S02]  /*cad0*/  SEL R120, R120, RZ, P0 ;  /* 0x000000ff78787207 */ /* 0x000fe40000000000 */
[----:B------:R1:W-:Y:S07]  /*cae0*/  @P6 SYNCS.ARRIVE.TRANS64.RED.A1T0 RZ, [R0+URZ], RZ ;  /* 0x000000ff00ff69a7 */ /* 0x0003ee00081004ff */
.L_x_92:
[----:B------:R-:W4:Y:S01]  /*caf0*/  @P6 SYNCS.PHASECHK.TRANS64.TRYWAIT P0, [R123+URZ+0x40], R124 ;  /* 0x0000407c7b0065a7 */ /* 0x000f2200080011ff */
[----:B------:R-:W-:Y:S01]  /*cb00*/  BSSY B1, `(.L_x_93) ;  /* 0x0000016000017945 */ /* 0x000fe20003800000 */
[----:B----4-:R-:W-:Y:S03]  /*cb10*/  @P6 SEL R121, RZ, 0x1, !P0 ;  /* 0x00000001ff796807 */ /* 0x010fe60004000000 */
[----:B------:R-:W-:Y:S05]  /*cb20*/  @!P6 BRA `(.L_x_94) ;  /* 0x00000000004ce947 */ /* 0x000fea0003800000 */
[----:B------:R-:W-:Y:S01]  /*cb30*/  ISETP.NE.AND P0, PT, R121, RZ, PT ;  /* 0x000000ff7900720c */ /* 0x000fe20003f05270 */
[----:B------:R-:W-:Y:S01]  /*cb40*/  BSSY B0, `(.L_x_95) ;  /* 0x000000b000007945 */ /* 0x000fe20003800000 */
[----:B------:R-:W-:Y:S11]  /*cb50*/  ISETP.NE.AND P1, PT, R122, RZ, PT ;  /* 0x000000ff7a00720c */ /* 0x000ff60003f25270 */
[----:B------:R-:W-:Y:S02]  /*cb60*/  @!UPT UIADD3 URZ, UPT, UPT, URZ, URZ, URZ ;  /* 0x000000fffffff290 */ /* 0x000fe4000fffe0ff */
[C---:B------:R-:W-:Y:S01]  /*cb70*/  @P1 IMAD R5, R119.reuse, 0x2000, R100 ;  /* 0x0000200077051824 */ /* 0x040fe200078e0264 */
[C---:B------:R-:W-:Y:S01]  /*cb80*/  @P1 LEA R3, R119.reuse, R106, 0xd ;  /* 0x0000006a77031211 */ /* 0x040fe200078e68ff */
[C---:B------:R-:W-:Y:S02]  /*cb90*/  @P1 IMAD R4, R119.reuse, 0x2000, R108 ;  /* 0x0000200077041824 */ /* 0x040fe400078e026c */
[----:B------:R-:W-:Y:S01]  /*cba0*/  @P1 IMAD R2, R119, 0x2000, R117 ;  /* 0x0000200077021824 */ /* 0x000fe200078e0275 */
[----:B------:R-:W-:Y:S06]  /*cbb0*/  @P0 BRA `(.L_x_96) ;  /* 0x00000000000c0947 */ /* 0x000fec0003800000 */
[----:B-1----:R-:W-:Y:S04]  /*cbc0*/  SHF.L.U32 R0, R99, 0x1f, RZ ;  /* 0x0000001f63007819 */ /* 0x002fe800000006ff */
[----:B------:R-:W1:Y:S02]  /*cbd0*/  SYNCS.PHASECHK.TRANS64.TRYWAIT P0, [R123+URZ+0x40], R0 ;  /* 0x000040007b0075a7 */ /* 0x000e6400080011ff */
[----:B-1----:R-:W-:Y:S05]  /*cbe0*/  @!P0 BRA `(.L_x_97) ;  /* 0x0000002400808947 */ /* 0x002fea0003800000 */
.L_x_96:
[----:B------:R-:W-:Y:S05]  /*cbf0*/  BSYNC B0 ;  /* 0x0000000000007941 */ /* 0x000fea0003800000 */
.L_x_95:
[----:B------:R-:W-:Y:S02]  /*cc00*/  ISETP.NE.AND P0, PT, R122, RZ, PT ;  /* 0x000000ff7a00720c */ /* 0x000fe40003f05270 */
[----:B------:R-:W-:Y:S11]  /*cc10*/  IADD3 R119, PT, PT, R119, 0x1, RZ ;  /* 0x0000000177777810 */ /* 0x000ff60007ffe0ff */
[----:B------:R4:W1:Y:S04]  /*cc20*/  @P0 LDS.128 R64, [R5] ;  /* 0x0000000005400984 */ /* 0x0008680000000c00 */
[----:B------:R4:W1:Y:S04]  /*cc30*/  @P0 LDS.128 R60, [R4+0x10] ;  /* 0x00001000043c0984 */ /* 0x0008680000000c00 */
[----:B------:R4:W1:Y:S04]  /*cc40*/  @P0 LDS.128 R56, [R3+0x20] ;  /* 0x0000200003380984 */ /* 0x0008680000000c00 */
[----:B------:R4:W1:Y:S02]  /*cc50*/  @P0 LDS.128 R52, [R2+0x30] ;  /* 0x0000300002340984 */ /* 0x0008640000000c00 */
.L_x_94:
[----:B------:R-:W-:Y:S05]  /*cc60*/  BSYNC B1 ;  /* 0x0000000000017941 */ /* 0x000fea0003800000 */
.L_x_93:
[----:B-1----:R-:W-:Y:S05]  /*cc70*/  VIADD R0, R34, 0x10 ;  /* 0x0000001022007836 */ /* 0x002fea0000000000 */
[----:B------:R-:W-:Y:S04]  /*cc80*/  SHF.R.U32.HI R0, RZ, 0x15, R0 ;  /* 0x00000015ff007819 */ /* 0x000fe80000011600 */
[----:B------:R-:W-:Y:S11]  /*cc90*/  LOP3.LUT P0, RZ, R0, 0x3, R103, 0x48, !PT ;  /* 0x0000000300ff7812 */ /* 0x000ff60007804867 */
[----:B------:R-:W-:Y:S02]  /*cca0*/  @!UPT UIADD3 URZ, UPT, UPT, URZ, URZ, URZ ;  /* 0x000000fffffff290 */ /* 0x000fe4000fffe0ff */
[----:B------:R-:W-:Y:S05]  /*ccb0*/  @!P0 BRA `(.L_x_98) ;  /* 0x0000000000348947 */ /* 0x000fea0003800000 */
[----:B----4-:R-:W1:Y:S01]  /*ccc0*/  LDC R4, c[0x4][0x70] ;  /* 0x01001c00ff047b82 */ /* 0x010e620000000800 */
[----:B------:R-:W-:Y:S01]  /*ccd0*/  MOV R3, 0x0 ;  /* 0x0000000000037802 */ /* 0x000fe20000000f00 */
[----:B------:R-:W-:Y:S02]  /*cce0*/  HFMA2 R12, -RZ, RZ, 0, 5.9604644775390625e-08 ;  /* 0x00000001ff0c7431 */ /* 0x000fe400000001ff */
[----:B------:R-:W-:Y:S02]  /*ccf0*/  IMAD.MOV.U32 R8, RZ, RZ, 0x192 ;  /* 0x00000192ff087424 */ /* 0x000fe400078e00ff */
[----:B------:R-:W-:Y:S02]  /*cd00*/  IMAD.MOV.U32 R13, RZ, RZ, RZ ;  /* 0x000000ffff0d7224 */ /* 0x000fe400078e00ff */
[----:B------:R-:W4:Y:S08]  /*cd10*/  LDC R5, c[0x4][0x74] ;  /* 0x01001d00ff057b82 */ /* 0x000f300000000800 */
[----:B------:R-:W1:Y:S08]  /*cd20*/  LDC R6, c[0x4][0x78] ;  /* 0x01001e00ff067b82 */ /* 0x000e700000000800 */
[----:B------:R-:W1:Y:S08]  /*cd30*/  LDC R7, c[0x4][0x7c] ;  /* 0x01001f00ff077b82 */ /* 0x000e700000000800 */
[----:B------:R-:W1:Y:S08]  /*cd40*/  LDC R10, c[0x4][0x10] ;  /* 0x01000400ff0a7b82 */ /* 0x000e700000000800 */
[----:B------:R-:W1:Y:S08]  /*cd50*/  LDC R11, c[0x4][0x14] ;  /* 0x01000500ff0b7b82 */ /* 0x000e700000000800 */
[----:B------:R-:W1:Y:S02]  /*cd60*/  LDC.64 R2, c[0x4][R3] ;  /* 0x0100000003027b82 */ /* 0x000e640000000a00 */
[----:B------:R-:W-:Y:S07]  /*cd70*/  LEPC R20, `(.L_x_98) ;  /* 0x000000001014794e */ /* 0x000fee0000000000 */
[----:B-1234-:R-:W-:Y:S05]  /*cd80*/  CALL.ABS.NOINC R2 ;  /* 0x0000000002007343 */ /* 0x01efea0003c00000 */
.L_x_98:
[----:B------:R-:W-:Y:S01]  /*cd90*/  LOP3.LUT R20, R64, 0xffffe000, RZ, 0xc0, !PT ;  /* 0xffffe00040147812 */ /* 0x000fe200078ec0ff */
[----:B------:R-:W-:Y:S05]  /*cda0*/  WARPSYNC.ALL ;  /* 0x0000000000007948 */ /* 0x000fea0003800000 */
[----:B------:R-:W-:Y:S01]  /*cdb0*/  R2UR UR4, R34 ;  /* 0x00000000220472ca */ /* 0x000fe200000e0000 */
[----:B------:R-:W-:Y:S01]  /*cdc0*/  BSSY.RECONVERGENT B0, `(.L_x_99) ;  /* 0x0000063000007945 */ /* 0x000fe20003800200 */
[----:B------:R-:W-:Y:S02]  /*cdd0*/  LOP3.LUT R21, R65, 0xffffe000, RZ, 0xc0, !PT ;  /* 0xffffe00041157812 */ /* 0x000fe400078ec0ff */
[----:B------:R-:W-:Y:S02]  /*cde0*/  LOP3.LUT R49, R66, 0xffffe000, RZ, 0xc0, !PT ;  /* 0xffffe00042317812 */ /* 0x000fe400078ec0ff */
[----:B------:R-:W-:Y:S02]  /*cdf0*/  LOP3.LUT R48, R56, 0xffffe000, RZ, 0xc0, !PT ;  /* 0xffffe00038307812 */ /* 0x000fe400078ec0ff */
[----:B------:R-:W-:Y:S02]  /*ce00*/  ISETP.NE.AND P6, PT, R116, RZ, PT ;  /* 0x000000ff7400720c */ /* 0x000fe40003fc5270 */
[----:B------:R-:W-:Y:S03]  /*ce10*/  ISETP.NE.AND P0, PT, R102, RZ, PT ;  /* 0x000000ff6600720c */ /* 0x000fe60003f05270 */
[----:B----4-:R-:W1:Y:S08]  /*ce20*/  LDTM.x16 R4, tmem[UR4+0x10] ;  /* 0x00001004000479ee */ /* 0x010e700008240000 */
[----:B------:R-:W-:Y:S01]  /*ce30*/  @P6 SHF.L.U32 R125, R99, 0x1f, RZ ;  /* 0x0000001f637d6819 */ /* 0x000fe200000006ff */
[--C-:B------:R-:W-:Y:S04]  /*ce40*/  @P6 IMAD R123, R120, 0x8, R93.reuse ;  /* 0x00000008787b6824 */ /* 0x100fe800078e025d */
[----:B------:R-:W-:Y:S02]  /*ce50*/  @P6 VIADD R124, R123, 0x60 ;  /* 0x000000607b7c6836 */ /* 0x000fe40000000000 */
[----:B------:R-:W-:Y:S03]  /*ce60*/  IMAD R123, R119, 0x8, R93 ;  /* 0x00000008777b7824 */ /* 0x000fe600078e025d */
[----:B------:R-:W-:Y:S01]  /*ce70*/  @P6 PRMT R124, R85, 0x654, R124 ;  /* 0x00000654557c6816 */ /* 0x000fe2000000007c */
[C---:B-1----:R-:W-:Y:S01]  /*ce80*/  FMUL R0, R33.reuse, R4 ;  /* 0x0000000421007220 */ /* 0x042fe20000400000 */
[C---:B------:R-:W-:Y:S01]  /*ce90*/  FMUL R2, R33.reuse, R5 ;  /* 0x0000000521027220 */ /* 0x040fe20000400000 */
[C---:B------:R-:W-:Y:S01]  /*cea0*/  FMUL R3, R33.reuse, R10 ;  /* 0x0000000a21037220 */ /* 0x040fe20000400000 */
[----:B------:R-:W-:Y:S01]  /*ceb0*/  FMUL R4, R33, R11 ;  /* 0x0000000b21047220 */ /* 0x000fe20000400000 */
[C---:B---3--:R-:W-:Y:S01]  /*cec0*/  FFMA R36, R35.reuse, R20, R0 ;  /* 0x0000001423247223 */ /* 0x048fe20000000000 */
        /* <DEDUP_REMOVED lines=19> */
[----:B------:R1:W-:Y:S01]  /*d000*/  STS.128 [R100+0x2000], R36 ;  /* 0x0020002464007388 */ /* 0x0003e20000000c00 */
        /* <DEDUP_REMOVED lines=48> */
[----:B------:R-:W-:Y:S01]  /*d310*/  UIADD3 UR9, UPT, UPT, UR41, 0x10, URZ ;  /* 0x0000001029097890 */ /* 0x000fe2000fffe0ff */
[----:B------:R-:W-:Y:S02]  /*d320*/  R2UR UR8, R93 ;  /* 0x000000005d0872ca */ /* 0x000fe400000e0000 */
[----:B------:R-:W-:Y:S01]  /*d330*/  R2UR UR4, R2 ;  /* 0x00000000020472ca */ /* 0x000fe200000e0000 */
[----:B------:R-:W-:Y:S01]  /*d340*/  IMAD.X R0, RZ, RZ, R111, P0 ;  /* 0x000000ffff007224 */ /* 0x000fe200000e066f */
[----:B------:R-:W-:Y:S02]  /*d350*/  R2UR UR10, R114 ;  /* 0x00000000720a72ca */ /* 0x000fe400000e0000 */
[----:B------:R-:W-:Y:S02]  /*d360*/  R2UR UR11, R113 ;  /* 0x00000000710b72ca */ /* 0x000fe400000e0000 */
[----:B------:R-:W-:Y:S02]  /*d370*/  R2UR UR5, R0 ;  /* 0x00000000000572ca */ /* 0x000fe400000e0000 */
[----:B------:R-:W-:Y:S02]  /*d380*/  R2UR UR12, R109 ;  /* 0x000000006d0c72ca */ /* 0x000fe400000e0000 */
[----:B------:R-:W-:Y:S01]  /*d390*/  R2UR UR13, R112 ;  /* 0x00000000700d72ca */ /* 0x000fe200000e0000 */
[----:B------:R-:W-:Y:S11]  /*d3a0*/  UIADD3 UR8, UPT, UPT, UR8, 0x2200, URZ ;  /* 0x0000220008087890 */ /* 0x000ff6000fffe0ff */
[----:B------:R-:W-:Y:S01]  /*d3b0*/  @!UPT UIADD3 URZ, UPT, UPT, URZ, URZ, URZ ;  /* 0x000000fffffff290 */ /* 0x000fe2000fffe0ff */
[----:B------:R1:W-:Y:S01]  /*d3c0*/  UTMASTG.5D.IM2COL [UR8], [UR4] ;  /* 0x00000008040073b5 */ /* 0x0003e20008060000 */
[----:B------:R0:W-:Y:S01]  /*d3d0*/  UTMACMDFLUSH ;  /* 0x00000000000079b7 */ /* 0x0001e20000000000 */
[----:B-1----:R-:W-:Y:S04]  /*d3e0*/  DEPBAR.LE SB0, 0x1 ;  /* 0x000080400000791a */ /* 0x002fe80000000000 */
.L_x_100:
[----:B------:R-:W-:Y:S05]  /*d3f0*/  BSYNC.RECONVERGENT B0 ;  /* 0x0000000000007941 */ /* 0x000fea0003800200 */
.L_x_99:
[----:B------:R-:W-:Y:S01]  /*d400*/  BAR.SYNC.DEFER_BLOCKING 0x1, 0x80 ;  /* 0x0042000000007b1d */ /* 0x000fe20000010000 */
[----:B------:R-:W-:Y:S05]  /*d410*/  VIADD R120, R120, 0x1 ;  /* 0x0000000178787836 */ /* 0x000fea0000000000 */
[C---:B------:R-:W-:Y:S04]  /*d420*/  ISETP.NE.AND P0, PT, R120.reuse, 0x4, PT ;  /* 0x000000047800780c */ /* 0x040fe80003f05270 */
[----:B------:R-:W-:Y:S01]  /*d430*/  SEL R120, R120, RZ, P0 ;  /* 0x000000ff78787207 */ /* 0x000fe20000000000 */
[----:B------:R1:W-:Y:S01]  /*d440*/  @P6 SYNCS.ARRIVE.TRANS64.RED.A1T0 RZ, [R124+URZ], RZ ;  /* 0x000000ff7cff69a7 */ /* 0x0003e200081004ff */
[----:B------:R-:W-:Y:S01]  /*d450*/  BSSY B1, `(.L_x_101) ;  /* 0x0000017000017945 */ /* 0x000fe20003800000 */
[----:B------:R-:W4:Y:S02]  /*d460*/  @P6 SYNCS.PHASECHK.TRANS64.TRYWAIT P1, [R123+URZ+0x40], R125 ;  /* 0x0000407d7b0065a7 */ /* 0x000f2400080211ff */
[----:B----4-:R-:W-:Y:S01]  /*d470*/  @P6 SEL R121, RZ, 0x1, !P1 ;  /* 0x00000001ff796807 */ /* 0x010fe20004800000 */
[----:B-1----:R-:W-:Y:S06]  /*d480*/  @!P6 BRA `(.L_x_102) ;  /* 0x00000000004ce947 */ /* 0x002fec0003800000 */
        /* <DEDUP_REMOVED lines=9> */
[----:B------:R-:W-:Y:S04]  /*d520*/  SHF.L.U32 R6, R99, 0x1f, RZ ;  /* 0x0000001f63067819 */ /* 0x000fe800000006ff */
[----:B------:R-:W1:Y:S02]  /*d530*/  SYNCS.PHASECHK.TRANS64.TRYWAIT P0, [R123+URZ+0x40], R6 ;  /* 0x000040067b0075a7 */ /* 0x000e6400080011ff */
[----:B-1----:R-:W-:Y:S05]  /*d540*/  @!P0 BRA `(.L_x_105) ;  /* 0x0000001c003c8947 */ /* 0x002fea0003800000 */
.L_x_104:
[----:B------:R-:W-:Y:S05]  /*d550*/  BSYNC B0 ;  /* 0x0000000000007941 */ /* 0x000fea0003800000 */
.L_x_103:
[----:B------:R-:W-:Y:S02]  /*d560*/  ISETP.NE.AND P0, PT, R122, RZ, PT ;  /* 0x000000ff7a00720c */ /* 0x000fe40003f05270 */
[----:B------:R-:W-:Y:S11]  /*d570*/  IADD3 R119, PT, PT, R119, 0x1, RZ ;  /* 0x0000000177777810 */ /* 0x000ff60007ffe0ff */
[----:B------:R4:W1:Y:S04]  /*d580*/  @P0 LDS.128 R64, [R4] ;  /* 0x0000000004400984 */ /* 0x0008680000000c00 */
[----:B------:R4:W1:Y:S04]  /*d590*/  @P0 LDS.128 R60, [R3+0x10] ;  /* 0x00001000033c0984 */ /* 0x0008680000000c00 */
[----:B------:R4:W1:Y:S04]  /*d5a0*/  @P0 LDS.128 R56, [R2+0x20] ;  /* 0x0000200002380984 */ /* 0x0008680000000c00 */
[----:B------:R4:W1:Y:S02]  /*d5b0*/  @P0 LDS.128 R52, [R0+0x30] ;  /* 0x0000300000340984 */ /* 0x0008640000000c00 */
.L_x_102:
[----:B------:R-:W-:Y:S05]  /*d5c0*/  BSYNC B1 ;  /* 0x0000000000017941 */ /* 0x000fea0003800000 */
.L_x_101:
[----:B----4-:R-:W-:Y:S05]  /*d5d0*/  VIADD R0, R34, 0x20 ;  /* 0x0000002022007836 */ /* 0x010fea0000000000 */
[----:B------:R-:W-:Y:S04]  /*d5e0*/  SHF.R.U32.HI R0, RZ, 0x15, R0 ;  /* 0x00000015ff007819 */ /* 0x000fe80000011600 */
[----:B------:R-:W-:Y:S11]  /*d5f0*/  LOP3.LUT P0, RZ, R0, 0x3, R103, 0x48, !PT ;  /* 0x0000000300ff7812 */ /* 0x000ff60007804867 */
[----:B------:R-:W-:Y:S02]  /*d600*/  @!UPT UIADD3 URZ, UPT, UPT, URZ, URZ, URZ ;  /* 0x000000fffffff290 */ /* 0x000fe4000fffe0ff */
[----:B------:R-:W-:Y:S05]  /*d610*/  @!P0 BRA `(.L_x_106) ;  /* 0x0000000000348947 */ /* 0x000fea0003800000 */
[----:B------:R-:W4:Y:S01]  /*d620*/  LDC R4, c[0x4][0x70] ;  /* 0x01001c00ff047b82 */ /* 0x000f220000000800 */
[----:B------:R-:W-:Y:S01]  /*d630*/  MOV R3, 0x0 ;  /* 0x0000000000037802 */ /* 0x000fe20000000f00 */
[----:B------:R-:W-:Y:S02]  /*d640*/  HFMA2 R12, -RZ, RZ, 0, 5.9604644775390625e-08 ;  /* 0x00000001ff0c7431 */ /* 0x000fe400000001ff */
[----:B------:R-:W-:Y:S02]  /*d650*/  IMAD.MOV.U32 R8, RZ, RZ, 0x192 ;  /* 0x00000192ff087424 */ /* 0x000fe400078e00ff */
[----:B------:R-:W-:Y:S02]  /*d660*/  IMAD.MOV.U32 R13, RZ, RZ, RZ ;  /* 0x000000ffff0d7224 */ /* 0x000fe400078e00ff */
[----:B------:R-:W2:Y:S08]  /*d670*/  LDC R5, c[0x4][0x74] ;  /* 0x01001d00ff057b82 */ /* 0x000eb00000000800 */
[----:B-1----:R-:W1:Y:S08]  /*d680*/  LDC R6, c[0x4][0x78] ;  /* 0x01001e00ff067b82 */ /* 0x002e700000000800 */
[----:B------:R-:W1:Y:S08]  /*d690*/  LDC R7, c[0x4][0x7c] ;  /* 0x01001f00ff077b82 */ /* 0x000e700000000800 */
[----:B------:R-:W1:Y:S08]  /*d6a0*/  LDC R10, c[0x4][0x10] ;  /* 0x01000400ff0a7b82 */ /* 0x000e700000000800 */
[----:B------:R-:W1:Y:S08]  /*d6b0*/  LDC R11, c[0x4][0x14] ;  /* 0x01000500ff0b7b82 */ /* 0x000e700000000800 */
[----:B----4-:R-:W1:Y:S02]  /*d6c0*/  LDC.64 R2, c[0x4][R3] ;  /* 0x0100000003027b82 */ /* 0x010e640000000a00 */
[----:B------:R-:W-:Y:S07]  /*d6d0*/  LEPC R20, `(.L_x_106) ;  /* 0x000000001014794e */ /* 0x000fee0000000000 */
[----:B-123--:R-:W-:Y:S05]  /*d6e0*/  CALL.ABS.NOINC R2 ;  /* 0x0000000002007343 */ /* 0x00efea0003c00000 */
.L_x_106:
[----:B-1----:R-:W-:Y:S01]  /*d6f0*/  LOP3.LUT R20, R64, 0xffffe000, RZ, 0xc0, !PT ;  /* 0xffffe00040147812 */ /* 0x002fe200078ec0ff */
        /* <DEDUP_REMOVED lines=8> */
[----:B------:R-:W1:Y:S08]  /*d780*/  LDTM.x16 R4, tmem[UR4+0x20] ;  /* 0x00002004000479ee */ /* 0x000e700008240000 */
        /* <DEDUP_REMOVED lines=92> */
.L_x_108:
[----:B------:R-:W-:Y:S05]  /*dd50*/  BSYNC.RECONVERGENT B0 ;  /* 0x0000000000007941 */ /* 0x000fea0003800200 */
.L_x_107:
        /* <DEDUP_REMOVED lines=21> */
.L_x_112:
[----:B------:R-:W-:Y:S05]  /*deb0*/  BSYNC B0 ;  /* 0x0000000000007941 */ /* 0x000fea0003800000 */
.L_x_111:
[----:B------:R-:W-:Y:S11]  /*dec0*/  ISETP.NE.AND P0, PT, R122, RZ, PT ;  /* 0x000000ff7a00720c */ /* 0x000ff60003f05270 */
[----:B------:R-:W-:Y:S02]  /*ded0*/  @!UPT UIADD3 URZ, UPT, UPT, URZ, URZ, URZ ;  /* 0x000000fffffff290 */ /* 0x000fe4000fffe0ff */
[----:B------:R4:W1:Y:S04]  /*dee0*/  @P0 LDS.128 R64, [R3] ;  /* 0x0000000003400984 */ /* 0x0008680000000c00 */
[----:B------:R4:W1:Y:S04]  /*def0*/  @P0 LDS.128 R60, [R2+0x10] ;  /* 0x00001000023c0984 */ /* 0x0008680000000c00 */
[----:B------:R4:W1:Y:S04]  /*df00*/  @P0 LDS.128 R56, [R0+0x20] ;  /* 0x0000200000380984 */ /* 0x0008680000000c00 */
[----:B------:R4:W1:Y:S02]  /*df10*/  @P0 LDS.128 R52, [R119+0x30] ;  /* 0x0000300077340984 */ /* 0x0008640000000c00 */
.L_x_110:
[----:B------:R-:W-:Y:S05]  /*df20*/  BSYNC B1 ;  /* 0x0000000000017941 */ /* 0x000fea0003800000 */
.L_x_109:
[----:B----4-:R-:W-:Y:S05]  /*df30*/  VIADD R0, R34, 0x30 ;  /* 0x0000003022007836 */ /* 0x010fea0000000000 */
[----:B------:R-:W-:Y:S04]  /*df40*/  SHF.R.U32.HI R0, RZ, 0x15, R0 ;  /* 0x00000015ff007819 */ /* 0x000fe80000011600 */
[----:B------:R-:W-:Y:S11]  /*df50*/  LOP3.LUT P0, RZ, R0, 0x3, R103, 0x48, !PT ;  /* 0x0000000300ff7812 */ /* 0x000ff60007804867 */
[----:B------:R-:W-:Y:S02]  /*df60*/  @!UPT UIADD3 URZ, UPT, UPT, URZ, URZ, URZ ;  /* 0x000000fffffff290 */ /* 0x000fe4000fffe0ff */
[----:B------:R-:W-:Y:S05]  /*df70*/  @!P0 BRA `(.L_x_114) ;  /* 0x0000000000348947 */ /* 0x000fea0003800000 */
[----:B-1----:R-:W1:Y:S01]  /*df80*/  LDC R4, c[0x4][0x70] ;  /* 0x01001c00ff047b82 */ /* 0x002e620000000800 */
        /* <DEDUP_REMOVED lines=12> */
.L_x_114:
[----:B------:R-:W-:Y:S01]  /*e050*/  ISETP.NE.AND P0, PT, R102, RZ, PT ;  /* 0x000000ff6600720c */ /* 0x000fe20003f05270 */
[----:B------:R-:W-:Y:S05]  /*e060*/  WARPSYNC.ALL ;  /* 0x0000000000007948 */ /* 0x000fea0003800000 */
[----:B------:R-:W-:Y:S01]  /*e070*/  R2UR UR4, R34 ;  /* 0x00000000220472ca */ /* 0x000fe200000e0000 */
[----:B------:R-:W-:Y:S01]  /*e080*/  VIADD R118, R118, 0xb0 ;  /* 0x000000b076767836 */ /* 0x000fe20000000000 */
[----:B-1----:R-:W-:Y:S01]  /*e090*/  LOP3.LUT R0, R64, 0xffffe000, RZ, 0xc0, !PT ;  /* 0xffffe00040007812 */ /* 0x002fe200078ec0ff */
[----:B------:R-:W-:Y:S01]  /*e0a0*/  BSSY.RECONVERGENT B0, `(.L_x_115) ;  /* 0x000005f000007945 */ /* 0x000fe20003800200 */
[----:B------:R-:W-:Y:S02]  /*e0b0*/  LOP3.LUT R2, R65, 0xffffe000, RZ, 0xc0, !PT ;  /* 0xffffe00041027812 */ /* 0x000fe400078ec0ff */
[----:B------:R-:W-:Y:S02]  /*e0c0*/  LOP3.LUT R3, R66, 0xffffe000, RZ, 0xc0, !PT ;  /* 0xffffe00042037812 */ /* 0x000fe400078ec0ff */
[----:B------:R-:W-:Y:S02]  /*e0d0*/  LOP3.LUT R20, R67, 0xffffe000, RZ, 0xc0, !PT ;  /* 0xffffe00043147812 */ /* 0x000fe400078ec0ff */
[----:B------:R-:W-:Y:S02]  /*e0e0*/  LOP3.LUT R21, R60, 0xffffe000, RZ, 0xc0, !PT ;  /* 0xffffe0003c157812 */ /* 0x000fe400078ec0ff */
[----:B---3--:R-:W-:Y:S01]  /*e0f0*/  LOP3.LUT R36, R61, 0xffffe000, RZ, 0xc0, !PT ;  /* 0xffffe0003d247812 */ /* 0x008fe200078ec0ff */
[----:B------:R-:W1:Y:S01]  /*e100*/  LDTM.x16 R4, tmem[UR4+0x30] ;  /* 0x00003004000479ee */ /* 0x000e620008240000 */
[----:B------:R-:W-:Y:S01]  /*e110*/  LOP3.LUT R37, R62, 0xffffe000, RZ, 0xc0, !PT ;  /* 0xffffe0003e257812 */ /* 0x000fe200078ec0ff */
[----:B------:R-:W-:Y:S01]  /*e120*/  NOP ;  /* 0x0000000000007918 */ /* 0x000fe20000000000 */
[----:B------:R-:W-:Y:S02]  /*e130*/  LOP3.LUT R38, R63, 0xffffe000, RZ, 0xc0, !PT ;  /* 0xffffe0003f267812 */ /* 0x000fe400078ec0ff */
[----:B------:R-:W-:Y:S02]  /*e140*/  PRMT R118, R85, 0x654, R118 ;  /* 0x0000065455767816 */ /* 0x000fe40000000076 */
[----:B------:R-:W-:Y:S02]  /*e150*/  LOP3.LUT R39, R56, 0xffffe000, RZ, 0xc0, !PT ;  /* 0xffffe00038277812 */ /* 0x000fe400078ec0ff */
[----:B------:R-:W-:Y:S01]  /*e160*/  LOP3.LUT R40, R57, 0xffffe000, RZ, 0xc0, !PT ;  /* 0xffffe00039287812 */ /* 0x000fe200078ec0ff */
[----:B-1----:R1:W-:Y:S01]  /*e170*/  SYNCS.ARRIVE.TRANS64.RED.A1T0 RZ, [R118+URZ], RZ ;  /* 0x000000ff76ff79a7 */ /* 0x0023e200081004ff */
[----:B------:R-:W-:Y:S02]  /*e180*/  LOP3.LUT R41, R58, 0xffffe000, RZ, 0xc0, !PT ;  /* 0xffffe0003a297812 */ /* 0x000fe400078ec0ff */
[----:B------:R-:W-:Y:S02]  /*e190*/  LOP3.LUT R42, R59, 0xffffe000, RZ, 0xc0, !PT ;  /* 0xffffe0003b2a7812 */ /* 0x000fe400078ec0ff */
[----:B------:R-:W-:Y:S02]  /*e1a0*/  LOP3.LUT R43, R52, 0xffffe000, RZ, 0xc0, !PT ;  /* 0xffffe000342b7812 */ /* 0x000fe400078ec0ff */
[----:B------:R-:W-:Y:S02]  /*e1b0*/  LOP3.LUT R44, R53, 0xffffe000, RZ, 0xc0, !PT ;  /* 0xffffe000352c7812 */ /* 0x000fe400078ec0ff */
[----:B------:R-:W-:Y:S02]  /*e1c0*/  LOP3.LUT R45, R54, 0xffffe000, RZ, 0xc0, !PT ;  /* 0xffffe000362d7812 */ /* 0x000fe400078ec0ff */
[----:B------:R-:W-:Y:S01]  /*e1d0*/  LOP3.LUT R46, R55, 0xffffe000, RZ, 0xc0, !PT ;  /* 0xffffe000372e7812 */ /* 0x000fe200078ec0ff */
[C---:B------:R-:W-:Y:S01]  /*e1e0*/  FMUL R4, R33.reuse, R4 ;  /* 0x0000000421047220 */ /* 0x040fe20000400000 */
[C---:B------:R-:W-:Y:S01]  /*e1f0*/  FMUL R5, R33.reuse, R5 ;  /* 0x0000000521057220 */ /* 0x040fe20000400000 */
[C---:B------:R-:W-:Y:S01]  /*e200*/  FMUL R6, R33.reuse, R6 ;  /* 0x0000000621067220 */ /* 0x040fe20000400000 */
[----:B------:R-:W-:Y:S01]  /*e210*/  FMUL R7, R33, R7 ;  /* 0x0000000721077220 */ /* 0x000fe20000400000 */
[C---:B------:R-:W-:Y:S01]  /*e220*/  FFMA R4, R35.reuse, R0, R4 ;  /* 0x0000000023047223 */ /* 0x040fe20000000004 */
[C---:B------:R-:W-:Y:S01]  /*e230*/  FFMA R5, R35.reuse, R2, R5 ;  /* 0x0000000223057223 */ /* 0x040fe20000000005 */
[C---:B------:R-:W-:Y:S01]  /*e240*/  FFMA R6, R35.reuse, R3, R6 ;  /* 0x0000000323067223 */ /* 0x040fe20000000006 */
[----:B------:R-:W-:Y:S01]  /*e250*/  FFMA R7, R35, R20, R7 ;  /* 0x0000001423077223 */ /* 0x000fe20000000007 */
[C---:B------:R-:W-:Y:S01]  /*e260*/  FMUL R8, R33.reuse, R8 ;  /* 0x0000000821087220 */ /* 0x040fe20000400000 */
[C---:B------:R-:W-:Y:S01]  /*e270*/  FMUL R9, R33.reuse, R9 ;  /* 0x0000000921097220 */ /* 0x040fe20000400000 */
[C---:B------:R-:W-:Y:S01]  /*e280*/  FMUL R10, R33.reuse, R10 ;  /* 0x0000000a210a7220 */ /* 0x040fe20000400000 */
        /* <DEDUP_REMOVED lines=9> */
[C---:B------:R-:W-:Y:S01]  /*e320*/  FMUL R12, R33.reuse, R12 ;  /* 0x0000000c210c7220 */ /* 0x040fe20000400000 */
[----:B------:R-:W-:Y:S01]  /*e330*/  F2FP.TF32.F32.PACK_B R8, R8 ;  /* 0x00000008ff08723e */ /* 0x000fe200024050ff */
[C---:B------:R-:W-:Y:S01]  /*e340*/  FMUL R13, R33.reuse, R13 ;  /* 0x0000000d210d7220 */ /* 0x040fe20000400000 */
[----:B------:R1:W-:Y:S01]  /*e350*/  STS.128 [R100+0x6000], R4 ;  /* 0x0060000464007388 */ /* 0x0003e20000000c00 */
        /* <DEDUP_REMOVED lines=8> */
[----:B------:R-:W-:Y:S01]  /*e3e0*/  FFMA R15, R35, R42, R15 ;  /* 0x0000002a230f7223 */ /* 0x000fe2000000000f */
[C---:B------:R-:W-:Y:S01]  /*e3f0*/  FMUL R16, R33.reuse, R16 ;  /* 0x0000001021107220 */ /* 0x040fe20000400000 */
[----:B------:R-:W-:Y:S01]  /*e400*/  F2FP.TF32.F32.PACK_B R12, R12 ;  /* 0x0000000cff0c723e */ /* 0x000fe200024050ff */
[----:B------:R1:W-:Y:S01]  /*e410*/  STS.128 [R108+0x6010], R8 ;  /* 0x006010086c007388 */ /* 0x0003e20000000c00 */
        /* <DEDUP_REMOVED lines=10> */
[----:B------:R-:W-:Y:S02]  /*e4c0*/  F2FP.TF32.F32.PACK_B R16, R16 ;  /* 0x00000010ff10723e */ /* 0x000fe400024050ff */
        /* <DEDUP_REMOVED lines=10> */
[----:B---3--:R-:W3:Y:S02]  /*e570*/  FENCE.VIEW.ASYNC.S ;  /* 0x00000000000073c6 */ /* 0x008ee40000000000 */
[----:B---3--:R-:W-:Y:S06]  /*e580*/  BAR.SYNC.DEFER_BLOCKING 0x1, 0x80 ;  /* 0x0042000000007b1d */ /* 0x008fec0000010000 */
        /* <DEDUP_REMOVED lines=15> */
[----:B---3--:R-:W-:Y:S04]  /*e680*/  DEPBAR.LE SB0, 0x1 ;  /* 0x000080400000791a */ /* 0x008fe80000000000 */
.L_x_116:
[----:B------:R-:W-:Y:S05]  /*e690*/  BSYNC.RECONVERGENT B0 ;  /* 0x0000000000007941 */ /* 0x000fea0003800200 */
.L_x_115:
[----:B------:R-:W-:Y:S01]  /*e6a0*/  BAR.SYNC.DEFER_BLOCKING 0x1, 0x80 ;  /* 0x0042000000007b1d */ /* 0x000fe20000010000 */
[----:B------:R-:W-:Y:S02]  /*e6b0*/  ISETP.NE.AND P0, PT, R96, -0x4, PT ;  /* 0xfffffffc6000780c */ /* 0x000fe40003f05270 */
[----:B------:R-:W-:Y:S11]  /*e6c0*/  IADD3 R0, PT, PT, R30, 0x1, RZ ;  /* 0x000000011e007810 */ /* 0x000ff60007ffe0ff */
[----:B------:R-:W-:Y:S05]  /*e6d0*/  @!P0 BRA `(.L_x_117) ;  /* 0x0000000000248947 */ /* 0x000fea0003800000 */
[----:B------:R-:W-:Y:S11]  /*e6e0*/  ISETP.NE.AND P1, PT, R116, RZ, PT ;  /* 0x000000ff7400720c */ /* 0x000ff60003f25270 */
[----:B------:R-:W-:Y:S02]  /*e6f0*/  @!UPT UIADD3 URZ, UPT, UPT, URZ, URZ, URZ ;  /* 0x000000fffffff290 */ /* 0x000fe4000fffe0ff */
[C---:B------:R-:W-:Y:S02]  /*e700*/  @P1 IMAD R2, R120.reuse, 0x8, R93 ;  /* 0x0000000878021824 */ /* 0x040fe400078e025d */
[----:B------:R-:W-:Y:S02]  /*e710*/  VIADD R120, R120, 0x1 ;  /* 0x0000000178787836 */ /* 0x000fe40000000000 */
[----:B------:R-:W-:Y:S03]  /*e720*/  @P1 VIADD R2, R2, 0x60 ;  /* 0x0000006002021836 */ /* 0x000fe60000000000 */
[C---:B------:R-:W-:Y:S02]  /*e730*/  ISETP.NE.AND P0, PT, R120.reuse, 0x4, PT ;  /* 0x000000047800780c */ /* 0x040fe40003f05270 */
[----:B------:R-:W-:Y:S02]  /*e740*/  @P1 PRMT R2, R85, 0x654, R2 ;  /* 0x0000065455021816 */ /* 0x000fe40000000002 */
[----:B------:R-:W-:Y:S02]  /*e750*/  SEL R120, R120, RZ, P0 ;  /* 0x000000ff78787207 */ /* 0x000fe40000000000 */
[----:B------:R3:W-:Y:S07]  /*e760*/  @P1 SYNCS.ARRIVE.TRANS64.RED.A1T0 RZ, [R2+URZ], RZ ;  /* 0x000000ff02ff19a7 */ /* 0x0007ee00081004ff */
.L_x_117:
[----:B------:R-:W-:Y:S01]  /*e770*/  ISETP.NE.AND P1, PT, R107, RZ, PT ;  /* 0x000000ff6b00720c */ /* 0x000fe20003f25270 */
[----:B------:R-:W-:Y:S01]  /*e780*/  VIADD R96, R96, 0x4 ;  /* 0x0000000460607836 */ /* 0x000fe20000000000 */
[C---:B------:R-:W-:Y:S01]  /*e790*/  ISETP.NE.AND P0, PT, R0.reuse, 0x2, PT ;  /* 0x000000020000780c */ /* 0x040fe20003f05270 */
[----:B-1----:R-:W-:Y:S01]  /*e7a0*/  IMAD.IADD R16, R29, 0x1, R84 ;  /* 0x000000011d107824 */ /* 0x002fe200078e0254 */
[----:B------:R-:W-:Y:S01]  /*e7b0*/  LOP3.LUT R97, R97, 0x1, RZ, 0x3c, !PT ;  /* 0x0000000161617812 */ /* 0x000fe200078e3cff */
[----:B------:R-:W-:Y:S01]  /*e7c0*/  IMAD.IADD R41, R31, 0x1, R86 ;  /* 0x000000011f297824 */ /* 0x000fe200078e0256 */
[----:B------:R-:W-:Y:S01]  /*e7d0*/  SEL R3, RZ, 0x1, P0 ;  /* 0x00000001ff037807 */ /* 0x000fe20000000000 */
[----:B------:R-:W-:Y:S01]  /*e7e0*/  IMAD.MOV.U32 R19, RZ, RZ, R105 ;  /* 0x000000ffff137224 */ /* 0x000fe200078e0069 */
[----:B------:R-:W-:Y:S02]  /*e7f0*/  SEL R30, R0, RZ, P0 ;  /* 0x000000ff001e7207 */ /* 0x000fe40000000000 */
[----:B------:R-:W-:Y:S03]  /*e800*/  LOP3.LUT R98, R98, R3, RZ, 0x3c, !PT ;  /* 0x0000000362627212 */ /* 0x000fe600078e3cff */
[----:B------:R-:W-:Y:S05]  /*e810*/  @P1 BRA `(.L_x_118) ;  /* 0xffffffcc00341947 */ /* 0x000fea000383ffff */
[----:B------:R-:W-:-:S13]  /*e820*/  ISETP.NE.AND P1, PT, R104, RZ, PT ;  /* 0x000000ff6800720c */ /* 0x000fda0003f25270 */
[----:B------:R-:W-:Y:S05]  /*e830*/  @!P1 BRA `(.L_x_119) ;  /* 0x0000000000489947 */ /* 0x000fea0003800000 */
[----:B---3--:R-:W1:Y:S02]  /*e840*/  LDC.64 R2, c[0x0][0x990] ;  /* 0x00026400ff027b82 */ /* 0x008e640000000a00 */
[----:B-1----:R-:W-:-:S04]  /*e850*/  ISETP.NE.U32.AND P0, PT, R2, RZ, PT ;  /* 0x000000ff0200720c */ /* 0x002fc80003f05070 */
[----:B------:R-:W-:-:S13]  /*e860*/  ISETP.NE.AND.EX P0, PT, R3, RZ, PT, P0 ;  /* 0x000000ff0300720c */ /* 0x000fda0003f05300 */
[----:B------:R-:W-:Y:S05]  /*e870*/  @P0 BRA `(.L_x_120) ;  /* 0x00000000000c0947 */ /* 0x000fea0003800000 */
[----:B------:R-:W-:-:S13]  /*e880*/  FSETP.NEU.AND P0, PT, R35, RZ, PT ;  /* 0x000000ff2300720b */ /* 0x000fda0003f0d000 */
[----:B------:R-:W-:Y:S05]  /*e890*/  @!P0 EXIT ;  /* 0x000000000000894d */ /* 0x000fea0003800000 */
[----:B------:R-:W-:Y:S05]  /*e8a0*/  BRA `(.L_x_119) ;  /* 0x00000000002c7947 */ /* 0x000fea0003800000 */
.L_x_120:
[----:B------:R-:W-:Y:S01]  /*e8b0*/  ISETP.NE.AND P0, PT, R115, RZ, PT ;  /* 0x000000ff7300720c */ /* 0x000fe20003f05270 */
[----:B------:R-:W-:-:S12]  /*e8c0*/  BSSY.RECONVERGENT B0, `(.L_x_119) ;  /* 0x0000009000007945 */ /* 0x000fd80003800200 */
[----:B------:R-:W-:Y:S05]  /*e8d0*/  @P0 BRA `(.L_x_121) ;  /* 0x0000000000140947 */ /* 0x000fea0003800000 */
[----:B------:R-:W1:Y:S02]  /*e8e0*/  LDC.64 R2, c[0x0][0x988] ;  /* 0x00026200ff027b82 */ /* 0x000e640000000a00 */
[----:B-1----:R-:W-:-:S04]  /*e8f0*/  ISETP.NE.U32.AND P0, PT, R2, RZ, PT ;  /* 0x000000ff0200720c */ /* 0x002fc80003f05070 */
[----:B------:R-:W-:-:S13]  /*e900*/  ISETP.NE.AND.EX P0, PT, R3, RZ, PT, P0 ;  /* 0x000000ff0300720c */ /* 0x000fda0003f05300 */
[----:B------:R-:W-:Y:S05]  /*e910*/  @!P0 EXIT ;  /* 0x000000000000894d */ /* 0x000fea0003800000 */
[----:B------:R-:W-:Y:S05]  /*e920*/  BRA `(.L_x_122) ;  /* 0x0000000000087947 */ /* 0x000fea0003800000 */
.L_x_121:
[----:B------:R-:W-:-:S13]  /*e930*/  FSETP.NEU.AND P0, PT, R35, RZ, PT ;  /* 0x000000ff2300720b */ /* 0x000fda0003f0d000 */
[----:B------:R-:W-:Y:S05]  /*e940*/  @!P0 EXIT ;  /* 0x000000000000894d */ /* 0x000fea0003800000 */
.L_x_122:
[----:B------:R-:W-:Y:S05]  /*e950*/  BSYNC.RECONVERGENT B0 ;  /* 0x0000000000007941 */ /* 0x000fea0003800200 */
.L_x_119:
[----:B------:R-:W-:Y:S01]  /*e960*/  IMAD R0, R120, 0x8, R93 ;  /* 0x0000000878007824 */ /* 0x000fe200078e025d */
[----:B------:R-:W-:-:S04]  /*e970*/  DEPBAR.LE SB0, 0x0 ;  /* 0x000080000000791a */ /* 0x000fc80000000000 */
[----:B------:R-:W-:-:S04]  /*e980*/  IADD3 R0, PT, PT, R0, 0x60, RZ ;  /* 0x0000006000007810 */ /* 0x000fc80007ffe0ff */
[----:B------:R-:W-:-:S04]  /*e990*/  PRMT R0, R85, 0x654, R0 ;  /* 0x0000065455007816 */ /* 0x000fc80000000000 */
[----:B------:R-:W-:Y:S01]  /*e9a0*/  SYNCS.ARRIVE.TRANS64.RED.A1T0 RZ, [R0+URZ], RZ ;  /* 0x000000ff00ff79a7 */ /* 0x000fe200081004ff */
[----:B------:R-:W-:Y:S05]  /*e9b0*/  EXIT ;  /* 0x000000000000794d */ /* 0x000fea0003800000 */
.L_x_19:
[----:B------:R-:W-:Y:S11]  /*e9c0*/  R2UR UR4, R72 ;  /* 0x00000000480472ca */ /* 0x000ff600000e0000 */
[----:B------:R-:W-:Y:S02]  /*e9d0*/  @!UPT UIADD3 URZ, UPT, UPT, URZ, URZ, URZ ;  /* 0x000000fffffff290 */ /* 0x000fe4000fffe0ff */
[----:B------:R-:W-:Y:S07]  /*e9e0*/  MOV R0, UR4 ;  /* 0x0000000400007c02 */ /* 0x000fee0008000f00 */
.L_x_123:
[----:B-1----:R1:W2:Y:S02]  /*e9f0*/  SYNCS.PHASECHK.TRANS64.TRYWAIT P0, [R0+URZ+0x20], R3 ;  /* 0x00002003000075a7 */ /* 0x0022a400080011ff */
[----:B--2---:R-:W-:Y:S05]  /*ea00*/  @!P0 NANOSLEEP.SYNCS 0x989680 ;  /* 0x009896800000895d */ /* 0x004fea0003900000 */
[----:B------:R-:W2:Y:S02]  /*ea10*/  @!P0 SYNCS.PHASECHK.TRANS64 P0, [R0+URZ+0x20], R3 ;  /* 0x00002003000085a7 */ /* 0x000ea400080010ff */
[----:B--2---:R-:W-:Y:S05]  /*ea20*/  @!P0 BRA `(.L_x_123) ;  /* 0xfffffffc00f08947 */ /* 0x004fea000383ffff */
[----:B------:R-:W-:Y:S05]  /*ea30*/  BRA `(.L_x_18) ;  /* 0xffffff4800207947 */ /* 0x000fea000383ffff */
.L_x_25:
[----:B------:R-:W-:Y:S11]  /*ea40*/  R2UR UR4, R83 ;  /* 0x00000000530472ca */ /* 0x000ff600000e0000 */
[----:B------:R-:W-:Y:S02]  /*ea50*/  @!UPT UIADD3 URZ, UPT, UPT, URZ, URZ, URZ ;  /* 0x000000fffffff290 */ /* 0x000fe4000fffe0ff */
[----:B------:R-:W-:Y:S07]  /*ea60*/  MOV R0, UR4 ;  /* 0x0000000400007c02 */ /* 0x000fee0008000f00 */
.L_x_124:
[----:B-1----:R1:W2:Y:S02]  /*ea70*/  SYNCS.PHASECHK.TRANS64.TRYWAIT P0, [R0+URZ+0x20], R3 ;  /* 0x00002003000075a7 */ /* 0x0022a400080011ff */
[----:B--2---:R-:W-:Y:S05]  /*ea80*/  @!P0 NANOSLEEP.SYNCS 0x989680 ;  /* 0x009896800000895d */ /* 0x004fea0003900000 */
[----:B------:R-:W2:Y:S02]  /*ea90*/  @!P0 SYNCS.PHASECHK.TRANS64 P0, [R0+URZ+0x20], R3 ;  /* 0x00002003000085a7 */ /* 0x000ea400080010ff */
[----:B--2---:R-:W-:Y:S05]  /*eaa0*/  @!P0 BRA `(.L_x_124) ;  /* 0xfffffffc00f08947 */ /* 0x004fea000383ffff */
[----:B------:R-:W-:Y:S05]  /*eab0*/  BRA `(.L_x_24) ;  /* 0xffffff7c00587947 */ /* 0x000fea000383ffff */
.L_x_29:
[----:B--2---:R2:W1:Y:S02]  /*eac0*/  SYNCS.PHASECHK.TRANS64.TRYWAIT P0, [R10+URZ+0x90], R3 ;  /* 0x000090030a0075a7 */ /* 0x00446400080011ff */
[----:B-1----:R-:W-:Y:S05]  /*ead0*/  @!P0 NANOSLEEP.SYNCS 0x989680 ;  /* 0x009896800000895d */ /* 0x002fea0003900000 */
[----:B------:R-:W1:Y:S02]  /*eae0*/  @!P0 SYNCS.PHASECHK.TRANS64 P0, [R10+URZ+0x90], R3 ;  /* 0x000090030a0085a7 */ /* 0x000e6400080010ff */
[----:B-1----:R-:W-:Y:S05]  /*eaf0*/  @!P0 BRA `(.L_x_29) ;  /* 0xfffffffc00f08947 */ /* 0x002fea000383ffff */
[----:B------:R-:W-:Y:S05]  /*eb00*/  BRA `(.L_x_125) ;  /* 0xffffff9400387947 */ /* 0x000fea000383ffff */
.L_x_33:
[----:B-1----:R1:W2:Y:S02]  /*eb10*/  SYNCS.PHASECHK.TRANS64.TRYWAIT P0, [R3+URZ], R0 ;  /* 0x00000000030075a7 */ /* 0x0022a400080011ff */
[----:B--2---:R-:W-:Y:S05]  /*eb20*/  @!P0 NANOSLEEP.SYNCS 0x989680 ;  /* 0x009896800000895d */ /* 0x004fea0003900000 */
[----:B------:R-:W2:Y:S02]  /*eb30*/  @!P0 SYNCS.PHASECHK.TRANS64 P0, [R3+URZ], R0 ;  /* 0x00000000030085a7 */ /* 0x000ea400080010ff */
[----:B--2---:R-:W-:Y:S05]  /*eb40*/  @!P0 BRA `(.L_x_33) ;  /* 0xfffffffc00f08947 */ /* 0x004fea000383ffff */
[----:B------:R-:W-:Y:S05]  /*eb50*/  BRA `(.L_x_126) ;  /* 0xffffff9800ac7947 */ /* 0x000fea000383ffff */
.L_x_34:
[----:B-1----:R1:W2:Y:S02]  /*eb60*/  SYNCS.PHASECHK.TRANS64.TRYWAIT P0, [R2+URZ], R7 ;  /* 0x00000007020075a7 */ /* 0x0022a400080011ff */
[----:B--2---:R-:W-:Y:S05]  /*eb70*/  @!P0 NANOSLEEP.SYNCS 0x989680 ;  /* 0x009896800000895d */ /* 0x004fea0003900000 */
[----:B------:R-:W2:Y:S02]  /*eb80*/  @!P0 SYNCS.PHASECHK.TRANS64 P0, [R2+URZ], R7 ;  /* 0x00000007020085a7 */ /* 0x000ea400080010ff */
[----:B--2---:R-:W-:Y:S05]  /*eb90*/  @!P0 BRA `(.L_x_34) ;  /* 0xfffffffc00f08947 */ /* 0x004fea000383ffff */
[----:B------:R-:W-:Y:S05]  /*eba0*/  BRA `(.L_x_127) ;  /* 0xffffff9800bc7947 */ /* 0x000fea000383ffff */
.L_x_35:
[----:B-1----:R1:W2:Y:S02]  /*ebb0*/  SYNCS.PHASECHK.TRANS64.TRYWAIT P0, [R0+URZ], R5 ;  /* 0x00000005000075a7 */ /* 0x0022a400080011ff */
[----:B--2---:R-:W-:Y:S05]  /*ebc0*/  @!P0 NANOSLEEP.SYNCS 0x989680 ;  /* 0x009896800000895d */ /* 0x004fea0003900000 */
[----:B------:R-:W2:Y:S02]  /*ebd0*/  @!P0 SYNCS.PHASECHK.TRANS64 P0, [R0+URZ], R5 ;  /* 0x00000005000085a7 */ /* 0x000ea400080010ff */
[----:B--2---:R-:W-:Y:S05]  /*ebe0*/  @!P0 BRA `(.L_x_35) ;  /* 0xfffffffc00f08947 */ /* 0x004fea000383ffff */
[----:B------:R-:W-:Y:S05]  /*ebf0*/  BRA `(.L_x_128) ;  /* 0xffffff9800c47947 */ /* 0x000fea000383ffff */
.L_x_38:
[----:B-1----:R1:W2:Y:S02]  /*ec00*/  SYNCS.PHASECHK.TRANS64.TRYWAIT P1, [R0+URZ+0x98], R7 ;  /* 0x00009807000075a7 */ /* 0x0022a400080211ff */
[----:B--2---:R-:W-:Y:S05]  /*ec10*/  @!P1 NANOSLEEP.SYNCS 0x989680 ;  /* 0x009896800000995d */ /* 0x004fea0003900000 */
[----:B------:R-:W2:Y:S02]  /*ec20*/  @!P1 SYNCS.PHASECHK.TRANS64 P1, [R0+URZ+0x98], R7 ;  /* 0x00009807000095a7 */ /* 0x000ea400080210ff */
[----:B--2---:R-:W-:Y:S05]  /*ec30*/  @!P1 BRA `(.L_x_38) ;  /* 0xfffffffc00f09947 */ /* 0x004fea000383ffff */
[----:B------:R-:W-:Y:S05]  /*ec40*/  BRA `(.L_x_129) ;  /* 0xffffff9c001c7947 */ /* 0x000fea000383ffff */
.L_x_39:
[----:B--2---:R2:W3:Y:S02]  /*ec50*/  SYNCS.PHASECHK.TRANS64.TRYWAIT P1, [R0+URZ+0x90], R5 ;  /* 0x00009005000075a7 */ /* 0x0044e400080211ff */
[----:B---3--:R-:W-:Y:S05]  /*ec60*/  @!P1 NANOSLEEP.SYNCS 0x989680 ;  /* 0x009896800000995d */ /* 0x008fea0003900000 */
[----:B------:R-:W3:Y:S02]  /*ec70*/  @!P1 SYNCS.PHASECHK.TRANS64 P1, [R0+URZ+0x90], R5 ;  /* 0x00009005000095a7 */ /* 0x000ee400080210ff */
[----:B---3--:R-:W-:Y:S05]  /*ec80*/  @!P1 BRA `(.L_x_39) ;  /* 0xfffffffc00f09947 */ /* 0x008fea000383ffff */
[----:B------:R-:W-:Y:S05]  /*ec90*/  BRA `(.L_x_130) ;  /* 0xffffff9c00287947 */ /* 0x000fea000383ffff */
.L_x_47:
[----:B--2---:R2:W3:Y:S02]  /*eca0*/  SYNCS.PHASECHK.TRANS64.TRYWAIT P0, [R2+URZ+0x90], R5 ;  /* 0x00009005020075a7 */ /* 0x0044e400080011ff */
[----:B---3--:R-:W-:Y:S05]  /*ecb0*/  @!P0 NANOSLEEP.SYNCS 0x989680 ;  /* 0x009896800000895d */ /* 0x008fea0003900000 */
[----:B------:R-:W3:Y:S02]  /*ecc0*/  @!P0 SYNCS.PHASECHK.TRANS64 P0, [R2+URZ+0x90], R5 ;  /* 0x00009005020085a7 */ /* 0x000ee400080010ff */
[----:B---3--:R-:W-:Y:S05]  /*ecd0*/  @!P0 BRA `(.L_x_47) ;  /* 0xfffffffc00f08947 */ /* 0x008fea000383ffff */
[----:B------:R-:W-:Y:S05]  /*ece0*/  BRA `(.L_x_131) ;  /* 0xffffffa000cc7947 */ /* 0x000fea000383ffff */
.L_x_48:
[----:B-1----:R1:W2:Y:S02]  /*ecf0*/  SYNCS.PHASECHK.TRANS64.TRYWAIT P1, [R3+URZ+0xb0], R18 ;  /* 0x0000b012030075a7 */ /* 0x0022a400080211ff */
[----:B--2---:R-:W-:Y:S05]  /*ed00*/  @!P1 NANOSLEEP.SYNCS 0x989680 ;  /* 0x009896800000995d */ /* 0x004fea0003900000 */
[----:B------:R-:W2:Y:S02]  /*ed10*/  @!P1 SYNCS.PHASECHK.TRANS64 P1, [R3+URZ+0xb0], R18 ;  /* 0x0000b012030095a7 */ /* 0x000ea400080210ff */
[----:B--2---:R-:W-:Y:S05]  /*ed20*/  @!P1 BRA `(.L_x_48) ;  /* 0xfffffffc00f09947 */ /* 0x004fea000383ffff */
[----:B------:R-:W-:Y:S05]  /*ed30*/  BRA `(.L_x_132) ;  /* 0xffffffa000ec7947 */ /* 0x000fea000383ffff */
.L_x_51:
[----:B-1----:R1:W2:Y:S02]  /*ed40*/  SYNCS.PHASECHK.TRANS64.TRYWAIT P2, [R17+URZ], R20 ;  /* 0x00000014110075a7 */ /* 0x0022a400080411ff */
[----:B--2---:R-:W-:Y:S05]  /*ed50*/  @!P2 NANOSLEEP.SYNCS 0x989680 ;  /* 0x009896800000a95d */ /* 0x004fea0003900000 */
[----:B------:R-:W2:Y:S02]  /*ed60*/  @!P2 SYNCS.PHASECHK.TRANS64 P2, [R17+URZ], R20 ;  /* 0x000000141100a5a7 */ /* 0x000ea400080410ff */
[----:B--2---:R-:W-:Y:S05]  /*ed70*/  @!P2 BRA `(.L_x_51) ;  /* 0xfffffffc00f0a947 */ /* 0x004fea000383ffff */
[----:B------:R-:W-:Y:S05]  /*ed80*/  BRA `(.L_x_50) ;  /* 0xffffffa400247947 */ /* 0x000fea000383ffff */
.L_x_54:
[----:B-1----:R1:W3:Y:S02]  /*ed90*/  SYNCS.PHASECHK.TRANS64.TRYWAIT P0, [R2+URZ], R5 ;  /* 0x00000005020075a7 */ /* 0x0022e400080011ff */
[----:B---3--:R-:W-:Y:S05]  /*eda0*/  @!P0 NANOSLEEP.SYNCS 0x989680 ;  /* 0x009896800000895d */ /* 0x008fea0003900000 */
[----:B------:R-:W3:Y:S02]  /*edb0*/  @!P0 SYNCS.PHASECHK.TRANS64 P0, [R2+URZ], R5 ;  /* 0x00000005020085a7 */ /* 0x000ee400080010ff */
[----:B---3--:R-:W-:Y:S05]  /*edc0*/  @!P0 BRA `(.L_x_54) ;  /* 0xfffffffc00f08947 */ /* 0x008fea000383ffff */
[----:B------:R-:W-:Y:S05]  /*edd0*/  BRA `(.L_x_133) ;  /* 0xffffffac00a07947 */ /* 0x000fea000383ffff */
.L_x_55:
[----:B---3--:R3:W4:Y:S02]  /*ede0*/  SYNCS.PHASECHK.TRANS64.TRYWAIT P0, [R9+URZ], R4 ;  /* 0x00000004090075a7 */ /* 0x00872400080011ff */
[----:B----4-:R-:W-:Y:S05]  /*edf0*/  @!P0 NANOSLEEP.SYNCS 0x989680 ;  /* 0x009896800000895d */ /* 0x010fea0003900000 */
[----:B------:R-:W4:Y:S02]  /*ee00*/  @!P0 SYNCS.PHASECHK.TRANS64 P0, [R9+URZ], R4 ;  /* 0x00000004090085a7 */ /* 0x000f2400080010ff */
[----:B----4-:R-:W-:Y:S05]  /*ee10*/  @!P0 BRA `(.L_x_55) ;  /* 0xfffffffc00f08947 */ /* 0x010fea000383ffff */
[----:B------:R-:W-:Y:S05]  /*ee20*/  BRA `(.L_x_134) ;  /* 0xffffffac00947947 */ /* 0x000fea000383ffff */
.L_x_60:
[----:B--2---:R2:W3:Y:S02]  /*ee30*/  SYNCS.PHASECHK.TRANS64.TRYWAIT P0, [R18+URZ+0x90], R3 ;  /* 0x00009003120075a7 */ /* 0x0044e400080011ff */
[----:B---3--:R-:W-:Y:S05]  /*ee40*/  @!P0 NANOSLEEP.SYNCS 0x989680 ;  /* 0x009896800000895d */ /* 0x008fea0003900000 */
[----:B------:R-:W3:Y:S02]  /*ee50*/  @!P0 SYNCS.PHASECHK.TRANS64 P0, [R18+URZ+0x90], R3 ;  /* 0x00009003120085a7 */ /* 0x000ee400080010ff */
[----:B---3--:R-:W-:Y:S05]  /*ee60*/  @!P0 BRA `(.L_x_60) ;  /* 0xfffffffc00f08947 */ /* 0x008fea000383ffff */
[----:B------:R-:W-:Y:S05]  /*ee70*/  BRA `(.L_x_135) ;  /* 0xffffffb000c87947 */ /* 0x000fea000383ffff */
.L_x_63:
[----:B---3--:R3:W4:Y:S02]  /*ee80*/  SYNCS.PHASECHK.TRANS64.TRYWAIT P0, [R18+URZ+0x88], R47 ;  /* 0x0000882f120075a7 */ /* 0x00872400080011ff */
[----:B----4-:R-:W-:Y:S05]  /*ee90*/  @!P0 NANOSLEEP.SYNCS 0x989680 ;  /* 0x009896800000895d */ /* 0x010fea0003900000 */
[----:B------:R-:W4:Y:S02]  /*eea0*/  @!P0 SYNCS.PHASECHK.TRANS64 P0, [R18+URZ+0x88], R47 ;  /* 0x0000882f120085a7 */ /* 0x000f2400080010ff */
[----:B----4-:R-:W-:Y:S05]  /*eeb0*/  @!P0 BRA `(.L_x_63) ;  /* 0xfffffffc00f08947 */ /* 0x010fea000383ffff */
[----:B------:R-:W-:Y:S05]  /*eec0*/  BRA `(.L_x_62) ;  /* 0xffffffb400a87947 */ /* 0x000fea000383ffff */
.L_x_66:
[----:B-1----:R1:W2:Y:S02]  /*eed0*/  SYNCS.PHASECHK.TRANS64.TRYWAIT P0, [R18+URZ+0x60], R51 ;  /* 0x00006033120075a7 */ /* 0x0022a400080011ff */
[----:B--2---:R-:W-:Y:S05]  /*eee0*/  @!P0 NANOSLEEP.SYNCS 0x989680 ;  /* 0x009896800000895d */ /* 0x004fea0003900000 */
[----:B------:R-:W2:Y:S02]  /*eef0*/  @!P0 SYNCS.PHASECHK.TRANS64 P0, [R18+URZ+0x60], R51 ;  /* 0x00006033120085a7 */ /* 0x000ea400080010ff */
[----:B--2---:R-:W-:Y:S05]  /*ef00*/  @!P0 BRA `(.L_x_66) ;  /* 0xfffffffc00f08947 */ /* 0x004fea000383ffff */
[----:B------:R-:W-:Y:S05]  /*ef10*/  BRA `(.L_x_136) ;  /* 0xffffffb800887947 */ /* 0x000fea000383ffff */
.L_x_67:
[----:B-1----:R1:W2:Y:S02]  /*ef20*/  SYNCS.PHASECHK.TRANS64.TRYWAIT P0, [R18+URZ+0x68], R51 ;  /* 0x00006833120075a7 */ /* 0x0022a400080011ff */
[----:B--2---:R-:W-:Y:S05]  /*ef30*/  @!P0 NANOSLEEP.SYNCS 0x989680 ;  /* 0x009896800000895d */ /* 0x004fea0003900000 */
[----:B------:R-:W2:Y:S02]  /*ef40*/  @!P0 SYNCS.PHASECHK.TRANS64 P0, [R18+URZ+0x68], R51 ;  /* 0x00006833120085a7 */ /* 0x000ea400080010ff */
[----:B--2---:R-:W-:Y:S05]  /*ef50*/  @!P0 BRA `(.L_x_67) ;  /* 0xfffffffc00f08947 */ /* 0x004fea000383ffff */
[----:B------:R-:W-:Y:S05]  /*ef60*/  BRA `(.L_x_137) ;  /* 0xffffffb800e07947 */ /* 0x000fea000383ffff */
.L_x_68:
[----:B--2---:R2:W4:Y:S02]  /*ef70*/  SYNCS.PHASECHK.TRANS64.TRYWAIT P0, [R18+URZ+0x70], R51 ;  /* 0x00007033120075a7 */ /* 0x00452400080011ff */
[----:B----4-:R-:W-:Y:S05]  /*ef80*/  @!P0 NANOSLEEP.SYNCS 0x989680 ;  /* 0x009896800000895d */ /* 0x010fea0003900000 */
[----:B------:R-:W4:Y:S02]  /*ef90*/  @!P0 SYNCS.PHASECHK.TRANS64 P0, [R18+URZ+0x70], R51 ;  /* 0x00007033120085a7 */ /* 0x000f2400080010ff */
[----:B----4-:R-:W-:Y:S05]  /*efa0*/  @!P0 BRA `(.L_x_68) ;  /* 0xfffffffc00f08947 */ /* 0x010fea000383ffff */
[----:B------:R-:W-:Y:S05]  /*efb0*/  BRA `(.L_x_138) ;  /* 0xffffffbc003c7947 */ /* 0x000fea000383ffff */
.L_x_69:
[----:B-1----:R1:W2:Y:S02]  /*efc0*/  SYNCS.PHASECHK.TRANS64.TRYWAIT P0, [R18+URZ+0x78], R51 ;  /* 0x00007833120075a7 */ /* 0x0022a400080011ff */
[----:B--2---:R-:W-:Y:S05]  /*efd0*/  @!P0 NANOSLEEP.SYNCS 0x989680 ;  /* 0x009896800000895d */ /* 0x004fea0003900000 */
[----:B------:R-:W2:Y:S02]  /*efe0*/  @!P0 SYNCS.PHASECHK.TRANS64 P0, [R18+URZ+0x78], R51 ;  /* 0x00007833120085a7 */ /* 0x000ea400080010ff */
[----:B--2---:R-:W-:Y:S05]  /*eff0*/  @!P0 BRA `(.L_x_69) ;  /* 0xfffffffc00f08947 */ /* 0x004fea000383ffff */
[----:B------:R-:W-:Y:S05]  /*f000*/  BRA `(.L_x_139) ;  /* 0xffffffbc00cc7947 */ /* 0x000fea000383ffff */
.L_x_71:
[----:B---3--:R3:W4:Y:S02]  /*f010*/  SYNCS.PHASECHK.TRANS64.TRYWAIT P0, [R18+URZ+0x60], R3 ;  /* 0x00006003120075a7 */ /* 0x00872400080011ff */
[----:B----4-:R-:W-:Y:S05]  /*f020*/  @!P0 NANOSLEEP.SYNCS 0x989680 ;  /* 0x009896800000895d */ /* 0x010fea0003900000 */
[----:B------:R-:W4:Y:S02]  /*f030*/  @!P0 SYNCS.PHASECHK.TRANS64 P0, [R18+URZ+0x60], R3 ;  /* 0x00006003120085a7 */ /* 0x000f2400080010ff */
[----:B----4-:R-:W-:Y:S05]  /*f040*/  @!P0 BRA `(.L_x_71) ;  /* 0xfffffffc00f08947 */ /* 0x010fea000383ffff */
[----:B------:R-:W-:Y:S05]  /*f050*/  BRA `(.L_x_140) ;  /* 0xffffffc000407947 */ /* 0x000fea000383ffff */
.L_x_72:
[----:B----4-:R4:W1:Y:S02]  /*f060*/  SYNCS.PHASECHK.TRANS64.TRYWAIT P0, [R18+URZ+0x68], R3 ;  /* 0x00006803120075a7 */ /* 0x01086400080011ff */
[----:B-1----:R-:W-:Y:S05]  /*f070*/  @!P0 NANOSLEEP.SYNCS 0x989680 ;  /* 0x009896800000895d */ /* 0x002fea0003900000 */
[----:B------:R-:W1:Y:S02]  /*f080*/  @!P0 SYNCS.PHASECHK.TRANS64 P0, [R18+URZ+0x68], R3 ;  /* 0x00006803120085a7 */ /* 0x000e6400080010ff */
[----:B-1----:R-:W-:Y:S05]  /*f090*/  @!P0 BRA `(.L_x_72) ;  /* 0xfffffffc00f08947 */ /* 0x002fea000383ffff */
[----:B------:R-:W-:Y:S05]  /*f0a0*/  BRA `(.L_x_141) ;  /* 0xffffffc000347947 */ /* 0x000fea000383ffff */
.L_x_73:
[----:B------:R1:W1:Y:S02]  /*f0b0*/  SYNCS.PHASECHK.TRANS64.TRYWAIT P0, [R18+URZ+0x70], R3 ;  /* 0x00007003120075a7 */ /* 0x00026400080011ff */
[----:B-1----:R-:W-:Y:S05]  /*f0c0*/  @!P0 NANOSLEEP.SYNCS 0x989680 ;  /* 0x009896800000895d */ /* 0x002fea0003900000 */
[----:B------:R-:W1:Y:S02]  /*f0d0*/  @!P0 SYNCS.PHASECHK.TRANS64 P0, [R18+URZ+0x70], R3 ;  /* 0x00007003120085a7 */ /* 0x000e6400080010ff */
[----:B-1----:R-:W-:Y:S05]  /*f0e0*/  @!P0 BRA `(.L_x_73) ;  /* 0xfffffffc00f08947 */ /* 0x002fea000383ffff */
[----:B------:R-:W-:Y:S05]  /*f0f0*/  BRA `(.L_x_74) ;  /* 0xffffffc000287947 */ /* 0x000fea000383ffff */
.L_x_75:
[----:B-1----:R1:W2:Y:S02]  /*f100*/  SYNCS.PHASECHK.TRANS64.TRYWAIT P0, [R93+URZ+0x90], R4 ;  /* 0x000090045d0075a7 */ /* 0x0022a400080011ff */
[----:B--2---:R-:W-:Y:S05]  /*f110*/  @!P0 NANOSLEEP.SYNCS 0x989680 ;  /* 0x009896800000895d */ /* 0x004fea0003900000 */
[----:B------:R-:W2:Y:S02]  /*f120*/  @!P0 SYNCS.PHASECHK.TRANS64 P0, [R93+URZ+0x90], R4 ;  /* 0x000090045d0085a7 */ /* 0x000ea400080010ff */
[----:B--2---:R-:W-:Y:S05]  /*f130*/  @!P0 BRA `(.L_x_75) ;  /* 0xfffffffc00f08947 */ /* 0x004fea000383ffff */
[----:B------:R-:W-:Y:S05]  /*f140*/  BRA `(.L_x_142) ;  /* 0xffffffc400007947 */ /* 0x000fea000383ffff */
.L_x_86:
[----:B-1----:R1:W2:Y:S02]  /*f150*/  SYNCS.PHASECHK.TRANS64.TRYWAIT P1, [R93+URZ+0x40], R0 ;  /* 0x000040005d0075a7 */ /* 0x0022a400080211ff */
[----:B--2---:R-:W-:Y:S05]  /*f160*/  @!P1 NANOSLEEP.SYNCS 0x989680 ;  /* 0x009896800000995d */ /* 0x004fea0003900000 */
[----:B------:R-:W2:Y:S02]  /*f170*/  @!P1 SYNCS.PHASECHK.TRANS64 P1, [R93+URZ+0x40], R0 ;  /* 0x000040005d0095a7 */ /* 0x000ea400080210ff */
[----:B--2---:R-:W-:Y:S05]  /*f180*/  @!P1 BRA `(.L_x_86) ;  /* 0xfffffffc00f09947 */ /* 0x004fea000383ffff */
[----:B------:R-:W-:Y:S05]  /*f190*/  BRA `(.L_x_85) ;  /* 0xffffffd0002c7947 */ /* 0x000fea000383ffff */
.L_x_88:
[----:B-1----:R1:W4:Y:S02]  /*f1a0*/  SYNCS.PHASECHK.TRANS64.TRYWAIT P0, [R118+URZ+0xa0], R3 ;  /* 0x0000a003760075a7 */ /* 0x00232400080011ff */
[----:B----4-:R-:W-:Y:S05]  /*f1b0*/  @!P0 NANOSLEEP.SYNCS 0x989680 ;  /* 0x009896800000895d */ /* 0x010fea0003900000 */
[----:B------:R-:W4:Y:S02]  /*f1c0*/  @!P0 SYNCS.PHASECHK.TRANS64 P0, [R118+URZ+0xa0], R3 ;  /* 0x0000a003760085a7 */ /* 0x000f2400080010ff */
[----:B----4-:R-:W-:Y:S05]  /*f1d0*/  @!P0 BRA `(.L_x_88) ;  /* 0xfffffffc00f08947 */ /* 0x010fea000383ffff */
[----:B------:R-:W-:Y:S05]  /*f1e0*/  BRA `(.L_x_87) ;  /* 0xffffffd000547947 */ /* 0x000fea000383ffff */
.L_x_97:
[----:B-1----:R1:W4:Y:S02]  /*f1f0*/  SYNCS.PHASECHK.TRANS64.TRYWAIT P0, [R123+URZ+0x40], R0 ;  /* 0x000040007b0075a7 */ /* 0x00232400080011ff */
[----:B----4-:R-:W-:Y:S05]  /*f200*/  @!P0 NANOSLEEP.SYNCS 0x989680 ;  /* 0x009896800000895d */ /* 0x010fea0003900000 */
[----:B------:R-:W4:Y:S02]  /*f210*/  @!P0 SYNCS.PHASECHK.TRANS64 P0, [R123+URZ+0x40], R0 ;  /* 0x000040007b0085a7 */ /* 0x000f2400080010ff */
[----:B----4-:R-:W-:Y:S05]  /*f220*/  @!P0 BRA `(.L_x_97) ;  /* 0xfffffffc00f08947 */ /* 0x010fea000383ffff */
[----:B------:R-:W-:Y:S05]  /*f230*/  BRA `(.L_x_96) ;  /* 0xffffffd8006c7947 */ /* 0x000fea000383ffff */
.L_x_105:
[----:B-1----:R1:W4:Y:S02]  /*f240*/  SYNCS.PHASECHK.TRANS64.TRYWAIT P0, [R123+URZ+0x40], R6 ;  /* 0x000040067b0075a7 */ /* 0x00232400080011ff */
[----:B----4-:R-:W-:Y:S05]  /*f250*/  @!P0 NANOSLEEP.SYNCS 0x989680 ;  /* 0x009896800000895d */ /* 0x010fea0003900000 */
[----:B------:R-:W4:Y:S02]  /*f260*/  @!P0 SYNCS.PHASECHK.TRANS64 P0, [R123+URZ+0x40], R6 ;  /* 0x000040067b0085a7 */ /* 0x000f2400080010ff */
[----:B----4-:R-:W-:Y:S05]  /*f270*/  @!P0 BRA `(.L_x_105) ;  /* 0xfffffffc00f08947 */ /* 0x010fea000383ffff */
[----:B------:R-:W-:Y:S05]  /*f280*/  BRA `(.L_x_104) ;  /* 0xffffffe000b07947 */ /* 0x000fea000383ffff */
.L_x_113:
[----:B-1----:R1:W4:Y:S02]  /*f290*/  SYNCS.PHASECHK.TRANS64.TRYWAIT P0, [R123+URZ+0x40], R4 ;  /* 0x000040047b0075a7 */ /* 0x00232400080011ff */
[----:B----4-:R-:W-:Y:S05]  /*f2a0*/  @!P0 NANOSLEEP.SYNCS 0x989680 ;  /* 0x009896800000895d */ /* 0x010fea0003900000 */
[----:B------:R-:W4:Y:S02]  /*f2b0*/  @!P0 SYNCS.PHASECHK.TRANS64 P0, [R123+URZ+0x40], R4 ;  /* 0x000040047b0085a7 */ /* 0x000f2400080010ff */
[----:B----4-:R-:W-:Y:S05]  /*f2c0*/  @!P0 BRA `(.L_x_113) ;  /* 0xfffffffc00f08947 */ /* 0x010fea000383ffff */
[----:B------:R-:W-:Y:S05]  /*f2d0*/  BRA `(.L_x_112) ;  /* 0xffffffe800f47947 */ /* 0x000fea000383ffff */
        .weak           $__internal_0_$__cuda_sm10x_tcgen05_guardrail_trap_col_being_dealloced_not_returned_by_alloc
        .type           $__internal_0_$__cuda_sm10x_tcgen05_guardrail_trap_col_being_dealloced_not_returned_by_alloc,@function
        .size           $__internal_0_$__cuda_sm10x_tcgen05_guardrail_trap_col_being_dealloced_not_returned_by_alloc,($__internal_1_$__cuda_sm10x_tcgen05_guardrail_trap_phase_invalid_during_alloc - $__internal_0_$__cuda_sm10x_tcgen05_guardrail_trap_col_being_dealloced_not_returned_by_alloc)
$__internal_0_$__cuda_sm10x_tcgen05_guardrail_trap_col_being_dealloced_not_returned_by_alloc:
[----:B------:R-:W-:Y:S05]  /*f2e0*/  BPT.TRAP 0x1 ;  /* 0x000000040000795c */ /* 0x000fea0000300000 */
[----:B------:R-:W-:-:S04]  /*f2f0*/  MOV R3, 0x0 ;  /* 0x0000000000037802 */ /* 0x000fc80000000f00 */
[----:B------:R-:W-:Y:S05]  /*f300*/  RET.REL.NODEC R2 `(_ZN7cutlass13device_kernelINS_4conv6kernel13ConvUniversalINS1_16ConvProblemShapeILNS1_8OperatorE1ELi3EEENS1_10collective14CollectiveConvINS1_47MainloopSm100TmaUmmaWarpSpecializedImplicitGemmILS5_1ELi4ELi3ELi1ELi2EN4cute5tupleIJNSA_1CILi1EEESD_SD_EEEEENSB_IJNSC_ILi128EEENSC_ILi64EEENSB_IJSH_EEEEEENS_10tfloat32_tESK_NSA_8TiledMMAINSA_8MMA_AtomIJNSA_17SM100_MMA_TF32_SSISK_SK_fLi128ELi64ELNSA_4UMMA5MajorE0ELSP_1ELNSO_7ScaleInE0ELSQ_0EEEEEENSA_6LayoutISE_NSB_IJNSC_ILi0EEESU_SU_EEEEENSB_IJNSA_10UnderscoreESX_SX_EEEEENS7_6detail27Sm100ImplicitGemmTileTraitsINSA_20SM90_TMA_LOAD_IM2COLENSA_14ComposedLayoutINSA_7SwizzleILi3ELi4ELi3EEENSA_18smem_ptr_flag_bitsILi32EEENST_INSB_IJNSC_ILi8EEENSC_ILi32EEEEEENSB_IJS19_SD_EEEEEEEvEENS11_INSA_13SM90_TMA_LOADENS13_INS14_ILi2ELi5ELi2EEES17_NST_INSB_IJS19_NSC_ILi4EEEEEENSB_IJSD_S19_EEEEEEEvEEEENS_8epilogue10collective18CollectiveEpilogueINS1O_23Sm100TmaWarpSpecializedILi4ELi2ELi16ELb1ELb0EEEJSJ_NSB_IJNST_ISG_SD_EENST_INSC_ILi16EEESD_EEEEESK_NSB_IJNSB_IJllllEEESD_SU_EEESK_S1Y_NS1O_6fusion15FusionCallbacksIS1S_NS1Z_17LinearCombinationISK_fSK_fLNS_15FloatRoundStyleE2EEESJ_S1W_JEEENSA_5SM1004TMEM4LOAD26SM100_TMEM_LOAD_32dp32b16xES12_NS13_INS14_ILi2ELi4ELi3EEES17_NST_INSB_IJS18_S1U_EEENSB_IJS1U_SD_EEEEEEENSA_39AutoVectorizingCopyWithAssumedAlignmentILi128EEENSA_21SM90_TMA_STORE_IM2COLES2D_S2F_S2F_EEEvvEEEEvNT_6ParamsE) ;  /* 0xffffff0c023c7950 */ /* 0x000fea0003c3ffff */
        .weak           $__internal_1_$__cuda_sm10x_tcgen05_guardrail_trap_phase_invalid_during_alloc
        .type           $__internal_1_$__cuda_sm10x_tcgen05_guardrail_trap_phase_invalid_during_alloc,@function
        .size           $__internal_1_$__cuda_sm10x_tcgen05_guardrail_trap_phase_invalid_during_alloc,($__internal_2_$__cuda_sm10x_tcgen05_guardrail_trap_unallocated_columns_being_dealloced - $__internal_1_$__cuda_sm10x_tcgen05_guardrail_trap_phase_invalid_during_alloc)
$__internal_1_$__cuda_sm10x_tcgen05_guardrail_trap_phase_invalid_during_alloc:
[----:B------:R-:W-:Y:S05]  /*f310*/  BPT.TRAP 0x1 ;  /* 0x000000040000795c */ /* 0x000fea0000300000 */
[----:B------:R-:W-:-:S04]  /*f320*/  HFMA2 R3, -RZ, RZ, 0, 0 ;  /* 0x00000000ff037431 */ /* 0x000fc800000001ff */
[----:B------:R-:W-:Y:S05]  /*f330*/  RET.REL.NODEC R2 `(_ZN7cutlass13device_kernelINS_4conv6kernel13ConvUniversalINS1_16ConvProblemShapeILNS1_8OperatorE1ELi3EEENS1_10collective14CollectiveConvINS1_47MainloopSm100TmaUmmaWarpSpecializedImplicitGemmILS5_1ELi4ELi3ELi1ELi2EN4cute5tupleIJNSA_1CILi1EEESD_SD_EEEEENSB_IJNSC_ILi128EEENSC_ILi64EEENSB_IJSH_EEEEEENS_10tfloat32_tESK_NSA_8TiledMMAINSA_8MMA_AtomIJNSA_17SM100_MMA_TF32_SSISK_SK_fLi128ELi64ELNSA_4UMMA5MajorE0ELSP_1ELNSO_7ScaleInE0ELSQ_0EEEEEENSA_6LayoutISE_NSB_IJNSC_ILi0EEESU_SU_EEEEENSB_IJNSA_10UnderscoreESX_SX_EEEEENS7_6detail27Sm100ImplicitGemmTileTraitsINSA_20SM90_TMA_LOAD_IM2COLENSA_14ComposedLayoutINSA_7SwizzleILi3ELi4ELi3EEENSA_18smem_ptr_flag_bitsILi32EEENST_INSB_IJNSC_ILi8EEENSC_ILi32EEEEEENSB_IJS19_SD_EEEEEEEvEENS11_INSA_13SM90_TMA_LOADENS13_INS14_ILi2ELi5ELi2EEES17_NST_INSB_IJS19_NSC_ILi4EEEEEENSB_IJSD_S19_EEEEEEEvEEEENS_8epilogue10collective18CollectiveEpilogueINS1O_23Sm100TmaWarpSpecializedILi4ELi2ELi16ELb1ELb0EEEJSJ_NSB_IJNST_ISG_SD_EENST_INSC_ILi16EEESD_EEEEESK_NSB_IJNSB_IJllllEEESD_SU_EEESK_S1Y_NS1O_6fusion15FusionCallbacksIS1S_NS1Z_17LinearCombinationISK_fSK_fLNS_15FloatRoundStyleE2EEESJ_S1W_JEEENSA_5SM1004TMEM4LOAD26SM100_TMEM_LOAD_32dp32b16xES12_NS13_INS14_ILi2ELi4ELi3EEES17_NST_INSB_IJS18_S1U_EEENSB_IJS1U_SD_EEEEEEENSA_39AutoVectorizingCopyWithAssumedAlignmentILi128EEENSA_21SM90_TMA_STORE_IM2COLES2D_S2F_S2F_EEEvvEEEEvNT_6ParamsE) ;  /* 0xffffff0c02307950 */ /* 0x000fea0003c3ffff */
        .weak           $__internal_2_$__cuda_sm10x_tcgen05_guardrail_trap_unallocated_columns_being_dealloced
        .type           $__internal_2_$__cuda_sm10x_tcgen05_guardrail_trap_unallocated_columns_being_dealloced,@function
        .size           $__internal_2_$__cuda_sm10x_tcgen05_guardrail_trap_unallocated_columns_being_dealloced,(.L_x_144 - $__internal_2_$__cuda_sm10x_tcgen05_guardrail_trap_unallocated_columns_being_dealloced)
$__internal_2_$__cuda_sm10x_tcgen05_guardrail_trap_unallocated_columns_being_dealloced:
[----:B------:R-:W-:Y:S05]  /*f340*/  BPT.TRAP 0x1 ;  /* 0x000000040000795c */ /* 0x000fea0000300000 */
[----:B------:R-:W-:-:S04]  /*f350*/  MOV R3, 0x0 ;  /* 0x0000000000037802 */ /* 0x000fc80000000f00 */
[----:B------:R-:W-:Y:S05]  /*f360*/  RET.REL.NODEC R2 `(_ZN7cutlass13device_kernelINS_4conv6kernel13ConvUniversalINS1_16ConvProblemShapeILNS1_8OperatorE1ELi3EEENS1_10collective14CollectiveConvINS1_47MainloopSm100TmaUmmaWarpSpecializedImplicitGemmILS5_1ELi4ELi3ELi1ELi2EN4cute5tupleIJNSA_1CILi1EEESD_SD_EEEEENSB_IJNSC_ILi128EEENSC_ILi64EEENSB_IJSH_EEEEEENS_10tfloat32_tESK_NSA_8TiledMMAINSA_8MMA_AtomIJNSA_17SM100_MMA_TF32_SSISK_SK_fLi128ELi64ELNSA_4UMMA5MajorE0ELSP_1ELNSO_7ScaleInE0ELSQ_0EEEEEENSA_6LayoutISE_NSB_IJNSC_ILi0EEESU_SU_EEEEENSB_IJNSA_10UnderscoreESX_SX_EEEEENS7_6detail27Sm100ImplicitGemmTileTraitsINSA_20SM90_TMA_LOAD_IM2COLENSA_14ComposedLayoutINSA_7SwizzleILi3ELi4ELi3EEENSA_18smem_ptr_flag_bitsILi32EEENST_INSB_IJNSC_ILi8EEENSC_ILi32EEEEEENSB_IJS19_SD_EEEEEEEvEENS11_INSA_13SM90_TMA_LOADENS13_INS14_ILi2ELi5ELi2EEES17_NST_INSB_IJS19_NSC_ILi4EEEEEENSB_IJSD_S19_EEEEEEEvEEEENS_8epilogue10collective18CollectiveEpilogueINS1O_23Sm100TmaWarpSpecializedILi4ELi2ELi16ELb1ELb0EEEJSJ_NSB_IJNST_ISG_SD_EENST_INSC_ILi16EEESD_EEEEESK_NSB_IJNSB_IJllllEEESD_SU_EEESK_S1Y_NS1O_6fusion15FusionCallbacksIS1S_NS1Z_17LinearCombinationISK_fSK_fLNS_15FloatRoundStyleE2EEESJ_S1W_JEEENSA_5SM1004TMEM4LOAD26SM100_TMEM_LOAD_32dp32b16xES12_NS13_INS14_ILi2ELi4ELi3EEES17_NST_INSB_IJS18_S1U_EEENSB_IJS1U_SD_EEEEEEENSA_39AutoVectorizingCopyWithAssumedAlignmentILi128EEENSA_21SM90_TMA_STORE_IM2COLES2D_S2F_S2F_EEEvvEEEEvNT_6ParamsE) ;  /* 0xffffff0c02247950 */ /* 0x000fea0003c3ffff */
.L_x_143:
[----:B------:R-:W-:-:S00]  /*f370*/  BRA `(.L_x_143) ;  /* 0xfffffffc00fc7947 */ /* 0x000fc0000383ffff */
[----:B------:R-:W-:-:S00]  /*f380*/  NOP ;  /* 0x0000000000007918 */ /* 0x000fc00000000000 */
[----:B------:R-:W-:-:S00]  /*f390*/  NOP ;  /* 0x0000000000007918 */ /* 0x000fc00000000000 */
[----:B------:R-:W-:-:S00]  /*f3a0*/  NOP ;  /* 0x0000000000007918 */ /* 0x000fc00000000000 */
[----:B------:R-:W-:-:S00]  /*f3b0*/  NOP ;  /* 0x0000000000007918 */ /* 0x000fc00000000000 */
[----:B------:R-:W-:-:S00]  /*f3c0*/  NOP ;  /* 0x0000000000007918 */ /* 0x000fc00000000000 */
[----:B------:R-:W-:-:S00]  /*f3d0*/  NOP ;  /* 0x0000000000007918 */ /* 0x000fc00000000000 */
[----:B------:R-:W-:-:S00]  /*f3e0*/  NOP ;  /* 0x0000000000007918 */ /* 0x000fc00000000000 */
[----:B------:R-:W-:-:S00]  /*f3f0*/  NOP ;  /* 0x0000000000007918 */ /* 0x000fc00000000000 */
.L_x_144:


//--------------------- .nv.global.init           --------------------------
	.section	.nv.global.init,"aw",@progbits
.nv.global.init:
	.type		$str$29,@object
	.size		$str$29,($str$30 - $str$29)
$str$29:
        /*0000*/ 	.byte	0x28, 0x61, 0x64, 0x64, 0x72, 0x65, 0x73, 0x73, 0x20, 0x26, 0x20, 0x6d, 0x61, 0x73, 0x6b, 0x29
        /*0010*/ 	.byte	0x20, 0x3d, 0x3d, 0x20, 0x30, 0x00
	.type		$str$30,@object
	.size		$str$30,($str$28 - $str$30)
$str$30:
        /*0016*/ 	.byte	0x2f, 0x74, 0x6d, 0x70, 0x2f, 0x63, 0x75, 0x74, 0x6c, 0x61, 0x73, 0x73, 0x5f, 0x73, 0x77, 0x65
        /*0026*/ 	.byte	0x65, 0x70, 0x5f, 0x73, 0x72, 0x63, 0x2f, 0x69, 0x6e, 0x63, 0x6c, 0x75, 0x64, 0x65, 0x2f, 0x63
        /*0036*/ 	.byte	0x75, 0x74, 0x65, 0x2f, 0x70, 0x6f, 0x69, 0x6e, 0x74, 0x65, 0x72, 0x5f, 0x66, 0x6c, 0x61, 0x67
        /*0046*/ 	.byte	0x67, 0x65, 0x64, 0x2e, 0x68, 0x70, 0x70, 0x00
	.type		$str$28,@object
	.size		$str$28,($str$27 - $str$28)
$str$28:
        /*004e*/ 	.byte	0x2f, 0x74, 0x6d, 0x70, 0x2f, 0x63, 0x75, 0x74, 0x6c, 0x61, 0x73, 0x73, 0x5f, 0x73, 0x77, 0x65
        /*005e*/ 	.byte	0x65, 0x70, 0x5f, 0x73, 0x72, 0x63, 0x2f, 0x69, 0x6e, 0x63, 0x6c, 0x75, 0x64, 0x65, 0x2f, 0x63
        /*006e*/ 	.byte	0x75, 0x74, 0x65, 0x2f, 0x61, 0x74, 0x6f, 0x6d, 0x2f, 0x63, 0x6f, 0x70, 0x79, 0x5f, 0x74, 0x72
        /*007e*/ 	.byte	0x61, 0x69, 0x74, 0x73, 0x5f, 0x73, 0x6d, 0x31, 0x30, 0x30, 0x2e, 0x68, 0x70, 0x70, 0x00
	.type		$str$27,@object
	.size		$str$27,(__unnamed_1 - $str$27)
$str$27:
        /*008d*/ 	.byte	0x28, 0x28, 0x75, 0x69, 0x6e, 0x74, 0x33, 0x32, 0x5f, 0x74, 0x28, 0x74, 0x68, 0x72, 0x65, 0x61
        /*009d*/ 	.byte	0x64, 0x49, 0x64, 0x78, 0x2e, 0x78, 0x29, 0x20, 0x2f, 0x20, 0x33, 0x32, 0x29, 0x20, 0x25, 0x20
        /*00ad*/ 	.byte	0x34, 0x29, 0x20, 0x3d, 0x3d, 0x20, 0x28, 0x28, 0x28, 0x74, 0x6d, 0x65, 0x6d, 0x5f, 0x61, 0x64
        /*00bd*/ 	.byte	0x64, 0x72, 0x20, 0x3e, 0x3e, 0x20, 0x31, 0x36, 0x29, 0x20, 0x2f, 0x20, 0x33, 0x32, 0x29, 0x20
        /*00cd*/ 	.byte	0x25, 0x20, 0x34, 0x29, 0x00
	.type		__unnamed_1,@object
	.size		__unnamed_1,(__unnamed_2 - __unnamed_1)
__unnamed_1:
        /*00d2*/ 	.byte	0x61, 0x75, 0x74, 0x6f, 0x20, 0x63, 0x75, 0x74, 0x65, 0x3a, 0x3a, 0x61, 0x73, 0x5f, 0x70, 0x6f
        /* <DEDUP_REMOVED lines=24> */
        /*0262*/ 	.byte	0x32, 0x30, 0x34, 0x38, 0x3e, 0x3e, 0x3e, 0x3e, 0x5d, 0x00
	.type		__unnamed_2,@object
	.size		__unnamed_2,(.L_2 - __unnamed_2)
__unnamed_2:
        /* <DEDUP_REMOVED lines=42> */
        /*050c*/ 	.byte	0x3e, 0x5d, 0x00
.L_2:


//--------------------- .nv.shared._ZN7cutlass13device_kernelINS_4conv6kernel13ConvUniversalINS1_16ConvProblemShapeILNS1_8OperatorE1ELi3EEENS1_10collective14CollectiveConvINS1_47MainloopSm100TmaUmmaWarpSpecializedImplicitGemmILS5_1ELi4ELi3ELi1ELi2EN4cute5tupleIJNSA_1CILi1EEESD_SD_EEEEENSB_IJNSC_ILi128EEENSC_ILi64EEENSB_IJSH_EEEEEENS_10tfloat32_tESK_NSA_8TiledMMAINSA_8MMA_AtomIJNSA_17SM100_MMA_TF32_SSISK_SK_fLi128ELi64ELNSA_4UMMA5MajorE0ELSP_1ELNSO_7ScaleInE0ELSQ_0EEEEEENSA_6LayoutISE_NSB_IJNSC_ILi0EEESU_SU_EEEEENSB_IJNSA_10UnderscoreESX_SX_EEEEENS7_6detail27Sm100ImplicitGemmTileTraitsINSA_20SM90_TMA_LOAD_IM2COLENSA_14ComposedLayoutINSA_7SwizzleILi3ELi4ELi3EEENSA_18smem_ptr_flag_bitsILi32EEENST_INSB_IJNSC_ILi8EEENSC_ILi32EEEEEENSB_IJS19_SD_EEEEEEEvEENS11_INSA_13SM90_TMA_LOADENS13_INS14_ILi2ELi5ELi2EEES17_NST_INSB_IJS19_NSC_ILi4EEEEEENSB_IJSD_S19_EEEEEEEvEEEENS_8epilogue10collective18CollectiveEpilogueINS1O_23Sm100TmaWarpSpecializedILi4ELi2ELi16ELb1ELb0EEEJSJ_NSB_IJNST_ISG_SD_EENST_INSC_ILi16EEESD_EEEEESK_NSB_IJNSB_IJllllEEESD_SU_EEESK_S1Y_NS1O_6fusion15FusionCallbacksIS1S_NS1Z_17LinearCombinationISK_fSK_fLNS_15FloatRoundStyleE2EEESJ_S1W_JEEENSA_5SM1004TMEM4LOAD26SM100_TMEM_LOAD_32dp32b16xES12_NS13_INS14_ILi2ELi4ELi3EEES17_NST_INSB_IJS18_S1U_EEENSB_IJS1U_SD_EEEEEEENSA_39AutoVectorizingCopyWithAssumedAlignmentILi128EEENSA_21SM90_TMA_STORE_IM2COLES2D_S2F_S2F_EEEvvEEEEvNT_6ParamsE --------------------------
	.section	.nv.shared._ZN7cutlass13device_kernelINS_4conv6kernel13ConvUniversalINS1_16ConvProblemShapeILNS1_8OperatorE1ELi3EEENS1_10collective14CollectiveConvINS1_47MainloopSm100TmaUmmaWarpSpecializedImplicitGemmILS5_1ELi4ELi3ELi1ELi2EN4cute5tupleIJNSA_1CILi1EEESD_SD_EEEEENSB_IJNSC_ILi128EEENSC_ILi64EEENSB_IJSH_EEEEEENS_10tfloat32_tESK_NSA_8TiledMMAINSA_8MMA_AtomIJNSA_17SM100_MMA_TF32_SSISK_SK_fLi128ELi64ELNSA_4UMMA5MajorE0ELSP_1ELNSO_7ScaleInE0ELSQ_0EEEEEENSA_6LayoutISE_NSB_IJNSC_ILi0EEESU_SU_EEEEENSB_IJNSA_10UnderscoreESX_SX_EEEEENS7_6detail27Sm100ImplicitGemmTileTraitsINSA_20SM90_TMA_LOAD_IM2COLENSA_14ComposedLayoutINSA_7SwizzleILi3ELi4ELi3EEENSA_18smem_ptr_flag_bitsILi32EEENST_INSB_IJNSC_ILi8EEENSC_ILi32EEEEEENSB_IJS19_SD_EEEEEEEvEENS11_INSA_13SM90_TMA_LOADENS13_INS14_ILi2ELi5ELi2EEES17_NST_INSB_IJS19_NSC_ILi4EEEEEENSB_IJSD_S19_EEEEEEEvEEEENS_8epilogue10collective18CollectiveEpilogueINS1O_23Sm100TmaWarpSpecializedILi4ELi2ELi16ELb1ELb0EEEJSJ_NSB_IJNST_ISG_SD_EENST_INSC_ILi16EEESD_EEEEESK_NSB_IJNSB_IJllllEEESD_SU_EEESK_S1Y_NS1O_6fusion15FusionCallbacksIS1S_NS1Z_17LinearCombinationISK_fSK_fLNS_15FloatRoundStyleE2EEESJ_S1W_JEEENSA_5SM1004TMEM4LOAD26SM100_TMEM_LOAD_32dp32b16xES12_NS13_INS14_ILi2ELi4ELi3EEES17_NST_INSB_IJS18_S1U_EEENSB_IJS1U_SD_EEEEEEENSA_39AutoVectorizingCopyWithAssumedAlignmentILi128EEENSA_21SM90_TMA_STORE_IM2COLES2D_S2F_S2F_EEEvvEEEEvNT_6ParamsE,"aw",@nobits
	.sectionflags	@""
	.align	16
	.zero		1024


//--------------------- .nv.shared.reserved.0     --------------------------
	.section	.nv.shared.reserved.0,"aw",@nobits
	.weak		__nv_reservedSMEM_offset_0_alias
	.size		__nv_reservedSMEM_offset_0_alias, 0, 64
	.other		__nv_reservedSMEM_offset_0_alias,@"STO_CUDA_RESERVED_SHARED STV_DEFAULT"
__nv_reservedSMEM_offset_0_alias:
	.zero		0
.nv.shared.reserved.0:
	.zero		64
	.weak		__nv_reservedSMEM_tcgen05_partition
	.type		__nv_reservedSMEM_tcgen05_partition,@object
	.size		__nv_reservedSMEM_tcgen05_partition,(.L_0 - __nv_reservedSMEM_tcgen05_partition)
__nv_reservedSMEM_tcgen05_partition:
	.zero		32
.L_0:


//--------------------- .nv.global                --------------------------
	.section	.nv.global,"aw",@nobits
.nv.global:
	.type		_ZN39_INTERNAL_5d51283b_4_k_cu_8d006a5c_32484cute1_E,@object
	.size		_ZN39_INTERNAL_5d51283b_4_k_cu_8d006a5c_32484cute1_E,(_ZN39_INTERNAL_5d51283b_4_k_cu_8d006a5c_32484cuda3std3__45__cpo6cbeginE - _ZN39_INTERNAL_5d51283b_4_k_cu_8d006a5c_32484cute1_E)
_ZN39_INTERNAL_5d51283b_4_k_cu_8d006a5c_32484cute1_E:
	.zero		1
	.type		_ZN39_INTERNAL_5d51283b_4_k_cu_8d006a5c_32484cuda3std3__45__cpo6cbeginE,@object
	.size		_ZN39_INTERNAL_5d51283b_4_k_cu_8d006a5c_32484cuda3std3__45__cpo6cbeginE,(_ZN39_INTERNAL_5d51283b_4_k_cu_8d006a5c_32484cuda3std3__48in_placeE - _ZN39_INTERNAL_5d51283b_4_k_cu_8d006a5c_32484cuda3std3__45__cpo6cbeginE)
_ZN39_INTERNAL_5d51283b_4_k_cu_8d006a5c_32484cuda3std3__45__cpo6cbeginE:
	.zero		1
	.type		_ZN39_INTERNAL_5d51283b_4_k_cu_8d006a5c_32484cuda3std3__48in_placeE,@object
	.size		_ZN39_INTERNAL_5d51283b_4_k_cu_8d006a5c_32484cuda3std3__48in_placeE,(_ZN39_INTERNAL_5d51283b_4_k_cu_8d006a5c_32484cuda3std6ranges3__45__cpo9iter_moveE - _ZN39_INTERNAL_5d51283b_4_k_cu_8d006a5c_32484cuda3std3__48in_placeE)
_ZN39_INTERNAL_5d51283b_4_k_cu_8d006a5c_32484cuda3std3__48in_placeE:
	.zero		1
	.type		_ZN39_INTERNAL_5d51283b_4_k_cu_8d006a5c_32484cuda3std6ranges3__45__cpo9iter_moveE,@object
	.size		_ZN39_INTERNAL_5d51283b_4_k_cu_8d006a5c_32484cuda3std6ranges3__45__cpo9iter_moveE,(_ZN39_INTERNAL_5d51283b_4_k_cu_8d006a5c_32484cuda3std3__45__cpo5beginE - _ZN39_INTERNAL_5d51283b_4_k_cu_8d006a5c_32484cuda3std6ranges3__45__cpo9iter_moveE)
_ZN39_INTERNAL_5d51283b_4_k_cu_8d006a5c_32484cuda3std6ranges3__45__cpo9iter_moveE:
	.zero		1
	.type		_ZN39_INTERNAL_5d51283b_4_k_cu_8d006a5c_32484cuda3std3__45__cpo5beginE,@object
	.size		_ZN39_INTERNAL_5d51283b_4_k_cu_8d006a5c_32484cuda3std3__45__cpo5beginE,(_ZN39_INTERNAL_5d51283b_4_k_cu_8d006a5c_32484cuda3std3__441_GLOBAL__N__5d51283b_4_k_cu_8d006a5c_32486ignoreE - _ZN39_INTERNAL_5d51283b_4_k_cu_8d006a5c_32484cuda3std3__45__cpo5beginE)
_ZN39_INTERNAL_5d51283b_4_k_cu_8d006a5c_32484cuda3std3__45__cpo5beginE:
	.zero		1
	.type		_ZN39_INTERNAL_5d51283b_4_k_cu_8d006a5c_32484cuda3std3__441_GLOBAL__N__5d51283b_4_k_cu_8d006a5c_32486ignoreE,@object
	.size		_ZN39_INTERNAL_5d51283b_4_k_cu_8d006a5c_32484cuda3std3__441_GLOBAL__N__5d51283b_4_k_cu_8d006a5c_32486ignoreE,(_ZN39_INTERNAL_5d51283b_4_k_cu_8d006a5c_32484cute7productE - _ZN39_INTERNAL_5d51283b_4_k_cu_8d006a5c_32484cuda3std3__441_GLOBAL__N__5d51283b_4_k_cu_8d006a5c_32486ignoreE)
_ZN39_INTERNAL_5d51283b_4_k_cu_8d006a5c_32484cuda3std3__441_GLOBAL__N__5d51283b_4_k_cu_8d006a5c_32486ignoreE:
	.zero		1
	.type		_ZN39_INTERNAL_5d51283b_4_k_cu_8d006a5c_32484cute7productE,@object
	.size		_ZN39_INTERNAL_5d51283b_4_k_cu_8d006a5c_32484cute7productE,(_ZN39_INTERNAL_5d51283b_4_k_cu_8d006a5c_32484cuda3std3__45__cpo3endE - _ZN39_INTERNAL_5d51283b_4_k_cu_8d006a5c_32484cute7productE)
_ZN39_INTERNAL_5d51283b_4_k_cu_8d006a5c_32484cute7productE:
	.zero		1
	.type		_ZN39_INTERNAL_5d51283b_4_k_cu_8d006a5c_32484cuda3std3__45__cpo3endE,@object
	.size		_ZN39_INTERNAL_5d51283b_4_k_cu_8d006a5c_32484cuda3std3__45__cpo3endE,(_ZN39_INTERNAL_5d51283b_4_k_cu_8d006a5c_32484cuda3std3__419piecewise_constructE - _ZN39_INTERNAL_5d51283b_4_k_cu_8d006a5c_32484cuda3std3__45__cpo3endE)
_ZN39_INTERNAL_5d51283b_4_k_cu_8d006a5c_32484cuda3std3__45__cpo3endE:
	.zero		1
	.type		_ZN39_INTERNAL_5d51283b_4_k_cu_8d006a5c_32484cuda3std3__419piecewise_constructE,@object
	.size		_ZN39_INTERNAL_5d51283b_4_k_cu_8d006a5c_32484cuda3std3__419piecewise_constructE,(_ZN39_INTERNAL_5d51283b_4_k_cu_8d006a5c_32484cuda3std3__45__cpo4cendE - _ZN39_INTERNAL_5d51283b_4_k_cu_8d006a5c_32484cuda3std3__419piecewise_constructE)
_ZN39_INTERNAL_5d51283b_4_k_cu_8d006a5c_32484cuda3std3__419piecewise_constructE:
	.zero		1
	.type		_ZN39_INTERNAL_5d51283b_4_k_cu_8d006a5c_32484cuda3std3__45__cpo4cendE,@object
	.size		_ZN39_INTERNAL_5d51283b_4_k_cu_8d006a5c_32484cuda3std3__45__cpo4cendE,(_ZN39_INTERNAL_5d51283b_4_k_cu_8d006a5c_32484cuda3std6ranges3__45__cpo4swapE - _ZN39_INTERNAL_5d51283b_4_k_cu_8d006a5c_32484cuda3std3__45__cpo4cendE)
_ZN39_INTERNAL_5d51283b_4_k_cu_8d006a5c_32484cuda3std3__45__cpo4cendE:
	.zero		1
	.type		_ZN39_INTERNAL_5d51283b_4_k_cu_8d006a5c_32484cuda3std6ranges3__45__cpo4swapE,@object
	.size		_ZN39_INTERNAL_5d51283b_4_k_cu_8d006a5c_32484cuda3std6ranges3__45__cpo4swapE,(.L_10 - _ZN39_INTERNAL_5d51283b_4_k_cu_8d006a5c_32484cuda3std6ranges3__45__cpo4swapE)
_ZN39_INTERNAL_5d51283b_4_k_cu_8d006a5c_32484cuda3std6ranges3__45__cpo4swapE:
	.zero		1
.L_10:


//--------------------- .nv.constant0._ZN7cutlass13device_kernelINS_4conv6kernel13ConvUniversalINS1_16ConvProblemShapeILNS1_8OperatorE1ELi3EEENS1_10collective14CollectiveConvINS1_47MainloopSm100TmaUmmaWarpSpecializedImplicitGemmILS5_1ELi4ELi3ELi1ELi2EN4cute5tupleIJNSA_1CILi1EEESD_SD_EEEEENSB_IJNSC_ILi128EEENSC_ILi64EEENSB_IJSH_EEEEEENS_10tfloat32_tESK_NSA_8TiledMMAINSA_8MMA_AtomIJNSA_17SM100_MMA_TF32_SSISK_SK_fLi128ELi64ELNSA_4UMMA5MajorE0ELSP_1ELNSO_7ScaleInE0ELSQ_0EEEEEENSA_6LayoutISE_NSB_IJNSC_ILi0EEESU_SU_EEEEENSB_IJNSA_10UnderscoreESX_SX_EEEEENS7_6detail27Sm100ImplicitGemmTileTraitsINSA_20SM90_TMA_LOAD_IM2COLENSA_14ComposedLayoutINSA_7SwizzleILi3ELi4ELi3EEENSA_18smem_ptr_flag_bitsILi32EEENST_INSB_IJNSC_ILi8EEENSC_ILi32EEEEEENSB_IJS19_SD_EEEEEEEvEENS11_INSA_13SM90_TMA_LOADENS13_INS14_ILi2ELi5ELi2EEES17_NST_INSB_IJS19_NSC_ILi4EEEEEENSB_IJSD_S19_EEEEEEEvEEEENS_8epilogue10collective18CollectiveEpilogueINS1O_23Sm100TmaWarpSpecializedILi4ELi2ELi16ELb1ELb0EEEJSJ_NSB_IJNST_ISG_SD_EENST_INSC_ILi16EEESD_EEEEESK_NSB_IJNSB_IJllllEEESD_SU_EEESK_S1Y_NS1O_6fusion15FusionCallbacksIS1S_NS1Z_17LinearCombinationISK_fSK_fLNS_15FloatRoundStyleE2EEESJ_S1W_JEEENSA_5SM1004TMEM4LOAD26SM100_TMEM_LOAD_32dp32b16xES12_NS13_INS14_ILi2ELi4ELi3EEES17_NST_INSB_IJS18_S1U_EEENSB_IJS1U_SD_EEEEEEENSA_39AutoVectorizingCopyWithAssumedAlignmentILi128EEENSA_21SM90_TMA_STORE_IM2COLES2D_S2F_S2F_EEEvvEEEEvNT_6ParamsE --------------------------
	.section	.nv.constant0._ZN7cutlass13device_kernelINS_4conv6kernel13ConvUniversalINS1_16ConvProblemShapeILNS1_8OperatorE1ELi3EEENS1_10collective14CollectiveConvINS1_47MainloopSm100TmaUmmaWarpSpecializedImplicitGemmILS5_1ELi4ELi3ELi1ELi2EN4cute5tupleIJNSA_1CILi1EEESD_SD_EEEEENSB_IJNSC_ILi128EEENSC_ILi64EEENSB_IJSH_EEEEEENS_10tfloat32_tESK_NSA_8TiledMMAINSA_8MMA_AtomIJNSA_17SM100_MMA_TF32_SSISK_SK_fLi128ELi64ELNSA_4UMMA5MajorE0ELSP_1ELNSO_7ScaleInE0ELSQ_0EEEEEENSA_6LayoutISE_NSB_IJNSC_ILi0EEESU_SU_EEEEENSB_IJNSA_10UnderscoreESX_SX_EEEEENS7_6detail27Sm100ImplicitGemmTileTraitsINSA_20SM90_TMA_LOAD_IM2COLENSA_14ComposedLayoutINSA_7SwizzleILi3ELi4ELi3EEENSA_18smem_ptr_flag_bitsILi32EEENST_INSB_IJNSC_ILi8EEENSC_ILi32EEEEEENSB_IJS19_SD_EEEEEEEvEENS11_INSA_13SM90_TMA_LOADENS13_INS14_ILi2ELi5ELi2EEES17_NST_INSB_IJS19_NSC_ILi4EEEEEENSB_IJSD_S19_EEEEEEEvEEEENS_8epilogue10collective18CollectiveEpilogueINS1O_23Sm100TmaWarpSpecializedILi4ELi2ELi16ELb1ELb0EEEJSJ_NSB_IJNST_ISG_SD_EENST_INSC_ILi16EEESD_EEEEESK_NSB_IJNSB_IJllllEEESD_SU_EEESK_S1Y_NS1O_6fusion15FusionCallbacksIS1S_NS1Z_17LinearCombinationISK_fSK_fLNS_15FloatRoundStyleE2EEESJ_S1W_JEEENSA_5SM1004TMEM4LOAD26SM100_TMEM_LOAD_32dp32b16xES12_NS13_INS14_ILi2ELi4ELi3EEES17_NST_INSB_IJS18_S1U_EEENSB_IJS1U_SD_EEEEEEENSA_39AutoVectorizingCopyWithAssumedAlignmentILi128EEENSA_21SM90_TMA_STORE_IM2COLES2D_S2F_S2F_EEEvvEEEEvNT_6ParamsE,"a",@progbits
	.sectionflags	@""
	.align	4
.nv.constant0._ZN7cutlass13device_kernelINS_4conv6kernel13ConvUniversalINS1_16ConvProblemShapeILNS1_8OperatorE1ELi3EEENS1_10collective14CollectiveConvINS1_47MainloopSm100TmaUmmaWarpSpecializedImplicitGemmILS5_1ELi4ELi3ELi1ELi2EN4cute5tupleIJNSA_1CILi1EEESD_SD_EEEEENSB_IJNSC_ILi128EEENSC_ILi64EEENSB_IJSH_EEEEEENS_10tfloat32_tESK_NSA_8TiledMMAINSA_8MMA_AtomIJNSA_17SM100_MMA_TF32_SSISK_SK_fLi128ELi64ELNSA_4UMMA5MajorE0ELSP_1ELNSO_7ScaleInE0ELSQ_0EEEEEENSA_6LayoutISE_NSB_IJNSC_ILi0EEESU_SU_EEEEENSB_IJNSA_10UnderscoreESX_SX_EEEEENS7_6detail27Sm100ImplicitGemmTileTraitsINSA_20SM90_TMA_LOAD_IM2COLENSA_14ComposedLayoutINSA_7SwizzleILi3ELi4ELi3EEENSA_18smem_ptr_flag_bitsILi32EEENST_INSB_IJNSC_ILi8EEENSC_ILi32EEEEEENSB_IJS19_SD_EEEEEEEvEENS11_INSA_13SM90_TMA_LOADENS13_INS14_ILi2ELi5ELi2EEES17_NST_INSB_IJS19_NSC_ILi4EEEEEENSB_IJSD_S19_EEEEEEEvEEEENS_8epilogue10collective18CollectiveEpilogueINS1O_23Sm100TmaWarpSpecializedILi4ELi2ELi16ELb1ELb0EEEJSJ_NSB_IJNST_ISG_SD_EENST_INSC_ILi16EEESD_EEEEESK_NSB_IJNSB_IJllllEEESD_SU_EEESK_S1Y_NS1O_6fusion15FusionCallbacksIS1S_NS1Z_17LinearCombinationISK_fSK_fLNS_15FloatRoundStyleE2EEESJ_S1W_JEEENSA_5SM1004TMEM4LOAD26SM100_TMEM_LOAD_32dp32b16xES12_NS13_INS14_ILi2ELi4ELi3EEES17_NST_INSB_IJS18_S1U_EEENSB_IJS1U_SD_EEEEEEENSA_39AutoVectorizingCopyWithAssumedAlignmentILi128EEENSA_21SM90_TMA_STORE_IM2COLES2D_S2F_S2F_EEEvvEEEEvNT_6ParamsE:
	.zero		3200


//--------------------- SYMBOLS --------------------------

	.type		.nv.reservedSmem.offset0,@object
	.size		.nv.reservedSmem.offset0,0x4
	.type		.nv.reservedSmem.cap,@object
	.size		.nv.reservedSmem.cap,0x4
	.type		__assertfail,@function
